def matmul_kernel(
    a_ptr,
    b_ptr,
    c_ptr,
    M,
    N,
    K,
    stride_am,
    stride_ak,
    stride_bk,
    stride_bn,
    stride_cm,
    stride_cn,
    BLOCK_M: tl.constexpr,
    BLOCK_N: tl.constexpr,
    BLOCK_K: tl.constexpr,
    GROUP_M: tl.constexpr,
):
    pid = tl.program_id(axis=0)
    num_pid_m = tl.cdiv(M, BLOCK_M)
    num_pid_n = tl.cdiv(N, BLOCK_N)
    num_pid_in_group = GROUP_M * num_pid_n
    group_id = pid // num_pid_in_group
    first_pid_m = group_id * GROUP_M
    group_size_m = min(num_pid_m - first_pid_m, GROUP_M)
    pid_m = first_pid_m + ((pid % num_pid_in_group) % group_size_m)
    pid_n = (pid % num_pid_in_group) // group_size_m

    offs_am = (pid_m * BLOCK_M + tl.arange(0, BLOCK_M)) % M
    offs_bn = (pid_n * BLOCK_N + tl.arange(0, BLOCK_N)) % N
    offs_k = tl.arange(0, BLOCK_K)
    a_ptrs = a_ptr + offs_am[:, None] * stride_am + offs_k[None, :] * stride_ak
    b_ptrs = b_ptr + offs_k[:, None] * stride_bk + offs_bn[None, :] * stride_bn

    acc = tl.zeros((BLOCK_M, BLOCK_N), dtype=tl.float32)
    for kk in range(0, tl.cdiv(K, BLOCK_K)):
        a = tl.load(a_ptrs, mask=offs_k[None, :] < K - kk * BLOCK_K, other=0.0)
        b = tl.load(b_ptrs, mask=offs_k[:, None] < K - kk * BLOCK_K, other=0.0)
        acc = tl.dot(a, b, acc)
        a_ptrs += BLOCK_K * stride_ak
        b_ptrs += BLOCK_K * stride_bk

    c = acc.to(c_ptr.dtype.element_ty)
    offs_cm = pid_m * BLOCK_M + tl.arange(0, BLOCK_M)
    offs_cn = pid_n * BLOCK_N + tl.arange(0, BLOCK_N)
    c_ptrs = c_ptr + offs_cm[:, None] * stride_cm + offs_cn[None, :] * stride_cn
    mask = (offs_cm[:, None] < M) & (offs_cn[None, :] < N)
    tl.store(c_ptrs, c, mask=mask)

# config = {"BLOCK_K": 64, "BLOCK_M": 512, "BLOCK_N": 128, "GROUP_M": 8, "arch": "sm_100", "dtype": "fp8e4m3", "num_ctas": 1, "num_stages": 3, "num_warps": 16}
# arch = sm_100


// ===== COMPILED SASS (sm_100a) =====

	.target	sm_100a

	.elftype	@"ET_EXEC"


//--------------------- .note.nv.tkinfo           --------------------------
	.section	.note.nv.tkinfo,"",@"SHT_NOTE"
	.sectionflags	@"SHF_NOTE_NV_TKINFO"
	.tkinfo
        /*0018*/ 	.word	0x00000081
        /*0030*/ 	.string	""
        /*0030*/ 	.string	"ptxas-blackwell"
        /*0030*/ 	.string	"Cuda compilation tools, release 12.9, V12.9.86"
        /*0030*/ 	.string	"Build cuda_12.9.r12.9/compiler.36037853_0"
        /*0030*/ 	.string	"-v  -suppress-debug-info  -lineinfo  -arch sm_100a "



//--------------------- .note.nv.cuver            --------------------------
	.section	.note.nv.cuver,"",@"SHT_NOTE"
	.sectionflags	@"SHF_NOTE_NV_CUVER"
        /*0018*/ 	.short	0x0001
        /*001a*/ 	.short	0x0064
        /*001c*/ 	.short	0x0001
        /*001e*/ 	.short	0x0000
        /*0020*/ 	.short	0x0001
        /*0022*/ 	.short	0x0000


//--------------------- .nv.info                  --------------------------
	.section	.nv.info,"",@"SHT_CUDA_INFO"
	.align	4


	//----- nvinfo : EIATTR_REGCOUNT
	.align		4
        /*0000*/ 	.byte	0x04, 0x2f
        /*0002*/ 	.short	(.L_1 - .L_0)
	.align		4
.L_0:
        /*0004*/ 	.word	index@(matmul_kernel)
        /*0008*/ 	.word	0x00000020


	//----- nvinfo : EIATTR_FRAME_SIZE
	.align		4
.L_1:
        /*000c*/ 	.byte	0x04, 0x11
        /*000e*/ 	.short	(.L_3 - .L_2)
	.align		4
.L_2:
        /*0010*/ 	.word	index@(matmul_kernel)
        /*0014*/ 	.word	0x00000d18


	//----- nvinfo : EIATTR_MIN_STACK_SIZE
	.align		4
.L_3:
        /*0018*/ 	.byte	0x04, 0x12
        /*001a*/ 	.short	(.L_5 - .L_4)
	.align		4
.L_4:
        /*001c*/ 	.word	index@(matmul_kernel)
        /*0020*/ 	.word	0x00000d18
.L_5:


//--------------------- .nv.info.matmul_kernel    --------------------------
	.section	.nv.info.matmul_kernel,"",@"SHT_CUDA_INFO"
	.sectionflags	@""
	.align	4


	//----- nvinfo : EIATTR_CUDA_API_VERSION
	.align		4
        /*0000*/ 	.byte	0x04, 0x37
        /*0002*/ 	.short	(.L_7 - .L_6)
.L_6:
        /*0004*/ 	.word	0x00000081


	//----- nvinfo : EIATTR_KPARAM_INFO
	.align		4
.L_7:
        /*0008*/ 	.byte	0x04, 0x17
        /*000a*/ 	.short	(.L_9 - .L_8)
.L_8:
        /*000c*/ 	.word	0x00000000
        /*0010*/ 	.short	0x000d
        /*0012*/ 	.short	0x0048
        /*0014*/ 	.byte	0x00, 0xf4, 0x21, 0x00


	//----- nvinfo : EIATTR_KPARAM_INFO
	.align		4
.L_9:
        /*0018*/ 	.byte	0x04, 0x17
        /*001a*/ 	.short	(.L_11 - .L_10)
.L_10:
        /*001c*/ 	.word	0x00000000
        /*0020*/ 	.short	0x000c
        /*0022*/ 	.short	0x0040
        /*0024*/ 	.byte	0x00, 0xf4, 0x21, 0x00


	//----- nvinfo : EIATTR_KPARAM_INFO
	.align		4
.L_11:
        /*0028*/ 	.byte	0x04, 0x17
        /*002a*/ 	.short	(.L_13 - .L_12)
.L_12:
        /*002c*/ 	.word	0x00000000
        /*0030*/ 	.short	0x000b
        /*0032*/ 	.short	0x0038
        /*0034*/ 	.byte	0x00, 0xf0, 0x11, 0x00


	//----- nvinfo : EIATTR_KPARAM_INFO
	.align		4
.L_13:
        /*0038*/ 	.byte	0x04, 0x17
        /*003a*/ 	.short	(.L_15 - .L_14)
.L_14:
        /*003c*/ 	.word	0x00000000
        /*0040*/ 	.short	0x000a
        /*0042*/ 	.short	0x0034
        /*0044*/ 	.byte	0x00, 0xf0, 0x11, 0x00


	//----- nvinfo : EIATTR_KPARAM_INFO
	.align		4
.L_15:
        /*0048*/ 	.byte	0x04, 0x17
        /*004a*/ 	.short	(.L_17 - .L_16)
.L_16:
        /*004c*/ 	.word	0x00000000
        /*0050*/ 	.short	0x0009
        /*0052*/ 	.short	0x0030
        /*0054*/ 	.byte	0x00, 0xf0, 0x11, 0x00


	//----- nvinfo : EIATTR_KPARAM_INFO
	.align		4
.L_17:
        /*0058*/ 	.byte	0x04, 0x17
        /*005a*/ 	.short	(.L_19 - .L_18)
.L_18:
        /*005c*/ 	.word	0x00000000
        /*0060*/ 	.short	0x0008
        /*0062*/ 	.short	0x002c
        /*0064*/ 	.byte	0x00, 0xf0, 0x11, 0x00


	//----- nvinfo : EIATTR_KPARAM_INFO
	.align		4
.L_19:
        /*0068*/ 	.byte	0x04, 0x17
        /*006a*/ 	.short	(.L_21 - .L_20)
.L_20:
        /*006c*/ 	.word	0x00000000
        /*0070*/ 	.short	0x0007
        /*0072*/ 	.short	0x0028
        /*0074*/ 	.byte	0x00, 0xf0, 0x11, 0x00


	//----- nvinfo : EIATTR_KPARAM_INFO
	.align		4
.L_21:
        /*0078*/ 	.byte	0x04, 0x17
        /*007a*/ 	.short	(.L_23 - .L_22)
.L_22:
        /*007c*/ 	.word	0x00000000
        /*0080*/ 	.short	0x0006
        /*0082*/ 	.short	0x0024
        /*0084*/ 	.byte	0x00, 0xf0, 0x11, 0x00


	//----- nvinfo : EIATTR_KPARAM_INFO
	.align		4
.L_23:
        /*0088*/ 	.byte	0x04, 0x17
        /*008a*/ 	.short	(.L_25 - .L_24)
.L_24:
        /*008c*/ 	.word	0x00000000
        /*0090*/ 	.short	0x0005
        /*0092*/ 	.short	0x0020
        /*0094*/ 	.byte	0x00, 0xf0, 0x11, 0x00


	//----- nvinfo : EIATTR_KPARAM_INFO
	.align		4
.L_25:
        /*0098*/ 	.byte	0x04, 0x17
        /*009a*/ 	.short	(.L_27 - .L_26)
.L_26:
        /*009c*/ 	.word	0x00000000
        /*00a0*/ 	.short	0x0004
        /*00a2*/ 	.short	0x001c
        /*00a4*/ 	.byte	0x00, 0xf0, 0x11, 0x00


	//----- nvinfo : EIATTR_KPARAM_INFO
	.align		4
.L_27:
        /*00a8*/ 	.byte	0x04, 0x17
        /*00aa*/ 	.short	(.L_29 - .L_28)
.L_28:
        /*00ac*/ 	.word	0x00000000
        /*00b0*/ 	.short	0x0003
        /*00b2*/ 	.short	0x0018
        /*00b4*/ 	.byte	0x00, 0xf0, 0x11, 0x00


	//----- nvinfo : EIATTR_KPARAM_INFO
	.align		4
.L_29:
        /*00b8*/ 	.byte	0x04, 0x17
        /*00ba*/ 	.short	(.L_31 - .L_30)
.L_30:
        /*00bc*/ 	.word	0x00000000
        /*00c0*/ 	.short	0x0002
        /*00c2*/ 	.short	0x0010
        /*00c4*/ 	.byte	0x00, 0xf4, 0x21, 0x00


	//----- nvinfo : EIATTR_KPARAM_INFO
	.align		4
.L_31:
        /*00c8*/ 	.byte	0x04, 0x17
        /*00ca*/ 	.short	(.L_33 - .L_32)
.L_32:
        /*00cc*/ 	.word	0x00000000
        /*00d0*/ 	.short	0x0001
        /*00d2*/ 	.short	0x0008
        /*00d4*/ 	.byte	0x00, 0xf4, 0x21, 0x00


	//----- nvinfo : EIATTR_KPARAM_INFO
	.align		4
.L_33:
        /*00d8*/ 	.byte	0x04, 0x17
        /*00da*/ 	.short	(.L_35 - .L_34)
.L_34:
        /*00dc*/ 	.word	0x00000000
        /*00e0*/ 	.short	0x0000
        /*00e2*/ 	.short	0x0000
        /*00e4*/ 	.byte	0x00, 0xf4, 0x21, 0x00


	//----- nvinfo : EIATTR_SPARSE_MMA_MASK
	.align		4
.L_35:
        /*00e8*/ 	.byte	0x03, 0x50
        /*00ea*/ 	.short	0x0000


	//----- nvinfo : EIATTR_MAXREG_COUNT
	.align		4
        /*00ec*/ 	.byte	0x03, 0x1b
        /*00ee*/ 	.short	0x0080


	//----- nvinfo : EIATTR_NUM_BARRIERS
	.align		4
        /*00f0*/ 	.byte	0x02, 0x4c
        /*00f2*/ 	.byte	0x01
	.zero		1


	//----- nvinfo : EIATTR_ANNOTATIONS
	.align		4
        /*00f4*/ 	.byte	0x04, 0x55
        /*00f6*/ 	.short	(.L_37 - .L_36)


	//   ....[0]....
.L_36:
        /*00f8*/ 	.word	0x00000001
        /*00fc*/ 	.byte	0x50, 0x05, 0x00, 0x00, 0x01, 0x00, 0x00, 0x00, 0x60, 0x05, 0x00, 0x00, 0x01, 0x00, 0x00, 0x00
        /* <DEDUP_REMOVED lines=1071> */
        /*43fc*/ 	.byte	0xf0, 0x15, 0x01, 0x00


	//----- nvinfo : EIATTR_VRC_CTA_INIT_COUNT
	.align		4
.L_37:
        /*4400*/ 	.byte	0x02, 0x4a
	.zero		1
	.zero		1


	//----- nvinfo : EIATTR_EXIT_INSTR_OFFSETS
	.align		4
        /*4404*/ 	.byte	0x04, 0x1c
        /*4406*/ 	.short	(.L_39 - .L_38)


	//   ....[0]....
.L_38:
        /*4408*/ 	.word	0x00013b60


	//   ....[1]....
        /*440c*/ 	.word	0x00013b80


	//----- nvinfo : EIATTR_REQNTID
	.align		4
.L_39:
        /*4410*/ 	.byte	0x04, 0x10
        /*4412*/ 	.short	(.L_41 - .L_40)
.L_40:
        /*4414*/ 	.word	0x00000200
        /*4418*/ 	.word	0x00000001
        /*441c*/ 	.word	0x00000001


	//----- nvinfo : EIATTR_CBANK_PARAM_SIZE
	.align		4
.L_41:
        /*4420*/ 	.byte	0x03, 0x19
        /*4422*/ 	.short	0x0050


	//----- nvinfo : EIATTR_PARAM_CBANK
	.align		4
        /*4424*/ 	.byte	0x04, 0x0a
        /*4426*/ 	.short	(.L_43 - .L_42)
	.align		4
.L_42:
        /*4428*/ 	.word	index@(.nv.constant0.matmul_kernel)
        /*442c*/ 	.short	0x0380
        /*442e*/ 	.short	0x0050


	//----- nvinfo : EIATTR_SW_WAR
	.align		4
.L_43:
        /*4430*/ 	.byte	0x04, 0x36
        /*4432*/ 	.short	(.L_45 - .L_44)
.L_44:
        /*4434*/ 	.word	0x00000008
.L_45:


//--------------------- .nv.compat                --------------------------
	.section	.nv.compat,"",@"SHT_CUDA_COMPAT_INFO"
	.align	4
        /*0000*/ 	.byte	0x02, 0x02, 0x02, 0x00, 0x02, 0x05, 0x05, 0x00, 0x02, 0x03, 0x00, 0x00, 0x02, 0x06, 0x01, 0x00


//--------------------- .nv.callgraph             --------------------------
	.section	.nv.callgraph,"",@"SHT_CUDA_CALLGRAPH"
	.align	4
	.sectionentsize	8
	.align		4
        /*0000*/ 	.word	0x00000000
	.align		4
        /*0004*/ 	.word	0xffffffff
	.align		4
        /*0008*/ 	.word	0x00000000
	.align		4
        /*000c*/ 	.word	0xfffffffe
	.align		4
        /*0010*/ 	.word	0x00000000
	.align		4
        /*0014*/ 	.word	0xfffffffd
	.align		4
        /*0018*/ 	.word	0x00000000
	.align		4
        /*001c*/ 	.word	0xfffffffc


//--------------------- .text.matmul_kernel       --------------------------
	.section	.text.matmul_kernel,"ax",@progbits
	.align	128
        .global         matmul_kernel
        .type           matmul_kernel,@function
        .size           matmul_kernel,(.L_x_4 - matmul_kernel)
        .other          matmul_kernel,@"STO_CUDA_ENTRY STV_DEFAULT"
matmul_kernel:
.text.matmul_kernel:
[----:B------:R-:W0:Y:S08]  /*0000*/  LDC R1, c[0x0][0x37c] ;  /* 0x0000df00ff017b82 */ /* 0x000e300000000800 */
[----:B------:R-:W1:Y:S01]  /*0010*/  LDC.64 R12, c[0x0][0x398] ;  /* 0x0000e600ff0c7b82 */ /* 0x000e620000000a00 */
[----:B------:R-:W2:Y:S01]  /*0020*/  S2R R18, SR_TID.X ;  /* 0x0000000000127919 */ /* 0x000ea20000002100 */
[----:B------:R-:W3:Y:S01]  /*0030*/  LDCU UR4, c[0x0][0x3a0] ;  /* 0x00007400ff0477ac */ /* 0x000ee20008000800 */
[----:B0-----:R-:W-:Y:S01]  /*0040*/  VIADD R1, R1, 0xfffff2e8 ;  /* 0xfffff2e801017836 */ /* 0x001fe20000000000 */
[----:B------:R-:W0:Y:S04]  /*0050*/  LDCU UR7, c[0x0][0x3a0] ;  /* 0x00007400ff0777ac */ /* 0x000e280008000800 */
[----:B------:R-:W4:Y:S01]  /*0060*/  S2UR UR6, SR_CgaCtaId ;  /* 0x00000000000679c3 */ /* 0x000f220000008800 */
[----:B------:R-:W-:Y:S01]  /*0070*/  UMOV UR5, 0x400 ;  /* 0x0000040000057882 */ /* 0x000fe20000000000 */
[----:B------:R-:W2:Y:S01]  /*0080*/  LDCU.64 UR8, c[0x0][0x358] ;  /* 0x00006b00ff0877ac */ /* 0x000ea20008000a00 */
[----:B---3--:R-:W-:Y:S01]  /*0090*/  UIADD3 UR4, UPT, UPT, UR4, 0x3f, URZ ;  /* 0x0000003f04047890 */ /* 0x008fe2000fffe0ff */
[----:B-1----:R-:W-:-:S03]  /*00a0*/  VIADD R0, R13, 0x7f ;  /* 0x0000007f0d007836 */ /* 0x002fc60000000000 */
[----:B------:R-:W-:Y:S01]  /*00b0*/  UISETP.GT.AND UP0, UPT, UR4, 0x3f, UPT ;  /* 0x0000003f0400788c */ /* 0x000fe2000bf04270 */
[----:B0-----:R-:W-:Y:S01]  /*00c0*/  IMAD.U32 R20, RZ, RZ, UR7 ;  /* 0x00000007ff147e24 */ /* 0x001fe2000f8e00ff */
[----:B------:R-:W-:Y:S01]  /*00d0*/  SHF.R.S32.HI R3, RZ, 0x1f, R0 ;  /* 0x0000001fff037819 */ /* 0x000fe20000011400 */
[----:B----4-:R-:W-:-:S03]  /*00e0*/  ULEA UR5, UR6, UR5, 0x18 ;  /* 0x0000000506057291 */ /* 0x010fc6000f8ec0ff */
[----:B------:R-:W-:Y:S02]  /*00f0*/  LEA.HI R3, R3, R0, RZ, 0x7 ;  /* 0x0000000003037211 */ /* 0x000fe400078f38ff */
[C---:B--2---:R-:W-:Y:S02]  /*0100*/  LOP3.LUT R16, R18.reuse, 0x1ff, RZ, 0xc0, !PT ;  /* 0x000001ff12107812 */ /* 0x044fe400078ec0ff */
[----:B------:R-:W-:Y:S02]  /*0110*/  SHF.R.S32.HI R0, RZ, 0x7, R3 ;  /* 0x00000007ff007819 */ /* 0x000fe40000011403 */
[----:B------:R-:W0:Y:S01]  /*0120*/  S2R R3, SR_CTAID.X ;  /* 0x0000000000037919 */ /* 0x000e220000002500 */
[----:B------:R-:W-:Y:S02]  /*0130*/  LOP3.LUT R14, R18, 0x1c0, RZ, 0xc0, !PT ;  /* 0x000001c0120e7812 */ /* 0x000fe400078ec0ff */
[----:B------:R-:W-:-:S05]  /*0140*/  IMAD.SHL.U32 R0, R0, 0x8, RZ ;  /* 0x0000000800007824 */ /* 0x000fca00078e00ff */
[-C--:B------:R-:W-:Y:S02]  /*0150*/  IABS R7, R0.reuse ;  /* 0x0000000000077213 */ /* 0x080fe40000000000 */
[----:B------:R-:W-:Y:S02]  /*0160*/  IABS R10, R0 ;  /* 0x00000000000a7213 */ /* 0x000fe40000000000 */
[----:B------:R-:W1:Y:S08]  /*0170*/  I2F.RP R2, R7 ;  /* 0x0000000700027306 */ /* 0x000e700000209400 */
[----:B-1----:R-:W1:Y:S01]  /*0180*/  MUFU.RCP R2, R2 ;  /* 0x0000000200027308 */ /* 0x002e620000001000 */
[----:B0-----:R-:W-:Y:S01]  /*0190*/  IABS R8, R3 ;  /* 0x0000000300087213 */ /* 0x001fe20000000000 */
[----:B-1----:R-:W-:-:S02]  /*01a0*/  VIADD R4, R2, 0xffffffe ;  /* 0x0ffffffe02047836 */ /* 0x002fc40000000000 */
[----:B------:R-:W-:-:S04]  /*01b0*/  IMAD.MOV R2, RZ, RZ, -R10 ;  /* 0x000000ffff027224 */ /* 0x000fc800078e0a0a */
[----:B------:R0:W1:Y:S02]  /*01c0*/  F2I.FTZ.U32.TRUNC.NTZ R5, R4 ;  /* 0x0000000400057305 */ /* 0x000064000021f000 */
[----:B0-----:R-:W-:Y:S02]  /*01d0*/  IMAD.MOV.U32 R4, RZ, RZ, RZ ;  /* 0x000000ffff047224 */ /* 0x001fe400078e00ff */
[----:B-1----:R-:W-:-:S04]  /*01e0*/  IMAD.MOV R6, RZ, RZ, -R5 ;  /* 0x000000ffff067224 */ /* 0x002fc800078e0a05 */
[----:B------:R-:W-:Y:S02]  /*01f0*/  IMAD R9, R6, R7, RZ ;  /* 0x0000000706097224 */ /* 0x000fe400078e02ff */
[----:B------:R-:W-:Y:S02]  /*0200*/  IMAD.MOV.U32 R6, RZ, RZ, R8 ;  /* 0x000000ffff067224 */ /* 0x000fe400078e0008 */
[----:B------:R-:W-:-:S06]  /*0210*/  IMAD.HI.U32 R5, R5, R9, R4 ;  /* 0x0000000905057227 */ /* 0x000fcc00078e0004 */
[----:B------:R-:W-:-:S04]  /*0220*/  IMAD.HI.U32 R5, R5, R6, RZ ;  /* 0x0000000605057227 */ /* 0x000fc800078e00ff */
[----:B------:R-:W-:-:S05]  /*0230*/  IMAD R2, R5, R2, R6 ;  /* 0x0000000205027224 */ /* 0x000fca00078e0206 */
[----:B------:R-:W-:-:S13]  /*0240*/  ISETP.GT.U32.AND P1, PT, R7, R2, PT ;  /* 0x000000020700720c */ /* 0x000fda0003f24070 */
[----:B------:R-:W-:Y:S02]  /*0250*/  @!P1 IMAD.IADD R2, R2, 0x1, -R7 ;  /* 0x0000000102029824 */ /* 0x000fe400078e0a07 */
[----:B------:R-:W-:Y:S01]  /*0260*/  @!P1 VIADD R5, R5, 0x1 ;  /* 0x0000000105059836 */ /* 0x000fe20000000000 */
[----:B------:R-:W-:Y:S02]  /*0270*/  ISETP.NE.AND P1, PT, R0, RZ, PT ;  /* 0x000000ff0000720c */ /* 0x000fe40003f25270 */
[----:B------:R-:W-:Y:S02]  /*0280*/  ISETP.GE.U32.AND P0, PT, R2, R7, PT ;  /* 0x000000070200720c */ /* 0x000fe40003f06070 */
[----:B------:R-:W-:-:S04]  /*0290*/  LOP3.LUT R2, R3, R0, RZ, 0x3c, !PT ;  /* 0x0000000003027212 */ /* 0x000fc800078e3cff */
[----:B------:R-:W-:Y:S01]  /*02a0*/  ISETP.GE.AND P2, PT, R2, RZ, PT ;  /* 0x000000ff0200720c */ /* 0x000fe20003f46270 */
[----:B------:R-:W-:-:S06]  /*02b0*/  VIADD R2, R12, 0x1ff ;  /* 0x000001ff0c027836 */ /* 0x000fcc0000000000 */
[----:B------:R-:W-:-:S04]  /*02c0*/  @P0 VIADD R5, R5, 0x1 ;  /* 0x0000000105050836 */ /* 0x000fc80000000000 */
[----:B------:R-:W-:Y:S01]  /*02d0*/  IMAD.MOV.U32 R4, RZ, RZ, R5 ;  /* 0x000000ffff047224 */ /* 0x000fe200078e0005 */
[----:B------:R-:W-:-:S03]  /*02e0*/  SHF.R.S32.HI R5, RZ, 0x1f, R2 ;  /* 0x0000001fff057819 */ /* 0x000fc60000011402 */
[----:B------:R-:W-:Y:S01]  /*02f0*/  @!P2 IMAD.MOV R4, RZ, RZ, -R4 ;  /* 0x000000ffff04a224 */ /* 0x000fe200078e0a04 */
[----:B------:R-:W-:Y:S02]  /*0300*/  @!P1 LOP3.LUT R4, RZ, R0, RZ, 0x33, !PT ;  /* 0x00000000ff049212 */ /* 0x000fe400078e33ff */
[----:B------:R-:W-:-:S03]  /*0310*/  LEA.HI R5, R5, R2, RZ, 0x9 ;  /* 0x0000000205057211 */ /* 0x000fc600078f48ff */
[----:B------:R-:W-:Y:S02]  /*0320*/  IMAD.SHL.U32 R2, R4, 0x8, RZ ;  /* 0x0000000804027824 */ /* 0x000fe400078e00ff */
[----:B------:R-:W-:-:S03]  /*0330*/  IMAD.MOV R4, RZ, RZ, -R4 ;  /* 0x000000ffff047224 */ /* 0x000fc600078e0a04 */
[----:B------:R-:W-:Y:S01]  /*0340*/  LEA.HI.SX32 R5, R5, -R2, 0x17 ;  /* 0x8000000205057211 */ /* 0x000fe200078fbaff */
[----:B------:R-:W-:Y:S02]  /*0350*/  IMAD R15, R0, R4, R3 ;  /* 0x00000004000f7224 */ /* 0x000fe400078e0203 */
[----:B------:R-:W-:Y:S01]  /*0360*/  IMAD.MOV.U32 R4, RZ, RZ, RZ ;  /* 0x000000ffff047224 */ /* 0x000fe200078e00ff */
[----:B------:R-:W-:Y:S02]  /*0370*/  VIMNMX R6, PT, PT, R5, 0x8, PT ;  /* 0x0000000805067848 */ /* 0x000fe40003fe0100 */
[----:B------:R-:W-:Y:S02]  /*0380*/  IABS R11, R15 ;  /* 0x0000000f000b7213 */ /* 0x000fe40000000000 */
[----:B------:R-:W-:-:S04]  /*0390*/  IABS R9, R6 ;  /* 0x0000000600097213 */ /* 0x000fc80000000000 */
[----:B------:R-:W0:Y:S08]  /*03a0*/  I2F.RP R7, R9 ;  /* 0x0000000900077306 */ /* 0x000e300000209400 */
[----:B0-----:R-:W0:Y:S02]  /*03b0*/  MUFU.RCP R7, R7 ;  /* 0x0000000700077308 */ /* 0x001e240000001000 */
[----:B0-----:R-:W-:-:S06]  /*03c0*/  VIADD R5, R7, 0xffffffe ;  /* 0x0ffffffe07057836 */ /* 0x001fcc0000000000 */
[----:B------:R-:W0:Y:S02]  /*03d0*/  F2I.FTZ.U32.TRUNC.NTZ R5, R5 ;  /* 0x0000000500057305 */ /* 0x000e24000021f000 */
[----:B0-----:R-:W-:-:S04]  /*03e0*/  IMAD.MOV R8, RZ, RZ, -R5 ;  /* 0x000000ffff087224 */ /* 0x001fc800078e0a05 */
[----:B------:R-:W-:-:S04]  /*03f0*/  IMAD.MOV.U32 R0, RZ, RZ, R8 ;  /* 0x000000ffff007224 */ /* 0x000fc800078e0008 */
[----:B------:R-:W-:Y:S01]  /*0400*/  IMAD R3, R0, R9, RZ ;  /* 0x0000000900037224 */ /* 0x000fe200078e02ff */
[----:B------:R-:W-:-:S03]  /*0410*/  IABS R0, R6 ;  /* 0x0000000600007213 */ /* 0x000fc60000000000 */
[----:B------:R-:W-:-:S04]  /*0420*/  IMAD.HI.U32 R4, R5, R3, R4 ;  /* 0x0000000305047227 */ /* 0x000fc800078e0004 */
[----:B------:R-:W-:Y:S02]  /*0430*/  IMAD.MOV R0, RZ, RZ, -R0 ;  /* 0x000000ffff007224 */ /* 0x000fe400078e0a00 */
        /* <DEDUP_REMOVED lines=8> */
[----:B------:R-:W-:-:S07]  /*04c0*/  ISETP.GE.AND P2, PT, R0, RZ, PT ;  /* 0x000000ff0000720c */ /* 0x000fce0003f46270 */
[----:B------:R-:W-:-:S06]  /*04d0*/  @P0 VIADD R4, R4, 0x1 ;  /* 0x0000000104040836 */ /* 0x000fcc0000000000 */
[----:B------:R-:W-:Y:S01]  /*04e0*/  @!P2 IMAD.MOV R4, RZ, RZ, -R4 ;  /* 0x000000ffff04a224 */ /* 0x000fe200078e0a04 */
[----:B------:R-:W-:-:S05]  /*04f0*/  @!P1 LOP3.LUT R4, RZ, R6, RZ, 0x33, !PT ;  /* 0x00000006ff049212 */ /* 0x000fca00078e33ff */
[----:B------:R-:W-:Y:S02]  /*0500*/  IMAD.MOV R3, RZ, RZ, -R4 ;  /* 0x000000ffff037224 */ /* 0x000fe400078e0a04 */
[----:B------:R-:W-:Y:S02]  /*0510*/  IMAD.SHL.U32 R17, R4, 0x80, RZ ;  /* 0x0000008004117824 */ /* 0x000fe400078e00ff */
[----:B------:R-:W-:-:S04]  /*0520*/  IMAD R3, R6, R3, R15 ;  /* 0x0000000306037224 */ /* 0x000fc800078e020f */
[----:B------:R-:W-:-:S04]  /*0530*/  IMAD.IADD R3, R2, 0x1, R3 ;  /* 0x0000000102037824 */ /* 0x000fc800078e0203 */
[----:B------:R-:W-:-:S05]  /*0540*/  IMAD R16, R3, 0x200, R16 ;  /* 0x0000020003107824 */ /* 0x000fca00078e0210 */
[----:B------:R0:W-:Y:S04]  /*0550*/  STL [R1+0x578], R16 ;  /* 0x0005781001007387 */ /* 0x0001e80000100800 */
[----:B------:R0:W-:Y:S01]  /*0560*/  STL [R1+0x394], R17 ;  /* 0x0003941101007387 */ /* 0x0001e20000100800 */
[----:B------:R-:W-:Y:S05]  /*0570*/  BRA.U UP0, `(.L_x_0) ;  /* 0x0000000900047547 */ /* 0x000fea000b800000 */
[----:B------:R-:W-:Y:S01]  /*0580*/  IMAD.SHL.U32 R0, R18, 0x10, RZ ;  /* 0x0000001012007824 */ /* 0x000fe200078e00ff */
[----:B------:R1:W-:Y:S01]  /*0590*/  STL [R1+0x220], RZ ;  /* 0x000220ff01007387 */ /* 0x0003e20000100800 */
[----:B------:R-:W-:Y:S02]  /*05a0*/  CS2R R24, SRZ ;  /* 0x0000000000187805 */ /* 0x000fe4000001ff00 */
[----:B------:R-:W-:Y:S01]  /*05b0*/  CS2R R26, SRZ ;  /* 0x00000000001a7805 */ /* 0x000fe2000001ff00 */
[----:B------:R1:W-:Y:S04]  /*05c0*/  STL [R1+0x57c], R0 ;  /* 0x00057c0001007387 */ /* 0x0003e80000100800 */
[----:B------:R1:W-:Y:S04]  /*05d0*/  STL [R1+0x224], RZ ;  /* 0x000224ff01007387 */ /* 0x0003e80000100800 */
        /* <DEDUP_REMOVED lines=98> */
[----:B------:R1:W-:Y:S04]  /*0c00*/  STL [R1], RZ ;  /* 0x000000ff01007387 */ /* 0x0003e80000100800 */
        /* <DEDUP_REMOVED lines=22> */
[----:B------:R1:W-:Y:S01]  /*0d70*/  STL [R1+0x19c], RZ ;  /* 0x00019cff01007387 */ /* 0x0003e20000100800 */
[----:B------:R-:W-:Y:S05]  /*0d80*/  BRA `(.L_x_1) ;  /* 0x000000d0001c7947 */ /* 0x000fea0003800000 */
.L_x_0:
[----:B------:R-:W-:Y:S01]  /*0d90*/  IABS R0, R12 ;  /* 0x0000000c00007213 */ /* 0x000fe20000000000 */
[----:B------:R-:W-:Y:S01]  /*0da0*/  STL [R1+0x580], R20 ;  /* 0x0005801401007387 */ /* 0x000fe20000100800 */
[----:B------:R-:W-:Y:S01]  /*0db0*/  IABS R4, R13 ;  /* 0x0000000d00047213 */ /* 0x000fe20000000000 */
[----:B------:R-:W1:Y:S01]  /*0dc0*/  LDCU UR7, c[0x0][0x3b0] ;  /* 0x00007600ff0777ac */ /* 0x000e620008000800 */
[----:B------:R-:W2:Y:S01]  /*0dd0*/  I2F.RP R5, R0 ;  /* 0x0000000000057306 */ /* 0x000ea20000209400 */
[----:B------:R-:W-:Y:S01]  /*0de0*/  ISETP.GE.AND P4, PT, R16, RZ, PT ;  /* 0x000000ff1000720c */ /* 0x000fe20003f86270 */
[----:B------:R-:W-:Y:S01]  /*0df0*/  STL [R1+0x584], R13 ;  /* 0x0005840d01007387 */ /* 0x000fe20000100800 */
[----:B------:R-:W3:Y:S01]  /*0e00*/  LDCU UR6, c[0x0][0x3a4] ;  /* 0x00007480ff0677ac */ /* 0x000ee20008000800 */
[----:B------:R-:W4:Y:S04]  /*0e10*/  LDCU UR10, c[0x0][0x3ac] ;  /* 0x00007580ff0a77ac */ /* 0x000f280008000800 */
[----:B------:R-:W0:Y:S01]  /*0e20*/  I2F.RP R6, R4 ;  /* 0x0000000400067306 */ /* 0x000e220000209400 */
[----:B------:R-:W1:Y:S07]  /*0e30*/  LDCU.64 UR40, c[0x0][0x380] ;  /* 0x00007000ff2877ac */ /* 0x000e6e0008000a00 */
[----:B--2---:R-:W2:Y:S08]  /*0e40*/  MUFU.RCP R5, R5 ;  /* 0x0000000500057308 */ /* 0x004eb00000001000 */
[----:B0-----:R-:W0:Y:S01]  /*0e50*/  MUFU.RCP R6, R6 ;  /* 0x0000000600067308 */ /* 0x001e220000001000 */
[----:B--2---:R-:W-:Y:S01]  /*0e60*/  VIADD R2, R5, 0xffffffe ;  /* 0x0ffffffe05027836 */ /* 0x004fe20000000000 */
[----:B------:R-:W-:-:S06]  /*0e70*/  IABS R5, R16 ;  /* 0x0000001000057213 */ /* 0x000fcc0000000000 */
[----:B------:R2:W1:Y:S01]  /*0e80*/  F2I.FTZ.U32.TRUNC.NTZ R3, R2 ;  /* 0x0000000200037305 */ /* 0x000462000021f000 */
[----:B0-----:R-:W-:-:S07]  /*0e90*/  VIADD R24, R6, 0xffffffe ;  /* 0x0ffffffe06187836 */ /* 0x001fce0000000000 */
[----:B------:R0:W3:Y:S01]  /*0ea0*/  F2I.FTZ.U32.TRUNC.NTZ R25, R24 ;  /* 0x0000001800197305 */ /* 0x0000e2000021f000 */
[----:B--2---:R-:W-:Y:S02]  /*0eb0*/  IMAD.MOV.U32 R2, RZ, RZ, RZ ;  /* 0x000000ffff027224 */ /* 0x004fe400078e00ff */
[----:B-1----:R-:W-:Y:S02]  /*0ec0*/  IMAD.MOV R7, RZ, RZ, -R3 ;  /* 0x000000ffff077224 */ /* 0x002fe400078e0a03 */
[----:B0-----:R-:W-:Y:S02]  /*0ed0*/  IMAD.MOV.U32 R24, RZ, RZ, RZ ;  /* 0x000000ffff187224 */ /* 0x001fe400078e00ff */
[----:B------:R-:W-:-:S04]  /*0ee0*/  IMAD R7, R7, R0, RZ ;  /* 0x0000000007077224 */ /* 0x000fc800078e02ff */
[----:B------:R-:W-:-:S04]  /*0ef0*/  IMAD.HI.U32 R3, R3, R7, R2 ;  /* 0x0000000703037227 */ /* 0x000fc800078e0002 */
[----:B---3--:R-:W-:Y:S02]  /*0f00*/  IMAD.MOV R6, RZ, RZ, -R25 ;  /* 0x000000ffff067224 */ /* 0x008fe400078e0a19 */
[----:B------:R-:W-:-:S04]  /*0f10*/  IMAD.HI.U32 R3, R3, R5, RZ ;  /* 0x0000000503037227 */ /* 0x000fc800078e00ff */
[----:B------:R-:W-:-:S04]  /*0f20*/  IMAD.MOV R3, RZ, RZ, -R3 ;  /* 0x000000ffff037224 */ /* 0x000fc800078e0a03 */
[----:B------:R-:W-:Y:S01]  /*0f30*/  IMAD R2, R0, R3, R5 ;  /* 0x0000000300027224 */ /* 0x000fe200078e0205 */
[----:B------:R-:W-:Y:S01]  /*0f40*/  LEA.HI R5, R14, R17, RZ, 0x1a ;  /* 0x000000110e057211 */ /* 0x000fe200078fd0ff */
[----:B------:R-:W-:-:S03]  /*0f50*/  IMAD.MOV.U32 R3, RZ, RZ, R6 ;  /* 0x000000ffff037224 */ /* 0x000fc600078e0006 */
[----:B------:R-:W-:Y:S01]  /*0f60*/  ISETP.GT.U32.AND P0, PT, R0, R2, PT ;  /* 0x000000020000720c */ /* 0x000fe20003f04070 */
[----:B------:R-:W-:Y:S02]  /*0f70*/  VIADD R15, R5, 0x78 ;  /* 0x00000078050f7836 */ /* 0x000fe40000000000 */
[----:B------:R-:W-:Y:S02]  /*0f80*/  IMAD R3, R3, R4, RZ ;  /* 0x0000000403037224 */ /* 0x000fe400078e02ff */
[----:B------:R-:W-:Y:S01]  /*0f90*/  VIADD R14, R5, 0x68 ;  /* 0x00000068050e7836 */ /* 0x000fe20000000000 */
[----:B------:R-:W-:Y:S01]  /*0fa0*/  IABS R7, R15 ;  /* 0x0000000f00077213 */ /* 0x000fe20000000000 */
[----:B------:R-:W-:Y:S01]  /*0fb0*/  IMAD.HI.U32 R24, R25, R3, R24 ;  /* 0x0000000319187227 */ /* 0x000fe200078e0018 */
[----:B------:R-:W-:Y:S02]  /*0fc0*/  ISETP.GE.AND P1, PT, R15, RZ, PT ;  /* 0x000000ff0f00720c */ /* 0x000fe40003f26270 */
[----:B------:R-:W-:Y:S01]  /*0fd0*/  IABS R11, R14 ;  /* 0x0000000e000b7213 */ /* 0x000fe20000000000 */
[----:B------:R-:W-:-:S02]  /*0fe0*/  VIADD R8, R5, 0x70 ;  /* 0x0000007005087836 */ /* 0x000fc40000000000 */
[----:B------:R-:W-:Y:S02]  /*0ff0*/  @!P0 IMAD.IADD R2, R2, 0x1, -R0 ;  /* 0x0000000102028824 */ /* 0x000fe400078e0a00 */
[----:B------:R-:W-:Y:S01]  /*1000*/  IMAD.HI.U32 R3, R24, R7, RZ ;  /* 0x0000000718037227 */ /* 0x000fe200078e00ff */
[----:B------:R-:W-:Y:S02]  /*1010*/  IABS R9, R8 ;  /* 0x0000000800097213 */ /* 0x000fe40000000000 */
[----:B------:R-:W-:Y:S01]  /*1020*/  ISETP.GT.U32.AND P0, PT, R0, R2, PT ;  /* 0x000000020000720c */ /* 0x000fe20003f04070 */
[----:B------:R-:W-:Y:S01]  /*1030*/  IMAD.MOV R10, RZ, RZ, -R3 ;  /* 0x000000ffff0a7224 */ /* 0x000fe200078e0a03 */
[----:B------:R-:W-:Y:S01]  /*1040*/  ISETP.GE.AND P2, PT, R8, RZ, PT ;  /* 0x000000ff0800720c */ /* 0x000fe20003f46270 */
[----:B------:R-:W-:-:S04]  /*1050*/  IMAD.HI.U32 R3, R24, R11, RZ ;  /* 0x0000000b18037227 */ /* 0x000fc800078e00ff */
[----:B------:R-:W-:Y:S02]  /*1060*/  IMAD R10, R4, R10, R7 ;  /* 0x0000000a040a7224 */ /* 0x000fe400078e0207 */
[----:B------:R-:W-:Y:S02]  /*1070*/  IMAD.MOV R3, RZ, RZ, -R3 ;  /* 0x000000ffff037224 */ /* 0x000fe400078e0a03 */
[----:B------:R-:W-:Y:S01]  /*1080*/  IMAD.HI.U32 R6, R24, R9, RZ ;  /* 0x0000000918067227 */ /* 0x000fe200078e00ff */
[----:B------:R-:W-:-:S03]  /*1090*/  ISETP.GT.U32.AND P5, PT, R4, R10, PT ;  /* 0x0000000a0400720c */ /* 0x000fc60003fa4070 */
[----:B------:R-:W-:Y:S01]  /*10a0*/  @!P0 IMAD.IADD R2, R2, 0x1, -R0 ;  /* 0x0000000102028824 */ /* 0x000fe200078e0a00 */
[----:B------:R-:W-:Y:S01]  /*10b0*/  ISETP.NE.AND P0, PT, R12, RZ, PT ;  /* 0x000000ff0c00720c */ /* 0x000fe20003f05270 */
[C---:B------:R-:W-:Y:S02]  /*10c0*/  IMAD R0, R4.reuse, R3, R11 ;  /* 0x0000000304007224 */ /* 0x040fe400078e020b */
[----:B------:R-:W-:Y:S02]  /*10d0*/  IMAD.MOV R6, RZ, RZ, -R6 ;  /* 0x000000ffff067224 */ /* 0x000fe400078e0a06 */
[C---:B------:R-:W-:Y:S01]  /*10e0*/  VIADD R15, R5.reuse, 0x60 ;  /* 0x00000060050f7836 */ /* 0x040fe20000000000 */
[C---:B------:R-:W-:Y:S01]  /*10f0*/  ISETP.GT.U32.AND P6, PT, R4.reuse, R0, PT ;  /* 0x000000000400720c */ /* 0x040fe20003fc4070 */
[----:B------:R-:W-:Y:S02]  /*1100*/  IMAD R9, R4, R6, R9 ;  /* 0x0000000604097224 */ /* 0x000fe400078e0209 */
[----:B------:R-:W-:Y:S01]  /*1110*/  @!P5 IMAD.IADD R10, R10, 0x1, -R4 ;  /* 0x000000010a0ad824 */ /* 0x000fe200078e0a04 */
[----:B------:R-:W-:Y:S01]  /*1120*/  IABS R7, R15 ;  /* 0x0000000f00077213 */ /* 0x000fe20000000000 */
[C---:B------:R-:W-:Y:S01]  /*1130*/  VIADD R6, R5.reuse, 0x58 ;  /* 0x0000005805067836 */ /* 0x040fe20000000000 */
[C---:B------:R-:W-:Y:S01]  /*1140*/  ISETP.GT.U32.AND P3, PT, R4.reuse, R9, PT ;  /* 0x000000090400720c */ /* 0x040fe20003f64070 */
[----:B------:R-:W-:Y:S01]  /*1150*/  VIADD R8, R5, 0x50 ;  /* 0x0000005005087836 */ /* 0x000fe20000000000 */
[----:B------:R-:W-:Y:S01]  /*1160*/  ISETP.GT.U32.AND P5, PT, R4, R10, PT ;  /* 0x0000000a0400720c */ /* 0x000fe20003fa4070 */
[----:B------:R-:W-:Y:S01]  /*1170*/  IMAD.HI.U32 R3, R24, R7, RZ ;  /* 0x0000000718037227 */ /* 0x000fe200078e00ff */
[----:B------:R-:W-:-:S02]  /*1180*/  IABS R11, R6 ;  /* 0x00000006000b7213 */ /* 0x000fc40000000000 */
[----:B------:R-:W-:Y:S01]  /*1190*/  IABS R17, R8 ;  /* 0x0000000800117213 */ /* 0x000fe20000000000 */
[----:B------:R-:W-:Y:S02]  /*11a0*/  IMAD.MOV R22, RZ, RZ, -R3 ;  /* 0x000000ffff167224 */ /* 0x000fe400078e0a03 */
[----:B------:R-:W-:Y:S02]  /*11b0*/  @!P6 IMAD.IADD R0, R0, 0x1, -R4 ;  /* 0x000000010000e824 */ /* 0x000fe400078e0a04 */
[----:B------:R-:W-:Y:S02]  /*11c0*/  IMAD R22, R4, R22, R7 ;  /* 0x0000001604167224 */ /* 0x000fe400078e0207 */
[----:B------:R-:W-:Y:S01]  /*11d0*/  IMAD.HI.U32 R3, R24, R11, RZ ;  /* 0x0000000b18037227 */ /* 0x000fe200078e00ff */
[----:B------:R-:W-:-:S03]  /*11e0*/  ISETP.GT.U32.AND P6, PT, R4, R0, PT ;  /* 0x000000000400720c */ /* 0x000fc60003fc4070 */
[--C-:B------:R-:W-:Y:S02]  /*11f0*/  @!P3 IMAD.IADD R9, R9, 0x1, -R4.reuse ;  /* 0x000000010909b824 */ /* 0x100fe400078e0a04 */
[--C-:B------:R-:W-:Y:S01]  /*1200*/  @!P5 IMAD.IADD R10, R10, 0x1, -R4.reuse ;  /* 0x000000010a0ad824 */ /* 0x100fe200078e0a04 */
[C---:B------:R-:W-:Y:S01]  /*1210*/  ISETP.GT.U32.AND P5, PT, R4.reuse, R22, PT ;  /* 0x000000160400720c */ /* 0x040fe20003fa4070 */
[----:B------:R-:W-:Y:S01]  /*1220*/  IMAD.MOV R3, RZ, RZ, -R3 ;  /* 0x000000ffff037224 */ /* 0x000fe200078e0a03 */
[C---:B------:R-:W-:Y:S01]  /*1230*/  ISETP.GT.U32.AND P3, PT, R4.reuse, R9, PT ;  /* 0x000000090400720c */ /* 0x040fe20003f64070 */
[C---:B------:R-:W-:Y:S02]  /*1240*/  VIADD R27, R5.reuse, 0x48 ;  /* 0x00000048051b7836 */ /* 0x040fe40000000000 */
[----:B------:R-:W-:Y:S02]  /*1250*/  IMAD R16, R4, R3, R11 ;  /* 0x0000000304107224 */ /* 0x000fe400078e020b */
[----:B------:R-:W-:Y:S01]  /*1260*/  @!P6 IMAD.IADD R0, R0, 0x1, -R4 ;  /* 0x000000010000e824 */ /* 0x000fe200078e0a04 */
[----:B------:R-:W-:Y:S01]  /*1270*/  IABS R21, R27 ;  /* 0x0000001b00157213 */ /* 0x000fe20000000000 */
[----:B------:R-:W-:Y:S01]  /*1280*/  VIADD R3, R5, 0x40 ;  /* 0x0000004005037836 */ /* 0x000fe20000000000 */
[----:B------:R-:W-:Y:S01]  /*1290*/  ISETP.GT.U32.AND P6, PT, R4, R16, PT ;  /* 0x000000100400720c */ /* 0x000fe20003fc4070 */
[----:B------:R-:W-:Y:S01]  /*12a0*/  @!P4 IMAD.MOV R2, RZ, RZ, -R2 ;  /* 0x000000ffff02c224 */ /* 0x000fe200078e0a02 */
[----:B------:R-:W-:Y:S01]  /*12b0*/  @!P0 LOP3.LUT R2, RZ, R12, RZ, 0x33, !PT ;  /* 0x0000000cff028212 */ /* 0x000fe200078e33ff */
[--C-:B------:R-:W-:Y:S01]  /*12c0*/  @!P5 IMAD.IADD R22, R22, 0x1, -R4.reuse ;  /* 0x000000011616d824 */ /* 0x100fe200078e0a04 */
[----:B------:R-:W-:Y:S01]  /*12d0*/  IABS R19, R3 ;  /* 0x0000000300137213 */ /* 0x000fe20000000000 */
[----:B------:R-:W-:Y:S01]  /*12e0*/  @!P3 IMAD.IADD R9, R9, 0x1, -R4 ;  /* 0x000000010909b824 */ /* 0x000fe200078e0a04 */
[----:B------:R-:W-:Y:S01]  /*12f0*/  ISETP.GE.AND P3, PT, R6, RZ, PT ;  /* 0x000000ff0600720c */ /* 0x000fe20003f66270 */
[----:B------:R-:W-:Y:S01]  /*1300*/  IMAD.HI.U32 R6, R24, R17, RZ ;  /* 0x0000001118067227 */ /* 0x000fe200078e00ff */
[----:B------:R-:W-:Y:S01]  /*1310*/  ISETP.GT.U32.AND P5, PT, R4, R22, PT ;  /* 0x000000160400720c */ /* 0x000fe20003fa4070 */
[----:B------:R0:W-:Y:S01]  /*1320*/  STL [R1+0x588], R2 ;  /* 0x0005880201007387 */ /* 0x0001e20000100800 */
[----:B------:R-:W-:Y:S01]  /*1330*/  ISETP.GE.AND P4, PT, R14, RZ, PT ;  /* 0x000000ff0e00720c */ /* 0x000fe20003f86270 */
[----:B------:R-:W-:Y:S01]  /*1340*/  IMAD.MOV R7, RZ, RZ, -R6 ;  /* 0x000000ffff077224 */ /* 0x000fe200078e0a06 */
[----:B------:R-:W-:Y:S01]  /*1350*/  ISETP.GE.AND P0, PT, R15, RZ, PT ;  /* 0x000000ff0f00720c */ /* 0x000fe20003f06270 */
[----:B------:R-:W-:-:S02]  /*1360*/  @!P6 IMAD.IADD R16, R16, 0x1, -R4 ;  /* 0x000000011010e824 */ /* 0x000fc400078e0a04 */
[----:B------:R-:W-:Y:S02]  /*1370*/  IMAD R17, R4, R7, R17 ;  /* 0x0000000704117224 */ /* 0x000fe400078e0211 */
[----:B------:R-:W-:Y:S01]  /*1380*/  IMAD.HI.U32 R6, R24, R21, RZ ;  /* 0x0000001518067227 */ /* 0x000fe200078e00ff */
[----:B------:R-:W-:-:S03]  /*1390*/  ISETP.GT.U32.AND P6, PT, R4, R16, PT ;  /* 0x000000100400720c */ /* 0x000fc60003fc4070 */
[----:B------:R-:W-:Y:S01]  /*13a0*/  @!P5 IMAD.IADD R22, R22, 0x1, -R4 ;  /* 0x000000011616d824 */ /* 0x000fe200078e0a04 */
[----:B------:R-:W-:Y:S01]  /*13b0*/  ISETP.GT.U32.AND P5, PT, R4, R17, PT ;  /* 0x000000110400720c */ /* 0x000fe20003fa4070 */
[----:B------:R-:W-:Y:S02]  /*13c0*/  IMAD.MOV R7, RZ, RZ, -R6 ;  /* 0x000000ffff077224 */ /* 0x000fe400078e0a06 */
[----:B------:R-:W-:-:S04]  /*13d0*/  IMAD.HI.U32 R6, R24, R19, RZ ;  /* 0x0000001318067227 */ /* 0x000fc800078e00ff */
[----:B------:R-:W-:Y:S02]  /*13e0*/  IMAD R21, R4, R7, R21 ;  /* 0x0000000704157224 */ /* 0x000fe400078e0215 */
[----:B------:R-:W-:Y:S02]  /*13f0*/  IMAD.MOV R6, RZ, RZ, -R6 ;  /* 0x000000ffff067224 */ /* 0x000fe400078e0a06 */
[----:B------:R-:W-:Y:S01]  /*1400*/  @!P6 IMAD.IADD R16, R16, 0x1, -R4 ;  /* 0x000000011010e824 */ /* 0x000fe200078e0a04 */
[C---:B------:R-:W-:Y:S01]  /*1410*/  ISETP.GT.U32.AND P6, PT, R4.reuse, R21, PT ;  /* 0x000000150400720c */ /* 0x040fe20003fc4070 */
[----:B------:R-:W-:Y:S02]  /*1420*/  IMAD R19, R4, R6, R19 ;  /* 0x0000000604137224 */ /* 0x000fe400078e0213 */
[----:B0-----:R-:W-:Y:S02]  /*1430*/  VIADD R2, R5, 0x30 ;  /* 0x0000003005027836 */ /* 0x001fe40000000000 */
[----:B------:R-:W-:Y:S01]  /*1440*/  @!P1 IMAD.MOV R10, RZ, RZ, -R10 ;  /* 0x000000ffff0a9224 */ /* 0x000fe200078e0a0a */
[----:B------:R-:W-:Y:S01]  /*1450*/  ISETP.GE.AND P1, PT, R8, RZ, PT ;  /* 0x000000ff0800720c */ /* 0x000fe20003f26270 */
[----:B------:R-:W-:Y:S01]  /*1460*/  @!P5 IMAD.IADD R17, R17, 0x1, -R4 ;  /* 0x000000011111d824 */ /* 0x000fe200078e0a04 */
[----:B------:R-:W-:Y:S01]  /*1470*/  ISETP.GT.U32.AND P5, PT, R4, R19, PT ;  /* 0x000000130400720c */ /* 0x000fe20003fa4070 */
[C---:B------:R-:W-:Y:S01]  /*1480*/  VIADD R13, R5.reuse, 0x28 ;  /* 0x00000028050d7836 */ /* 0x040fe20000000000 */
[----:B------:R-:W-:Y:S01]  /*1490*/  IABS R12, R2 ;  /* 0x00000002000c7213 */ /* 0x000fe20000000000 */
[----:B------:R0:W-:Y:S01]  /*14a0*/  STL [R1+0x58c], R10 ;  /* 0x00058c0a01007387 */ /* 0x0001e20000100800 */
[----:B------:R-:W-:-:S02]  /*14b0*/  VIADD R20, R5, 0x20 ;  /* 0x0000002005147836 */ /* 0x000fc40000000000 */
[----:B------:R-:W-:Y:S01]  /*14c0*/  @!P6 IMAD.IADD R21, R21, 0x1, -R4 ;  /* 0x000000011515e824 */ /* 0x000fe200078e0a04 */
[----:B------:R-:W-:Y:S01]  /*14d0*/  IABS R7, R13 ;  /* 0x0000000d00077213 */ /* 0x000fe20000000000 */
[----:B------:R-:W-:Y:S01]  /*14e0*/  IMAD.HI.U32 R8, R24, R12, RZ ;  /* 0x0000000c18087227 */ /* 0x000fe200078e00ff */
[----:B------:R-:W-:-:S03]  /*14f0*/  ISETP.GT.U32.AND P6, PT, R4, R17, PT ;  /* 0x000000110400720c */ /* 0x000fc60003fc4070 */
[----:B------:R-:W-:Y:S02]  /*1500*/  IMAD.MOV R8, RZ, RZ, -R8 ;  /* 0x000000ffff087224 */ /* 0x000fe400078e0a08 */
[----:B0-----:R-:W-:Y:S02]  /*1510*/  VIADD R10, R5, 0x38 ;  /* 0x00000038050a7836 */ /* 0x001fe40000000000 */
[----:B------:R-:W-:Y:S01]  /*1520*/  @!P5 IMAD.IADD R19, R19, 0x1, -R4 ;  /* 0x000000011313d824 */ /* 0x000fe200078e0a04 */
[C---:B------:R-:W-:Y:S01]  /*1530*/  ISETP.GT.U32.AND P5, PT, R4.reuse, R21, PT ;  /* 0x000000150400720c */ /* 0x040fe20003fa4070 */
[----:B------:R-:W-:Y:S01]  /*1540*/  IMAD R12, R4, R8, R12 ;  /* 0x00000008040c7224 */ /* 0x000fe200078e020c */
[----:B------:R-:W-:Y:S01]  /*1550*/  IABS R14, R10 ;  /* 0x0000000a000e7213 */ /* 0x000fe20000000000 */
[----:B------:R-:W-:-:S04]  /*1560*/  IMAD.HI.U32 R8, R24, R7, RZ ;  /* 0x0000000718087227 */ /* 0x000fc800078e00ff */
[----:B------:R-:W-:-:S04]  /*1570*/  IMAD.HI.U32 R6, R24, R14, RZ ;  /* 0x0000000e18067227 */ /* 0x000fc800078e00ff */
[----:B------:R-:W-:Y:S02]  /*1580*/  IMAD.MOV R6, RZ, RZ, -R6 ;  /* 0x000000ffff067224 */ /* 0x000fe400078e0a06 */
[----:B------:R-:W-:Y:S02]  /*1590*/  VIADD R29, R5, 0x18 ;  /* 0x00000018051d7836 */ /* 0x000fe40000000000 */
[----:B------:R-:W-:Y:S02]  /*15a0*/  IMAD.MOV R8, RZ, RZ, -R8 ;  /* 0x000000ffff087224 */ /* 0x000fe400078e0a08 */
[C---:B------:R-:W-:Y:S01]  /*15b0*/  IMAD R14, R4.reuse, R6, R14 ;  /* 0x00000006040e7224 */ /* 0x040fe200078e020e */
[----:B------:R-:W-:Y:S01]  /*15c0*/  IABS R6, R20 ;  /* 0x0000001400067213 */ /* 0x000fe20000000000 */
[C---:B------:R-:W-:Y:S01]  /*15d0*/  IMAD R7, R4.reuse, R8, R7 ;  /* 0x0000000804077224 */ /* 0x040fe200078e0207 */
[----:B------:R-:W-:Y:S01]  /*15e0*/  IABS R8, R29 ;  /* 0x0000001d00087213 */ /* 0x000fe20000000000 */
[--C-:B------:R-:W-:Y:S01]  /*15f0*/  @!P6 IMAD.IADD R17, R17, 0x1, -R4.reuse ;  /* 0x000000011111e824 */ /* 0x100fe200078e0a04 */
[C---:B------:R-:W-:Y:S01]  /*1600*/  ISETP.GT.U32.AND P6, PT, R4.reuse, R14, PT ;  /* 0x0000000e0400720c */ /* 0x040fe20003fc4070 */
[----:B------:R-:W-:Y:S01]  /*1610*/  @!P5 IMAD.IADD R21, R21, 0x1, -R4 ;  /* 0x000000011515d824 */ /* 0x000fe200078e0a04 */
[----:B------:R-:W-:Y:S01]  /*1620*/  ISETP.GT.U32.AND P5, PT, R4, R12, PT ;  /* 0x0000000c0400720c */ /* 0x000fe20003fa4070 */
[----:B------:R-:W-:-:S04]  /*1630*/  IMAD.HI.U32 R11, R24, R6, RZ ;  /* 0x00000006180b7227 */ /* 0x000fc800078e00ff */
[----:B------:R-:W-:-:S04]  /*1640*/  IMAD.HI.U32 R23, R24, R8, RZ ;  /* 0x0000000818177227 */ /* 0x000fc800078e00ff */
[----:B------:R-:W-:Y:S02]  /*1650*/  IMAD.MOV R11, RZ, RZ, -R11 ;  /* 0x000000ffff0b7224 */ /* 0x000fe400078e0a0b */
[----:B------:R-:W-:Y:S02]  /*1660*/  IMAD.MOV R23, RZ, RZ, -R23 ;  /* 0x000000ffff177224 */ /* 0x000fe400078e0a17 */
[C---:B------:R-:W-:Y:S02]  /*1670*/  IMAD R6, R4.reuse, R11, R6 ;  /* 0x0000000b04067224 */ /* 0x040fe400078e0206 */
[----:B------:R-:W-:Y:S01]  /*1680*/  IMAD R8, R4, R23, R8 ;  /* 0x0000001704087224 */ /* 0x000fe200078e0208 */
[----:B------:R-:W-:Y:S01]  /*1690*/  IABS R23, R5 ;  /* 0x0000000500177213 */ /* 0x000fe20000000000 */
[--C-:B------:R-:W-:Y:S01]  /*16a0*/  @!P6 IMAD.IADD R14, R14, 0x1, -R4.reuse ;  /* 0x000000010e0ee824 */ /* 0x100fe200078e0a04 */
[----:B------:R-:W-:Y:S01]  /*16b0*/  ISETP.GT.U32.AND P6, PT, R4, R6, PT ;  /* 0x000000060400720c */ /* 0x000fe20003fc4070 */
[----:B------:R-:W-:Y:S01]  /*16c0*/  @!P5 IMAD.IADD R12, R12, 0x1, -R4 ;  /* 0x000000010c0cd824 */ /* 0x000fe200078e0a04 */
[----:B------:R-:W-:Y:S01]  /*16d0*/  ISETP.GT.U32.AND P5, PT, R4, R8, PT ;  /* 0x000000080400720c */ /* 0x000fe20003fa4070 */
[----:B------:R-:W-:-:S02]  /*16e0*/  @!P0 IMAD.MOV R22, RZ, RZ, -R22 ;  /* 0x000000ffff168224 */ /* 0x000fc400078e0a16 */
[----:B------:R-:W-:Y:S01]  /*16f0*/  @!P1 IMAD.MOV R17, RZ, RZ, -R17 ;  /* 0x000000ffff119224 */ /* 0x000fe200078e0a11 */
[C---:B------:R-:W-:Y:S01]  /*1700*/  ISETP.GT.U32.AND P0, PT, R4.reuse, R12, PT ;  /* 0x0000000c0400720c */ /* 0x040fe20003f04070 */
[----:B------:R-:W-:Y:S01]  /*1710*/  @!P2 IMAD.MOV R9, RZ, RZ, -R9 ;  /* 0x000000ffff09a224 */ /* 0x000fe200078e0a09 */
[----:B------:R-:W-:Y:S01]  /*1720*/  ISETP.GT.U32.AND P2, PT, R4, R19, PT ;  /* 0x000000130400720c */ /* 0x000fe20003f44070 */
[C---:B------:R-:W-:Y:S02]  /*1730*/  VIADD R18, R5.reuse, 0x8 ;  /* 0x0000000805127836 */ /* 0x040fe40000000000 */
[----:B------:R-:W-:Y:S02]  /*1740*/  VIADD R15, R5, 0x10 ;  /* 0x00000010050f7836 */ /* 0x000fe40000000000 */
[--C-:B------:R-:W-:Y:S01]  /*1750*/  @!P6 IMAD.IADD R6, R6, 0x1, -R4.reuse ;  /* 0x000000010606e824 */ /* 0x100fe200078e0a04 */
[----:B------:R-:W-:Y:S01]  /*1760*/  IABS R11, R18 ;  /* 0x00000012000b7213 */ /* 0x000fe20000000000 */
[----:B------:R-:W-:Y:S01]  /*1770*/  @!P5 IMAD.IADD R8, R8, 0x1, -R4 ;  /* 0x000000010808d824 */ /* 0x000fe200078e0a04 */
[----:B------:R-:W-:Y:S01]  /*1780*/  IABS R26, R15 ;  /* 0x0000000f001a7213 */ /* 0x000fe20000000000 */
[----:B------:R-:W-:Y:S01]  /*1790*/  @!P3 IMAD.MOV R16, RZ, RZ, -R16 ;  /* 0x000000ffff10b224 */ /* 0x000fe200078e0a10 */
[----:B------:R-:W-:Y:S01]  /*17a0*/  ISETP.GT.U32.AND P1, PT, R4, R6, PT ;  /* 0x000000060400720c */ /* 0x000fe20003f24070 */
[--C-:B------:R-:W-:Y:S01]  /*17b0*/  @!P0 IMAD.IADD R12, R12, 0x1, -R4.reuse ;  /* 0x000000010c0c8824 */ /* 0x100fe200078e0a04 */
[----:B------:R-:W-:Y:S01]  /*17c0*/  ISETP.GT.U32.AND P5, PT, R4, R8, PT ;  /* 0x000000080400720c */ /* 0x000fe20003fa4070 */
[----:B------:R-:W-:Y:S01]  /*17d0*/  @!P2 IMAD.IADD R19, R19, 0x1, -R4 ;  /* 0x000000011313a824 */ /* 0x000fe200078e0a04 */
[----:B------:R-:W-:Y:S01]  /*17e0*/  ISETP.GE.AND P0, PT, R10, RZ, PT ;  /* 0x000000ff0a00720c */ /* 0x000fe20003f06270 */
[----:B------:R-:W-:Y:S01]  /*17f0*/  IMAD.HI.U32 R25, R24, R11, RZ ;  /* 0x0000000b18197227 */ /* 0x000fe200078e00ff */
[----:B------:R-:W2:Y:S01]  /*1800*/  LDL.LU R10, [R1+0x58c] ;  /* 0x00058c00010a7983 */ /* 0x000ea20000300800 */
[----:B------:R-:W-:-:S02]  /*1810*/  ISETP.GT.U32.AND P2, PT, R4, R7, PT ;  /* 0x000000070400720c */ /* 0x000fc40003f44070 */
[----:B------:R-:W-:Y:S01]  /*1820*/  IMAD.MOV R25, RZ, RZ, -R25 ;  /* 0x000000ffff197224 */ /* 0x000fe200078e0a19 */
[----:B------:R-:W-:Y:S01]  /*1830*/  ISETP.GE.AND P6, PT, R3, RZ, PT ;  /* 0x000000ff0300720c */ /* 0x000fe20003fc6270 */
[----:B------:R-:W-:-:S04]  /*1840*/  IMAD.HI.U32 R28, R24, R26, RZ ;  /* 0x0000001a181c7227 */ /* 0x000fc800078e00ff */
[--C-:B------:R-:W-:Y:S01]  /*1850*/  @!P1 IMAD.IADD R6, R6, 0x1, -R4.reuse ;  /* 0x0000000106069824 */ /* 0x100fe200078e0a04 */
[----:B------:R-:W-:Y:S01]  /*1860*/  ISETP.GE.AND P1, PT, R2, RZ, PT ;  /* 0x000000ff0200720c */ /* 0x000fe20003f26270 */
[--C-:B------:R-:W-:Y:S01]  /*1870*/  @!P5 IMAD.IADD R8, R8, 0x1, -R4.reuse ;  /* 0x000000010808d824 */ /* 0x100fe200078e0a04 */
[----:B------:R-:W3:Y:S01]  /*1880*/  LDL.LU R2, [R1+0x588] ;  /* 0x0005880001027983 */ /* 0x000ee20000300800 */
[----:B------:R-:W-:Y:S01]  /*1890*/  ISETP.GE.AND P5, PT, R13, RZ, PT ;  /* 0x000000ff0d00720c */ /* 0x000fe20003fa6270 */
[----:B------:R-:W-:Y:S02]  /*18a0*/  IMAD R11, R4, R25, R11 ;  /* 0x00000019040b7224 */ /* 0x000fe400078e020b */
[----:B------:R-:W2:Y:S01]  /*18b0*/  LDL.LU R13, [R1+0x584] ;  /* 0x00058400010d7983 */ /* 0x000ea20000300800 */
[----:B------:R-:W-:Y:S01]  /*18c0*/  @!P2 IMAD.IADD R7, R7, 0x1, -R4 ;  /* 0x000000010707a824 */ /* 0x000fe200078e0a04 */
[----:B------:R-:W-:Y:S01]  /*18d0*/  ISETP.GE.AND P2, PT, R27, RZ, PT ;  /* 0x000000ff1b00720c */ /* 0x000fe20003f46270 */
[----:B------:R-:W-:-:S02]  /*18e0*/  IMAD.MOV.U32 R25, RZ, RZ, R0 ;  /* 0x000000ffff197224 */ /* 0x000fc400078e0000 */
[----:B------:R-:W-:Y:S01]  /*18f0*/  IMAD.MOV R27, RZ, RZ, -R28 ;  /* 0x000000ffff1b7224 */ /* 0x000fe200078e0a1c */
[C---:B------:R-:W-:Y:S01]  /*1900*/  ISETP.GT.U32.AND P3, PT, R4.reuse, R7, PT ;  /* 0x000000070400720c */ /* 0x040fe20003f64070 */
[----:B------:R-:W0:Y:S01]  /*1910*/  S2R R28, SR_TID.X ;  /* 0x00000000001c7919 */ /* 0x000e220000002100 */
[----:B------:R-:W-:Y:S01]  /*1920*/  @!P4 IMAD.MOV R25, RZ, RZ, -R25 ;  /* 0x000000ffff19c224 */ /* 0x000fe200078e0a19 */
[C---:B------:R-:W-:Y:S01]  /*1930*/  ISETP.GT.U32.AND P4, PT, R4.reuse, R14, PT ;  /* 0x0000000e0400720c */ /* 0x040fe20003f84070 */
[----:B------:R-:W-:Y:S02]  /*1940*/  IMAD R3, R4, R27, R26 ;  /* 0x0000001b04037224 */ /* 0x000fe400078e021a */
[----:B------:R-:W-:-:S04]  /*1950*/  IMAD.HI.U32 R24, R24, R23, RZ ;  /* 0x0000001718187227 */ /* 0x000fc800078e00ff */
[----:B------:R-:W-:Y:S01]  /*1960*/  @!P2 IMAD.MOV R21, RZ, RZ, -R21 ;  /* 0x000000ffff15a224 */ /* 0x000fe200078e0a15 */
[----:B------:R-:W-:Y:S01]  /*1970*/  ISETP.GT.U32.AND P2, PT, R4, R3, PT ;  /* 0x000000030400720c */ /* 0x000fe20003f44070 */
[----:B------:R-:W-:Y:S02]  /*1980*/  IMAD.MOV R24, RZ, RZ, -R24 ;  /* 0x000000ffff187224 */ /* 0x000fe400078e0a18 */
[----:B------:R-:W-:Y:S01]  /*1990*/  @!P6 IMAD.MOV R19, RZ, RZ, -R19 ;  /* 0x000000ffff13e224 */ /* 0x000fe200078e0a13 */
[----:B------:R-:W-:Y:S01]  /*19a0*/  ISETP.GE.AND P6, PT, R5, RZ, PT ;  /* 0x000000ff0500720c */ /* 0x000fe20003fc6270 */
[--C-:B------:R-:W-:Y:S01]  /*19b0*/  @!P4 IMAD.IADD R14, R14, 0x1, -R4.reuse ;  /* 0x000000010e0ec824 */ /* 0x100fe200078e0a04 */
[C---:B------:R-:W-:Y:S01]  /*19c0*/  ISETP.GT.U32.AND P4, PT, R4.reuse, R11, PT ;  /* 0x0000000b0400720c */ /* 0x040fe20003f84070 */
[----:B------:R-:W-:Y:S02]  /*19d0*/  IMAD R23, R4, R24, R23 ;  /* 0x0000001804177224 */ /* 0x000fe400078e0217 */
[----:B------:R-:W-:-:S03]  /*19e0*/  @!P3 IMAD.IADD R7, R7, 0x1, -R4 ;  /* 0x000000010707b824 */ /* 0x000fc600078e0a04 */
[----:B------:R-:W-:Y:S01]  /*19f0*/  ISETP.GT.U32.AND P3, PT, R4, R23, PT ;  /* 0x000000170400720c */ /* 0x000fe20003f64070 */
[----:B------:R-:W-:-:S06]  /*1a00*/  @!P2 IMAD.IADD R3, R3, 0x1, -R4 ;  /* 0x000000010303a824 */ /* 0x000fcc00078e0a04 */
[--C-:B------:R-:W-:Y:S01]  /*1a10*/  @!P4 IMAD.IADD R11, R11, 0x1, -R4.reuse ;  /* 0x000000010b0bc824 */ /* 0x100fe200078e0a04 */
[----:B------:R-:W-:Y:S01]  /*1a20*/  ISETP.GT.U32.AND P4, PT, R4, R3, PT ;  /* 0x000000030400720c */ /* 0x000fe20003f84070 */
[C---:B0-----:R-:W-:Y:S02]  /*1a30*/  IMAD.SHL.U32 R5, R28.reuse, 0x40, RZ ;  /* 0x000000401c057824 */ /* 0x041fe400078e00ff */
[----:B------:R-:W-:Y:S02]  /*1a40*/  IMAD.SHL.U32 R0, R28, 0x8, RZ ;  /* 0x000000081c007824 */ /* 0x000fe400078e00ff */
[----:B------:R-:W-:Y:S01]  /*1a50*/  @!P3 IMAD.IADD R23, R23, 0x1, -R4 ;  /* 0x000000011717b824 */ /* 0x000fe200078e0a04 */
[----:B------:R-:W-:Y:S01]  /*1a60*/  LOP3.LUT R5, R5, 0x1c0, RZ, 0xc0, !PT ;  /* 0x000001c005057812 */ /* 0x000fe200078ec0ff */
[----:B------:R-:W-:Y:S01]  /*1a70*/  @!P0 IMAD.MOV R14, RZ, RZ, -R14 ;  /* 0x000000ffff0e8224 */ /* 0x000fe200078e0a0e */
[----:B------:R-:W-:Y:S01]  /*1a80*/  ISETP.GT.U32.AND P0, PT, R4, R11, PT ;  /* 0x0000000b0400720c */ /* 0x000fe20003f04070 */
[----:B------:R-:W-:Y:S01]  /*1a90*/  @!P1 IMAD.MOV R12, RZ, RZ, -R12 ;  /* 0x000000ffff0c9224 */ /* 0x000fe200078e0a0c */
[----:B------:R-:W-:Y:S01]  /*1aa0*/  LOP3.LUT R5, R5, 0x30, R0, 0xf8, !PT ;  /* 0x0000003005057812 */ /* 0x000fe200078ef800 */
[----:B------:R-:W-:Y:S01]  /*1ab0*/  IMAD.SHL.U32 R24, R28, 0x2, RZ ;  /* 0x000000021c187824 */ /* 0x000fe200078e00ff */
[----:B------:R-:W-:Y:S01]  /*1ac0*/  ISETP.GT.U32.AND P1, PT, R4, R23, PT ;  /* 0x000000170400720c */ /* 0x000fe20003f24070 */
[----:B------:R-:W-:-:S02]  /*1ad0*/  IMAD.SHL.U32 R26, R28, 0x10, RZ ;  /* 0x000000101c1a7824 */ /* 0x000fc400078e00ff */
[----:B------:R-:W-:Y:S01]  /*1ae0*/  @!P4 IMAD.IADD R3, R3, 0x1, -R4 ;  /* 0x000000010303c824 */ /* 0x000fe200078e0a04 */
[----:B------:R-:W-:Y:S02]  /*1af0*/  ISETP.GE.AND P4, PT, R15, RZ, PT ;  /* 0x000000ff0f00720c */ /* 0x000fe40003f86270 */
[----:B------:R-:W-:Y:S02]  /*1b00*/  LOP3.LUT R5, R5, 0x30, R24, 0x78, !PT ;  /* 0x0000003005057812 */ /* 0x000fe400078e7818 */
[----:B------:R-:W-:Y:S02]  /*1b10*/  LOP3.LUT R15, R26, 0x200, RZ, 0xc0, !PT ;  /* 0x000002001a0f7812 */ /* 0x000fe400078ec0ff */
[----:B------:R-:W-:Y:S02]  /*1b20*/  ISETP.GE.AND P2, PT, R20, RZ, PT ;  /* 0x000000ff1400720c */ /* 0x000fe40003f46270 */
[----:B------:R-:W-:Y:S01]  /*1b30*/  IADD3 R5, PT, PT, R5, UR5, R15 ;  /* 0x0000000505057c10 */ /* 0x000fe2000fffe00f */
[----:B------:R0:W5:Y:S01]  /*1b40*/  LDL.LU R20, [R1+0x580] ;  /* 0x0005800001147983 */ /* 0x0001620000300800 */
[----:B------:R-:W-:-:S02]  /*1b50*/  @!P0 IMAD.IADD R11, R11, 0x1, -R4 ;  /* 0x000000010b0b8824 */ /* 0x000fc400078e0a04 */
[----:B------:R-:W-:Y:S01]  /*1b60*/  @!P1 IMAD.IADD R23, R23, 0x1, -R4 ;  /* 0x0000000117179824 */ /* 0x000fe200078e0a04 */
[----:B------:R-:W-:Y:S04]  /*1b70*/  STL [R1+0x57c], R26 ;  /* 0x00057c1a01007387 */ /* 0x000fe80000100800 */
[----:B------:R1:W-:Y:S02]  /*1b80*/  STL [R1+0x390], R5 ;  /* 0x0003900501007387 */ /* 0x0003e40000100800 */
[----:B-1----:R-:W1:Y:S01]  /*1b90*/  LDC.64 R4, c[0x0][0x388] ;  /* 0x0000e200ff047b82 */ /* 0x002e620000000a00 */
[----:B------:R-:W-:Y:S01]  /*1ba0*/  ISETP.GE.AND P0, PT, R18, RZ, PT ;  /* 0x000000ff1200720c */ /* 0x000fe20003f06270 */
[----:B------:R-:W-:Y:S01]  /*1bb0*/  @!P2 IMAD.MOV R6, RZ, RZ, -R6 ;  /* 0x000000ffff06a224 */ /* 0x000fe200078e0a06 */
[----:B------:R-:W-:Y:S01]  /*1bc0*/  ISETP.GE.AND P3, PT, R29, RZ, PT ;  /* 0x000000ff1d00720c */ /* 0x000fe20003f66270 */
[----:B------:R-:W-:Y:S01]  /*1bd0*/  @!P5 IMAD.MOV R7, RZ, RZ, -R7 ;  /* 0x000000ffff07d224 */ /* 0x000fe200078e0a07 */
[----:B------:R-:W-:Y:S01]  /*1be0*/  LOP3.LUT R0, R28, 0x3, RZ, 0xc0, !PT ;  /* 0x000000031c007812 */ /* 0x000fe200078ec0ff */
[----:B------:R-:W-:Y:S01]  /*1bf0*/  @!P6 IMAD.MOV R23, RZ, RZ, -R23 ;  /* 0x000000ffff17e224 */ /* 0x000fe200078e0a17 */
[----:B------:R-:W-:-:S07]  /*1c00*/  SHF.R.U32.HI R24, RZ, 0x2, R28 ;  /* 0x00000002ff187819 */ /* 0x000fce000001161c */
[----:B------:R-:W-:Y:S02]  /*1c10*/  @!P0 IMAD.MOV R11, RZ, RZ, -R11 ;  /* 0x000000ffff0b8224 */ /* 0x000fe400078e0a0b */
[----:B------:R-:W-:Y:S02]  /*1c20*/  IMAD R0, R0, 0x820, RZ ;  /* 0x0000082000007824 */ /* 0x000fe400078e02ff */
[----:B------:R-:W-:Y:S02]  /*1c30*/  @!P3 IMAD.MOV R8, RZ, RZ, -R8 ;  /* 0x000000ffff08b224 */ /* 0x000fe400078e0a08 */
[----:B------:R-:W-:Y:S01]  /*1c40*/  @!P4 IMAD.MOV R3, RZ, RZ, -R3 ;  /* 0x000000ffff03c224 */ /* 0x000fe200078e0a03 */
[----:B------:R-:W-:Y:S02]  /*1c50*/  LOP3.LUT R0, R0, 0x77, R24, 0x78, !PT ;  /* 0x0000007700007812 */ /* 0x000fe400078e7818 */
[----:B--2---:R-:W-:Y:S02]  /*1c60*/  ISETP.NE.AND P1, PT, R13, RZ, PT ;  /* 0x000000ff0d00720c */ /* 0x004fe40003f25270 */
[----:B------:R-:W-:-:S04]  /*1c70*/  LOP3.LUT R13, RZ, R13, RZ, 0x33, !PT ;  /* 0x0000000dff0d7212 */ /* 0x000fc800078e33ff */
[C---:B------:R-:W-:Y:S02]  /*1c80*/  SEL R9, R13.reuse, R9, !P1 ;  /* 0x000000090d097207 */ /* 0x040fe40004800000 */
[C---:B------:R-:W-:Y:S02]  /*1c90*/  SEL R25, R13.reuse, R25, !P1 ;  /* 0x000000190d197207 */ /* 0x040fe40004800000 */
[----:B------:R-:W-:Y:S01]  /*1ca0*/  SEL R16, R13, R16, !P1 ;  /* 0x000000100d107207 */ /* 0x000fe20004800000 */
[----:B------:R-:W-:Y:S01]  /*1cb0*/  IMAD R9, R9, UR7, RZ ;  /* 0x0000000709097c24 */ /* 0x000fe2000f8e02ff */
[----:B------:R-:W-:Y:S01]  /*1cc0*/  SEL R22, R13, R22, !P1 ;  /* 0x000000160d167207 */ /* 0x000fe20004800000 */
[----:B------:R-:W-:Y:S02]  /*1cd0*/  IMAD R25, R25, UR7, RZ ;  /* 0x0000000719197c24 */ /* 0x000fe4000f8e02ff */
[----:B------:R-:W-:Y:S01]  /*1ce0*/  IMAD R16, R16, UR7, RZ ;  /* 0x0000000710107c24 */ /* 0x000fe2000f8e02ff */
[-C--:B-1----:R-:W-:Y:S01]  /*1cf0*/  IADD3 R18, P2, PT, R9, R4.reuse, RZ ;  /* 0x0000000409127210 */ /* 0x082fe20007f5e0ff */
[----:B------:R-:W-:Y:S01]  /*1d00*/  IMAD R22, R22, UR7, RZ ;  /* 0x0000000716167c24 */ /* 0x000fe2000f8e02ff */
[----:B------:R-:W-:-:S02]  /*1d10*/  IADD3 R15, P0, PT, R25, R4, RZ ;  /* 0x00000004190f7210 */ /* 0x000fc40007f1e0ff */
[----:B------:R-:W-:Y:S02]  /*1d20*/  R2UR UR35, R18 ;  /* 0x00000000122372ca */ /* 0x000fe400000e0000 */
[----:B------:R-:W-:Y:S02]  /*1d30*/  IADD3 R18, P5, PT, R16, R4, RZ ;  /* 0x0000000410127210 */ /* 0x000fe40007fbe0ff */
[C---:B------:R-:W-:Y:S02]  /*1d40*/  SEL R10, R13.reuse, R10, !P1 ;  /* 0x0000000a0d0a7207 */ /* 0x040fe40004800000 */
[----:B------:R-:W-:Y:S02]  /*1d50*/  SEL R19, R13, R19, !P1 ;  /* 0x000000130d137207 */ /* 0x000fe40004800000 */
[----:B------:R-:W-:Y:S02]  /*1d60*/  R2UR UR33, R15 ;  /* 0x000000000f2172ca */ /* 0x000fe400000e0000 */
[----:B------:R-:W-:Y:S01]  /*1d70*/  R2UR UR29, R18 ;  /* 0x00000000121d72ca */ /* 0x000fe200000e0000 */
[----:B------:R-:W-:Y:S01]  /*1d80*/  IMAD R10, R10, UR7, RZ ;  /* 0x000000070a0a7c24 */ /* 0x000fe2000f8e02ff */
[----:B------:R-:W-:Y:S01]  /*1d90*/  IADD3 R15, P6, PT, R22, R4, RZ ;  /* 0x00000004160f7210 */ /* 0x000fe20007fde0ff */
[----:B------:R-:W-:Y:S01]  /*1da0*/  IMAD R19, R19, UR7, RZ ;  /* 0x0000000713137c24 */ /* 0x000fe2000f8e02ff */
[----:B------:R-:W-:-:S02]  /*1db0*/  SHF.R.S32.HI R18, RZ, 0x1f, R9 ;  /* 0x0000001fff127819 */ /* 0x000fc40000011409 */
[C---:B------:R-:W-:Y:S02]  /*1dc0*/  SEL R17, R13.reuse, R17, !P1 ;  /* 0x000000110d117207 */ /* 0x040fe40004800000 */
[----:B------:R-:W-:Y:S01]  /*1dd0*/  SEL R21, R13, R21, !P1 ;  /* 0x000000150d157207 */ /* 0x000fe20004800000 */
[----:B------:R-:W-:Y:S01]  /*1de0*/  IMAD.X R18, R18, 0x1, R5, P2 ;  /* 0x0000000112127824 */ /* 0x000fe200010e0605 */
[----:B------:R-:W-:Y:S01]  /*1df0*/  R2UR UR31, R15 ;  /* 0x000000000f1f72ca */ /* 0x000fe200000e0000 */
[----:B------:R-:W-:Y:S01]  /*1e00*/  IMAD R17, R17, UR7, RZ ;  /* 0x0000000711117c24 */ /* 0x000fe2000f8e02ff */
[----:B------:R-:W-:Y:S02]  /*1e10*/  SHF.R.S32.HI R15, RZ, 0x1f, R22 ;  /* 0x0000001fff0f7819 */ /* 0x000fe40000011416 */
[-C--:B------:R-:W-:Y:S02]  /*1e20*/  IADD3 R24, P3, PT, R10, R4.reuse, RZ ;  /* 0x000000040a187210 */ /* 0x080fe40007f7e0ff */
[----:B------:R-:W-:Y:S01]  /*1e30*/  IADD3 R22, P2, PT, R19, R4, RZ ;  /* 0x0000000413167210 */ /* 0x000fe20007f5e0ff */
[----:B------:R-:W-:Y:S01]  /*1e40*/  IMAD R21, R21, UR7, RZ ;  /* 0x0000000715157c24 */ /* 0x000fe2000f8e02ff */
[----:B------:R-:W-:-:S02]  /*1e50*/  SEL R14, R13, R14, !P1 ;  /* 0x0000000e0d0e7207 */ /* 0x000fc40004800000 */
[C---:B------:R-:W-:Y:S02]  /*1e60*/  SEL R6, R13.reuse, R6, !P1 ;  /* 0x000000060d067207 */ /* 0x040fe40004800000 */
[----:B------:R-:W-:Y:S02]  /*1e70*/  SHF.R.S32.HI R10, RZ, 0x1f, R10 ;  /* 0x0000001fff0a7819 */ /* 0x000fe4000001140a */
[C---:B------:R-:W-:Y:S02]  /*1e80*/  SEL R12, R13.reuse, R12, !P1 ;  /* 0x0000000c0d0c7207 */ /* 0x040fe40004800000 */
[C---:B------:R-:W-:Y:S02]  /*1e90*/  SEL R8, R13.reuse, R8, !P1 ;  /* 0x000000080d087207 */ /* 0x040fe40004800000 */
[C---:B------:R-:W-:Y:S02]  /*1ea0*/  SEL R7, R13.reuse, R7, !P1 ;  /* 0x000000070d077207 */ /* 0x040fe40004800000 */
[----:B------:R-:W-:-:S02]  /*1eb0*/  SEL R3, R13, R3, !P1 ;  /* 0x000000030d037207 */ /* 0x000fc40004800000 */
[C---:B------:R-:W-:Y:S02]  /*1ec0*/  SEL R11, R13.reuse, R11, !P1 ;  /* 0x0000000b0d0b7207 */ /* 0x040fe40004800000 */
[----:B------:R-:W-:Y:S02]  /*1ed0*/  SEL R13, R13, R23, !P1 ;  /* 0x000000170d0d7207 */ /* 0x000fe40004800000 */
[----:B------:R-:W-:Y:S01]  /*1ee0*/  R2UR UR23, R22 ;  /* 0x00000000161772ca */ /* 0x000fe200000e0000 */
[----:B------:R-:W-:Y:S01]  /*1ef0*/  IMAD.X R10, R10, 0x1, R5, P3 ;  /* 0x000000010a0a7824 */ /* 0x000fe200018e0605 */
[-C--:B------:R-:W-:Y:S01]  /*1f00*/  IADD3 R23, P4, PT, R17, R4.reuse, RZ ;  /* 0x0000000411177210 */ /* 0x080fe20007f9e0ff */
[----:B------:R-:W-:Y:S01]  /*1f10*/  IMAD R14, R14, UR7, RZ ;  /* 0x000000070e0e7c24 */ /* 0x000fe2000f8e02ff */
[----:B------:R-:W-:Y:S01]  /*1f20*/  SHF.R.S32.HI R22, RZ, 0x1f, R17 ;  /* 0x0000001fff167819 */ /* 0x000fe20000011411 */
[----:B------:R-:W-:Y:S01]  /*1f30*/  IMAD R6, R6, UR7, RZ ;  /* 0x0000000706067c24 */ /* 0x000fe2000f8e02ff */
[----:B------:R-:W-:Y:S01]  /*1f40*/  R2UR UR37, R24 ;  /* 0x00000000182572ca */ /* 0x000fe200000e0000 */
[----:B------:R-:W-:Y:S01]  /*1f50*/  IMAD R12, R12, UR7, RZ ;  /* 0x000000070c0c7c24 */ /* 0x000fe2000f8e02ff */
[----:B------:R-:W-:Y:S01]  /*1f60*/  SHF.R.S32.HI R25, RZ, 0x1f, R25 ;  /* 0x0000001fff197819 */ /* 0x000fe20000011419 */
[----:B------:R-:W-:Y:S01]  /*1f70*/  IMAD R17, R8, UR7, RZ ;  /* 0x0000000708117c24 */ /* 0x000fe2000f8e02ff */
[----:B------:R-:W-:-:S02]  /*1f80*/  IADD3 R24, P3, PT, R21, R4, RZ ;  /* 0x0000000415187210 */ /* 0x000fc40007f7e0ff */
[----:B------:R-:W-:Y:S01]  /*1f90*/  SHF.R.S32.HI R8, RZ, 0x1f, R21 ;  /* 0x0000001fff087819 */ /* 0x000fe20000011415 */
[----:B------:R-:W-:Y:S01]  /*1fa0*/  IMAD R21, R3, UR7, RZ ;  /* 0x0000000703157c24 */ /* 0x000fe2000f8e02ff */
[----:B------:R-:W-:Y:S01]  /*1fb0*/  R2UR UR27, R23 ;  /* 0x00000000171b72ca */ /* 0x000fe200000e0000 */
[--C-:B------:R-:W-:Y:S01]  /*1fc0*/  IMAD.X R3, R22, 0x1, R5.reuse, P4 ;  /* 0x0000000116037824 */ /* 0x100fe200020e0605 */
[----:B------:R-:W-:Y:S01]  /*1fd0*/  SHF.R.S32.HI R9, RZ, 0x1f, R16 ;  /* 0x0000001fff097819 */ /* 0x000fe20000011410 */
[----:B------:R-:W-:Y:S01]  /*1fe0*/  IMAD.X R16, R25, 0x1, R5, P0 ;  /* 0x0000000119107824 */ /* 0x000fe200000e0605 */
[----:B------:R-:W-:Y:S01]  /*1ff0*/  R2UR UR25, R24 ;  /* 0x00000000181972ca */ /* 0x000fe200000e0000 */
[----:B------:R-:W-:Y:S01]  /*2000*/  IMAD R11, R11, UR7, RZ ;  /* 0x000000070b0b7c24 */ /* 0x000fe2000f8e02ff */
[-C--:B------:R-:W-:Y:S01]  /*2010*/  IADD3 R23, P1, PT, R14, R4.reuse, RZ ;  /* 0x000000040e177210 */ /* 0x080fe20007f3e0ff */
[----:B------:R-:W-:Y:S01]  /*2020*/  IMAD R7, R7, UR7, RZ ;  /* 0x0000000707077c24 */ /* 0x000fe2000f8e02ff */
[----:B------:R-:W-:-:S02]  /*2030*/  IADD3 R22, P4, PT, R6, R4, RZ ;  /* 0x0000000406167210 */ /* 0x000fc40007f9e0ff */
[----:B------:R-:W-:Y:S01]  /*2040*/  SHF.R.S32.HI R19, RZ, 0x1f, R19 ;  /* 0x0000001fff137819 */ /* 0x000fe20000011413 */
[----:B------:R-:W-:Y:S01]  /*2050*/  IMAD R13, R13, UR7, RZ ;  /* 0x000000070d0d7c24 */ /* 0x000fe2000f8e02ff */
[----:B------:R-:W-:Y:S01]  /*2060*/  IADD3 R24, P0, PT, R12, R4, RZ ;  /* 0x000000040c187210 */ /* 0x000fe20007f1e0ff */
[--C-:B------:R-:W-:Y:S01]  /*2070*/  IMAD.X R15, R15, 0x1, R5.reuse, P6 ;  /* 0x000000010f0f7824 */ /* 0x100fe200030e0605 */
[----:B------:R-:W-:Y:S01]  /*2080*/  SHF.R.S32.HI R14, RZ, 0x1f, R14 ;  /* 0x0000001fff0e7819 */ /* 0x000fe2000001140e */
[--C-:B------:R-:W-:Y:S01]  /*2090*/  IMAD.X R9, R9, 0x1, R5.reuse, P5 ;  /* 0x0000000109097824 */ /* 0x100fe200028e0605 */
[----:B------:R-:W-:Y:S01]  /*20a0*/  R2UR UR15, R22 ;  /* 0x00000000160f72ca */ /* 0x000fe200000e0000 */
[--C-:B------:R-:W-:Y:S01]  /*20b0*/  IMAD.X R8, R8, 0x1, R5.reuse, P3 ;  /* 0x0000000108087824 */ /* 0x100fe200018e0605 */
[----:B------:R-:W-:Y:S01]  /*20c0*/  R2UR UR21, R23 ;  /* 0x00000000171572ca */ /* 0x000fe200000e0000 */
[--C-:B------:R-:W-:Y:S01]  /*20d0*/  IMAD.X R19, R19, 0x1, R5.reuse, P2 ;  /* 0x0000000113137824 */ /* 0x100fe200010e0605 */
[----:B------:R-:W-:Y:S01]  /*20e0*/  R2UR UR19, R24 ;  /* 0x00000000181372ca */ /* 0x000fe200000e0000 */
[----:B------:R-:W-:Y:S01]  /*20f0*/  IMAD.X R14, R14, 0x1, R5, P1 ;  /* 0x000000010e0e7824 */ /* 0x000fe200008e0605 */
[----:B------:R-:W-:-:S02]  /*2100*/  SHF.R.S32.HI R22, RZ, 0x1f, R11 ;  /* 0x0000001fff167819 */ /* 0x000fc4000001140b */
[----:B------:R-:W-:Y:S02]  /*2110*/  CS2R R26, SRZ ;  /* 0x00000000001a7805 */ /* 0x000fe4000001ff00 */
[-C--:B------:R-:W-:Y:S01]  /*2120*/  IADD3 R25, P5, PT, R7, R4.reuse, RZ ;  /* 0x0000000407197210 */ /* 0x080fe20007fbe0ff */
[----:B------:R-:W1:Y:S01]  /*2130*/  LDCU UR7, c[0x0][0x3a8] ;  /* 0x00007500ff0777ac */ /* 0x000e620008000800 */
[-C--:B------:R-:W-:Y:S02]  /*2140*/  IADD3 R23, P6, PT, R17, R4.reuse, RZ ;  /* 0x0000000411177210 */ /* 0x080fe40007fde0ff */
[-C--:B------:R-:W-:Y:S02]  /*2150*/  IADD3 R24, P3, PT, R21, R4.reuse, RZ ;  /* 0x0000000415187210 */ /* 0x080fe40007f7e0ff */
[-C--:B------:R-:W-:Y:S02]  /*2160*/  IADD3 R11, P2, PT, R11, R4.reuse, RZ ;  /* 0x000000040b0b7210 */ /* 0x080fe40007f5e0ff */
[----:B------:R-:W-:-:S03]  /*2170*/  IADD3 R4, P1, PT, R13, R4, RZ ;  /* 0x000000040d047210 */ /* 0x000fc60007f3e0ff */
[----:B------:R2:W-:Y:S04]  /*2180*/  STL [R1+0x460], R11 ;  /* 0x0004600b01007387 */ /* 0x0005e80000100800 */
[----:B------:R0:W-:Y:S01]  /*2190*/  STL [R1+0x468], R4 ;  /* 0x0004680401007387 */ /* 0x0001e20000100800 */
[----:B--2---:R-:W-:Y:S01]  /*21a0*/  IMAD.X R11, R22, 0x1, R5, P2 ;  /* 0x00000001160b7824 */ /* 0x004fe200010e0605 */
[----:B0-----:R-:W-:-:S04]  /*21b0*/  LEA.HI.X.SX32 R4, R13, R5, 0x1, P1 ;  /* 0x000000050d047211 */ /* 0x001fc800008f0eff */
[----:B------:R-:W-:Y:S04]  /*21c0*/  STL [R1+0x45c], R11 ;  /* 0x00045c0b01007387 */ /* 0x000fe80000100800 */
        /* <DEDUP_REMOVED lines=122> */
[----:B------:R-:W-:-:S03]  /*2970*/  SHF.R.S32.HI R12, RZ, 0x1f, R12 ;  /* 0x0000001fff0c7819 */ /* 0x000fc6000001140c */
[----:B------:R2:W-:Y:S01]  /*2980*/  STL [R1+0x194], RZ ;  /* 0x000194ff01007387 */ /* 0x0005e20000100800 */
[----:B------:R-:W-:-:S03]  /*2990*/  SHF.R.S32.HI R7, RZ, 0x1f, R7 ;  /* 0x0000001fff077819 */ /* 0x000fc60000011407 */
[----:B------:R2:W-:Y:S01]  /*29a0*/  STL [R1+0x198], RZ ;  /* 0x000198ff01007387 */ /* 0x0005e20000100800 */
[----:B------:R-:W-:Y:S02]  /*29b0*/  SHF.R.S32.HI R6, RZ, 0x1f, R6 ;  /* 0x0000001fff067819 */ /* 0x000fe40000011406 */
[----:B------:R-:W-:Y:S01]  /*29c0*/  SHF.R.S32.HI R17, RZ, 0x1f, R17 ;  /* 0x0000001fff117819 */ /* 0x000fe20000011411 */
[----:B------:R2:W-:Y:S01]  /*29d0*/  STL [R1+0x19c], RZ ;  /* 0x00019cff01007387 */ /* 0x0005e20000100800 */
[----:B------:R-:W-:Y:S01]  /*29e0*/  SHF.R.S32.HI R21, RZ, 0x1f, R21 ;  /* 0x0000001fff157819 */ /* 0x000fe20000011415 */
[--C-:B------:R-:W-:Y:S02]  /*29f0*/  IMAD.X R12, R12, 0x1, R5.reuse, P0 ;  /* 0x000000010c0c7824 */ /* 0x100fe400000e0605 */
[--C-:B------:R-:W-:Y:S02]  /*2a00*/  IMAD.X R7, R7, 0x1, R5.reuse, P5 ;  /* 0x0000000107077824 */ /* 0x100fe400028e0605 */
[----:B------:R-:W-:-:S02]  /*2a10*/  IMAD.X R6, R6, 0x1, R5, P4 ;  /* 0x0000000106067824 */ /* 0x000fc400020e0605 */
[--C-:B------:R-:W-:Y:S02]  /*2a20*/  IMAD.X R17, R17, 0x1, R5.reuse, P6 ;  /* 0x0000000111117824 */ /* 0x100fe400030e0605 */
[----:B------:R-:W-:Y:S01]  /*2a30*/  IMAD.X R21, R21, 0x1, R5, P3 ;  /* 0x0000000115157824 */ /* 0x000fe200018e0605 */
[----:B0-----:R-:W-:Y:S02]  /*2a40*/  LOP3.LUT R4, R28, 0x3f, RZ, 0xc0, !PT ;  /* 0x0000003f1c047812 */ /* 0x001fe400078ec0ff */
[----:B------:R-:W-:Y:S01]  /*2a50*/  R2UR UR28, R3 ;  /* 0x00000000031c72ca */ /* 0x000fe200000e0000 */
[----:B---3--:R-:W-:Y:S01]  /*2a60*/  IMAD R3, R2, UR6, RZ ;  /* 0x0000000602037c24 */ /* 0x008fe2000f8e02ff */
[----:B------:R-:W-:Y:S02]  /*2a70*/  R2UR UR13, R23 ;  /* 0x00000000170d72ca */ /* 0x000fe400000e0000 */
[----:B------:R-:W-:Y:S02]  /*2a80*/  R2UR UR38, R10 ;  /* 0x000000000a2672ca */ /* 0x000fe400000e0000 */
[----:B------:R-:W-:-:S02]  /*2a90*/  R2UR UR36, R18 ;  /* 0x00000000122472ca */ /* 0x000fc400000e0000 */
[----:B------:R-:W-:Y:S02]  /*2aa0*/  R2UR UR34, R16 ;  /* 0x00000000102272ca */ /* 0x000fe400000e0000 */
[----:B------:R-:W-:Y:S02]  /*2ab0*/  R2UR UR32, R15 ;  /* 0x000000000f2072ca */ /* 0x000fe400000e0000 */
[----:B------:R-:W-:Y:S02]  /*2ac0*/  R2UR UR30, R9 ;  /* 0x00000000091e72ca */ /* 0x000fe400000e0000 */
        /* <DEDUP_REMOVED lines=8> */
[----:B------:R-:W-:Y:S01]  /*2b50*/  SHF.R.U32.HI R21, RZ, 0x3, R28 ;  /* 0x00000003ff157819 */ /* 0x000fe2000001161c */
[----:B------:R-:W-:Y:S01]  /*2b60*/  USHF.R.S32.HI UR6, URZ, 0x1f, UR4 ;  /* 0x0000001fff067899 */ /* 0x000fe20008011404 */
[----:B----4-:R-:W-:Y:S01]  /*2b70*/  IMAD R4, R4, UR10, RZ ;  /* 0x0000000a04047c24 */ /* 0x010fe2000f8e02ff */
[----:B------:R-:W-:-:S02]  /*2b80*/  IADD3 R2, P0, PT, R3, UR40, RZ ;  /* 0x0000002803027c10 */ /* 0x000fc4000ff1e0ff */
[----:B------:R-:W-:Y:S01]  /*2b90*/  LOP3.LUT R21, R21, 0x30, RZ, 0xc0, !PT ;  /* 0x0000003015157812 */ /* 0x000fe200078ec0ff */
[----:B------:R-:W-:Y:S01]  /*2ba0*/  ULEA.HI UR6, UR6, UR4, URZ, 0x6 ;  /* 0x0000000406067291 */ /* 0x000fe2000f8f30ff */
[----:B------:R-:W-:Y:S01]  /*2bb0*/  R2UR UR17, R25 ;  /* 0x00000000191172ca */ /* 0x000fe200000e0000 */
[----:B------:R-:W-:Y:S01]  /*2bc0*/  USHF.L.U32 UR4, UR10, 0x6, URZ ;  /* 0x000000060a047899 */ /* 0x000fe200080006ff */
[----:B------:R-:W-:Y:S02]  /*2bd0*/  R2UR UR11, R24 ;  /* 0x00000000180b72ca */ /* 0x000fe400000e0000 */
[----:B------:R-:W-:Y:S02]  /*2be0*/  CS2R R24, SRZ ;  /* 0x0000000000187805 */ /* 0x000fe4000001ff00 */
[----:B------:R-:W-:Y:S02]  /*2bf0*/  SHF.R.S32.HI R5, RZ, 0x1f, R4 ;  /* 0x0000001fff057819 */ /* 0x000fe40000011404 */
[----:B------:R-:W-:-:S02]  /*2c00*/  LEA.HI.X.SX32 R3, R3, UR41, 0x1, P0 ;  /* 0x0000002903037c11 */ /* 0x000fc400080f0eff */
[----:B------:R-:W-:Y:S02]  /*2c10*/  LOP3.LUT R21, R21, 0x1ff, R28, 0x78, !PT ;  /* 0x000001ff15157812 */ /* 0x000fe400078e781c */
[----:B------:R-:W-:Y:S01]  /*2c20*/  LOP3.LUT R4, R0, 0x410, RZ, 0x3c, !PT ;  /* 0x0000041000047812 */ /* 0x000fe200078e3cff */
[----:B------:R-:W-:Y:S02]  /*2c30*/  USHF.R.S32.HI UR6, URZ, 0x6, UR6 ;  /* 0x00000006ff067899 */ /* 0x000fe40008011406 */
[----:B-12---:R-:W-:-:S12]  /*2c40*/  USHF.R.S32.HI UR10, URZ, 0x1f, UR4 ;  /* 0x0000001fff0a7899 */ /* 0x006fd80008011404 */
.L_x_2:
[C---:B-----5:R-:W-:Y:S01]  /*2c50*/  ISETP.GT.AND P1, PT, R20.reuse, RZ, PT ;  /* 0x000000ff1400720c */ /* 0x060fe20003f24270 */
[----:B------:R-:W-:Y:S01]  /*2c60*/  STL [R1+0xcbc], R29 ;  /* 0x000cbc1d01007387 */ /* 0x000fe20000100800 */
[----:B------:R-:W-:Y:S01]  /*2c70*/  PRMT R5, RZ, 0x7610, R5 ;  /* 0x00007610ff057816 */ /* 0x000fe20000000005 */
[----:B------:R-:W0:Y:S01]  /*2c80*/  LDC R4, c[0x0][0x3a8] ;  /* 0x0000ea00ff047b82 */ /* 0x000e220000000800 */
[C---:B------:R-:W-:Y:S01]  /*2c90*/  ISETP.GT.AND P3, PT, R20.reuse, 0x1, PT ;  /* 0x000000011400780c */ /* 0x040fe20003f64270 */
[----:B------:R-:W-:Y:S01]  /*2ca0*/  STL [R1+0xcc8], R29 ;  /* 0x000cc81d01007387 */ /* 0x000fe20000100800 */
[----:B------:R-:W-:Y:S01]  /*2cb0*/  ISETP.GT.AND P0, PT, R20, 0x2, PT ;  /* 0x000000021400780c */ /* 0x000fe20003f04270 */
[----:B------:R-:W1:Y:S01]  /*2cc0*/  LDCU UR40, c[0x0][0x3ac] ;  /* 0x00007580ff2877ac */ /* 0x000e620008000800 */
[----:B------:R-:W-:Y:S01]  /*2cd0*/  IADD3 R6, P2, PT, R2, UR7, RZ ;  /* 0x0000000702067c10 */ /* 0x000fe2000ff5e0ff */
[----:B------:R-:W-:Y:S01]  /*2ce0*/  STL [R1+0xcd0], R29 ;  /* 0x000cd01d01007387 */ /* 0x000fe20000100800 */
[----:B------:R-:W-:Y:S01]  /*2cf0*/  ISETP.GT.AND P5, PT, R20, 0x3f, PT ;  /* 0x0000003f1400780c */ /* 0x000fe20003fa4270 */
[----:B------:R-:W2:Y:S02]  /*2d00*/  LDCU UR39, c[0x0][0x3ac] ;  /* 0x00007580ff2777ac */ /* 0x000ea40008000800 */
[----:B------:R-:W3:Y:S04]  /*2d10*/  @P1 LDG.E.U8 R5, desc[UR8][R2.64] ;  /* 0x0000000802051981 */ /* 0x000ee8000c1e1100 */
[----:B------:R-:W-:Y:S04]  /*2d20*/  STL [R1+0xcd8], R29 ;  /* 0x000cd81d01007387 */ /* 0x000fe80000100800 */
[----:B------:R-:W-:Y:S04]  /*2d30*/  STL [R1+0xce0], R29 ;  /* 0x000ce01d01007387 */ /* 0x000fe80000100800 */
[----:B------:R-:W-:Y:S01]  /*2d40*/  STL [R1+0xce4], R29 ;  /* 0x000ce41d01007387 */ /* 0x000fe20000100800 */
[----:B0-----:R-:W-:-:S03]  /*2d50*/  IMAD.SHL.U32 R8, R4, 0x2, RZ ;  /* 0x0000000204087824 */ /* 0x001fc600078e00ff */
[----:B------:R-:W-:Y:S04]  /*2d60*/  STL [R1+0xcf0], R29 ;  /* 0x000cf01d01007387 */ /* 0x000fe80000100800 */
        /* <DEDUP_REMOVED lines=11> */
[----:B------:R0:W-:Y:S04]  /*2e20*/  STL [R1+0xd14], R28 ;  /* 0x000d141c01007387 */ /* 0x0001e80000100800 */
[----:B------:R-:W-:Y:S04]  /*2e30*/  STL [R1+0xcb4], R23 ;  /* 0x000cb41701007387 */ /* 0x000fe80000100800 */
[----:B------:R-:W-:Y:S01]  /*2e40*/  STL [R1+0xcc4], R23 ;  /* 0x000cc41701007387 */ /* 0x000fe20000100800 */
[----:B------:R-:W-:Y:S01]  /*2e50*/  IMAD R9, R4, 0x3, RZ ;  /* 0x0000000304097824 */ /* 0x000fe200078e02ff */
[----:B0-----:R-:W-:-:S02]  /*2e60*/  PRMT R28, RZ, 0x7610, R28 ;  /* 0x00007610ff1c7816 */ /* 0x001fc4000000001c */
        /* <DEDUP_REMOVED lines=17> */
[----:B------:R-:W-:Y:S04]  /*2f80*/  STL.64 [R1+0xba8], R26 ;  /* 0x000ba81a01007387 */ /* 0x000fe80000100a00 */
[----:B------:R0:W-:Y:S02]  /*2f90*/  STL.64 [R1+0xba0], R24 ;  /* 0x000ba01801007387 */ /* 0x0001e40000100a00 */
[----:B0-----:R-:W0:Y:S01]  /*2fa0*/  LDC R24, c[0x0][0x3a8] ;  /* 0x0000ea00ff187b82 */ /* 0x001e220000000800 */
[----:B------:R-:W-:-:S02]  /*2fb0*/  IADD3 R4, P1, PT, R8, R2, RZ ;  /* 0x0000000208047210 */ /* 0x000fc40007f3e0ff */
[----:B------:R-:W-:Y:S02]  /*2fc0*/  PRMT R29, RZ, 0x7610, R29 ;  /* 0x00007610ff1d7816 */ /* 0x000fe4000000001d */
[----:B0-----:R-:W-:-:S05]  /*2fd0*/  LEA.HI.X.SX32 R7, R24, R3, 0x1, P2 ;  /* 0x0000000318077211 */ /* 0x001fca00010f0eff */
[----:B------:R-:W4:Y:S04]  /*2fe0*/  @P3 LDG.E.U8 R28, desc[UR8][R6.64] ;  /* 0x00000008061c3981 */ /* 0x000f28000c1e1100 */
[----:B---3--:R0:W-:Y:S02]  /*2ff0*/  STL [R1+0x1a4], R5 ;  /* 0x0001a40501007387 */ /* 0x0081e40000100800 */
[----:B0-----:R-:W-:Y:S02]  /*3000*/  LEA.HI.X.SX32 R5, R8, R3, 0x1, P1 ;  /* 0x0000000308057211 */ /* 0x001fe400008f0eff */
[----:B------:R-:W0:Y:S03]  /*3010*/  LDC R8, c[0x0][0x3a8] ;  /* 0x0000ea00ff087b82 */ /* 0x000e260000000800 */
[----:B------:R-:W3:Y:S04]  /*3020*/  @P0 LDG.E.U8 R29, desc[UR8][R4.64] ;  /* 0x00000008041d0981 */ /* 0x000ee8000c1e1100 */
[----:B----4-:R4:W-:Y:S04]  /*3030*/  STL [R1+0x1a0], R28 ;  /* 0x0001a01c01007387 */ /* 0x0109e80000100800 */
[----:B----4-:R-:W4:Y:S04]  /*3040*/  LDL.LU R28, [R1+0xd14] ;  /* 0x000d1400011c7983 */ /* 0x010f280000300800 */
[----:B---3--:R3:W-:Y:S04]  /*3050*/  STL [R1+0x17c], R29 ;  /* 0x00017c1d01007387 */ /* 0x0087e80000100800 */
[----:B---3--:R-:W3:Y:S01]  /*3060*/  LDL.LU R29, [R1+0xd10] ;  /* 0x000d1000011d7983 */ /* 0x008ee20000300800 */
[----:B------:R-:W-:-:S02]  /*3070*/  IADD3 R6, P3, PT, R9, R2, RZ ;  /* 0x0000000209067210 */ /* 0x000fc40007f7e0ff */
[----:B------:R-:W-:Y:S02]  /*3080*/  ISETP.GT.AND P2, PT, R20, 0x3, PT ;  /* 0x000000031400780c */ /* 0x000fe40003f44270 */
[----:B------:R-:W-:Y:S01]  /*3090*/  LEA.HI.X.SX32 R7, R9, R3, 0x1, P3 ;  /* 0x0000000309077211 */ /* 0x000fe200018f0eff */
[----:B0-----:R-:W-:Y:S01]  /*30a0*/  IMAD.SHL.U32 R9, R8, 0x4, RZ ;  /* 0x0000000408097824 */ /* 0x001fe200078e00ff */
[----:B------:R-:W-:Y:S02]  /*30b0*/  ISETP.GT.AND P1, PT, R20, 0x4, PT ;  /* 0x000000041400780c */ /* 0x000fe40003f24270 */
[----:B------:R-:W-:Y:S02]  /*30c0*/  PRMT R23, RZ, 0x7610, R23 ;  /* 0x00007610ff177816 */ /* 0x000fe40000000017 */
[----:B------:R-:W-:-:S04]  /*30d0*/  IADD3 R4, P4, PT, R9, R2, RZ ;  /* 0x0000000209047210 */ /* 0x000fc80007f9e0ff */
[----:B------:R-:W-:Y:S01]  /*30e0*/  LEA.HI.X.SX32 R5, R9, R3, 0x1, P4 ;  /* 0x0000000309057211 */ /* 0x000fe200020f0eff */
[----:B------:R-:W2:Y:S01]  /*30f0*/  @P2 LDG.E.U8 R23, desc[UR8][R6.64] ;  /* 0x0000000806172981 */ /* 0x000ea2000c1e1100 */
[----:B------:R-:W0:Y:S01]  /*3100*/  LDC R9, c[0x0][0x3a8] ;  /* 0x0000ea00ff097b82 */ /* 0x000e220000000800 */
[----:B---3--:R-:W-:-:S06]  /*3110*/  PRMT R29, RZ, 0x7610, R29 ;  /* 0x00007610ff1d7816 */ /* 0x008fcc000000001d */
[----:B------:R-:W3:Y:S04]  /*3120*/  @P1 LDG.E.U8 R29, desc[UR8][R4.64] ;  /* 0x00000008041d1981 */ /* 0x000ee8000c1e1100 */
[----:B--2---:R2:W-:Y:S04]  /*3130*/  STL [R1+0x178], R23 ;  /* 0x0001781701007387 */ /* 0x0045e80000100800 */
[----:B--2---:R-:W2:Y:S04]  /*3140*/  LDL.LU R23, [R1+0xd0c] ;  /* 0x000d0c0001177983 */ /* 0x004ea80000300800 */
[----:B---3--:R3:W-:Y:S04]  /*3150*/  STL [R1+0x174], R29 ;  /* 0x0001741d01007387 */ /* 0x0087e80000100800 */
[----:B---3--:R-:W3:Y:S01]  /*3160*/  LDL.LU R29, [R1+0xd08] ;  /* 0x000d0800011d7983 */ /* 0x008ee20000300800 */
[----:B------:R-:W-:Y:S01]  /*3170*/  IMAD R8, R8, 0x5, RZ ;  /* 0x0000000508087824 */ /* 0x000fe200078e02ff */
[----:B------:R-:W-:-:S04]  /*3180*/  ISETP.GT.AND P0, PT, R20, 0x5, PT ;  /* 0x000000051400780c */ /* 0x000fc80003f04270 */
[----:B------:R-:W-:Y:S02]  /*3190*/  IADD3 R6, P3, PT, R8, R2, RZ ;  /* 0x0000000208067210 */ /* 0x000fe40007f7e0ff */
[----:B------:R-:W-:Y:S02]  /*31a0*/  ISETP.GT.AND P2, PT, R20, 0x6, PT ;  /* 0x000000061400780c */ /* 0x000fe40003f44270 */
[----:B------:R-:W-:Y:S01]  /*31b0*/  LEA.HI.X.SX32 R7, R8, R3, 0x1, P3 ;  /* 0x0000000308077211 */ /* 0x000fe200018f0eff */
[----:B0-----:R-:W-:Y:S01]  /*31c0*/  IMAD R8, R9, 0x6, RZ ;  /* 0x0000000609087824 */ /* 0x001fe200078e02ff */
[----:B----4-:R-:W-:-:S04]  /*31d0*/  PRMT R28, RZ, 0x7610, R28 ;  /* 0x00007610ff1c7816 */ /* 0x010fc8000000001c */
[C---:B------:R-:W-:Y:S02]  /*31e0*/  IADD3 R4, P4, PT, R8.reuse, R2, RZ ;  /* 0x0000000208047210 */ /* 0x040fe40007f9e0ff */
[----:B------:R-:W4:Y:S02]  /*31f0*/  @P0 LDG.E.U8 R28, desc[UR8][R6.64] ;  /* 0x00000008061c0981 */ /* 0x000f24000c1e1100 */
[----:B------:R-:W-:Y:S02]  /*3200*/  LEA.HI.X.SX32 R5, R8, R3, 0x1, P4 ;  /* 0x0000000308057211 */ /* 0x000fe400020f0eff */
[----:B------:R-:W0:Y:S01]  /*3210*/  LDC R8, c[0x0][0x3a8] ;  /* 0x0000ea00ff087b82 */ /* 0x000e220000000800 */
[----:B---3--:R-:W-:-:S06]  /*3220*/  PRMT R29, RZ, 0x7610, R29 ;  /* 0x00007610ff1d7816 */ /* 0x008fcc000000001d */
[----:B------:R-:W3:Y:S04]  /*3230*/  @P2 LDG.E.U8 R29, desc[UR8][R4.64] ;  /* 0x00000008041d2981 */ /* 0x000ee8000c1e1100 */
[----:B----4-:R4:W-:Y:S04]  /*3240*/  STL [R1+0x170], R28 ;  /* 0x0001701c01007387 */ /* 0x0109e80000100800 */
[----:B----4-:R-:W4:Y:S04]  /*3250*/  LDL.LU R28, [R1+0xd04] ;  /* 0x000d0400011c7983 */ /* 0x010f280000300800 */
[----:B---3--:R3:W-:Y:S04]  /*3260*/  STL [R1+0x16c], R29 ;  /* 0x00016c1d01007387 */ /* 0x0087e80000100800 */
[----:B---3--:R-:W3:Y:S01]  /*3270*/  LDL.LU R29, [R1+0xd00] ;  /* 0x000d0000011d7983 */ /* 0x008ee20000300800 */
[----:B------:R-:W-:Y:S01]  /*3280*/  IMAD R9, R9, 0x7, RZ ;  /* 0x0000000709097824 */ /* 0x000fe200078e02ff */
[----:B------:R-:W-:-:S04]  /*3290*/  ISETP.GT.AND P1, PT, R20, 0x7, PT ;  /* 0x000000071400780c */ /* 0x000fc80003f24270 */
[C---:B------:R-:W-:Y:S02]  /*32a0*/  IADD3 R6, P3, PT, R9.reuse, R2, RZ ;  /* 0x0000000209067210 */ /* 0x040fe40007f7e0ff */
[----:B------:R-:W-:Y:S02]  /*32b0*/  ISETP.GT.AND P0, PT, R20, 0x8, PT ;  /* 0x000000081400780c */ /* 0x000fe40003f04270 */
[----:B------:R-:W-:Y:S01]  /*32c0*/  LEA.HI.X.SX32 R7, R9, R3, 0x1, P3 ;  /* 0x0000000309077211 */ /* 0x000fe200018f0eff */
[----:B0-----:R-:W-:Y:S01]  /*32d0*/  IMAD.SHL.U32 R9, R8, 0x8, RZ ;  /* 0x0000000808097824 */ /* 0x001fe200078e00ff */
[----:B--2---:R-:W-:-:S04]  /*32e0*/  PRMT R23, RZ, 0x7610, R23 ;  /* 0x00007610ff177816 */ /* 0x004fc80000000017 */
[C---:B------:R-:W-:Y:S02]  /*32f0*/  IADD3 R4, P4, PT, R9.reuse, R2, RZ ;  /* 0x0000000209047210 */ /* 0x040fe40007f9e0ff */
[----:B------:R-:W2:Y:S02]  /*3300*/  @P1 LDG.E.U8 R23, desc[UR8][R6.64] ;  /* 0x0000000806171981 */ /* 0x000ea4000c1e1100 */
[----:B------:R-:W-:Y:S02]  /*3310*/  LEA.HI.X.SX32 R5, R9, R3, 0x1, P4 ;  /* 0x0000000309057211 */ /* 0x000fe400020f0eff */
        /* <DEDUP_REMOVED lines=26> */
[CC--:B------:R-:W-:Y:S02]  /*34c0*/  IADD3 R6, P3, PT, R9.reuse, R2.reuse, RZ ;  /* 0x0000000209067210 */ /* 0x0c0fe40007f7e0ff */
[----:B--2---:R-:W-:Y:S02]  /*34d0*/  PRMT R23, RZ, 0x7610, R23 ;  /* 0x00007610ff177816 */ /* 0x004fe40000000017 */
[----:B------:R-:W-:Y:S01]  /*34e0*/  LEA.HI.X.SX32 R7, R9, R3, 0x1, P3 ;  /* 0x0000000309077211 */ /* 0x000fe200018f0eff */
[----:B0-----:R-:W-:Y:S01]  /*34f0*/  IMAD R9, R8, 0xc, RZ ;  /* 0x0000000c08097824 */ /* 0x001fe200078e02ff */
[----:B------:R-:W-:Y:S01]  /*3500*/  ISETP.GT.AND P2, PT, R20, 0xc, PT ;  /* 0x0000000c1400780c */ /* 0x000fe20003f44270 */
[----:B------:R-:W-:Y:S01]  /*3510*/  IMAD R8, R8, 0xd, RZ ;  /* 0x0000000d08087824 */ /* 0x000fe200078e02ff */
[----:B------:R-:W-:Y:S01]  /*3520*/  ISETP.GT.AND P1, PT, R20, 0xd, PT ;  /* 0x0000000d1400780c */ /* 0x000fe20003f24270 */
[----:B------:R0:W2:Y:S01]  /*3530*/  @P0 LDG.E.U8 R23, desc[UR8][R6.64] ;  /* 0x0000000806170981 */ /* 0x0000a2000c1e1100 */
[----:B------:R-:W-:-:S02]  /*3540*/  IADD3 R4, P4, PT, R9, R2, RZ ;  /* 0x0000000209047210 */ /* 0x000fc40007f9e0ff */
[----:B----4-:R-:W-:Y:S02]  /*3550*/  PRMT R28, RZ, 0x7610, R28 ;  /* 0x00007610ff1c7816 */ /* 0x010fe4000000001c */
[-C--:B------:R-:W-:Y:S02]  /*3560*/  LEA.HI.X.SX32 R5, R9, R3.reuse, 0x1, P4 ;  /* 0x0000000309057211 */ /* 0x080fe400020f0eff */
[----:B------:R-:W4:Y:S01]  /*3570*/  LDC R9, c[0x0][0x3a8] ;  /* 0x0000ea00ff097b82 */ /* 0x000f220000000800 */
[C---:B0-----:R-:W-:Y:S02]  /*3580*/  IADD3 R6, P3, PT, R8.reuse, R2, RZ ;  /* 0x0000000208067210 */ /* 0x041fe40007f7e0ff */
[----:B------:R-:W4:Y:S02]  /*3590*/  @P2 LDG.E.U8 R28, desc[UR8][R4.64] ;  /* 0x00000008041c2981 */ /* 0x000f24000c1e1100 */
[----:B------:R-:W-:Y:S02]  /*35a0*/  LEA.HI.X.SX32 R7, R8, R3, 0x1, P3 ;  /* 0x0000000308077211 */ /* 0x000fe400018f0eff */
[----:B---3--:R-:W-:-:S06]  /*35b0*/  PRMT R29, RZ, 0x7610, R29 ;  /* 0x00007610ff1d7816 */ /* 0x008fcc000000001d */
[----:B------:R-:W3:Y:S04]  /*35c0*/  @P1 LDG.E.U8 R29, desc[UR8][R6.64] ;  /* 0x00000008061d1981 */ /* 0x000ee8000c1e1100 */
[----:B--2---:R0:W-:Y:S04]  /*35d0*/  STL [R1+0x158], R23 ;  /* 0x0001581701007387 */ /* 0x0041e80000100800 */
[----:B0-----:R-:W2:Y:S04]  /*35e0*/  LDL.LU R23, [R1+0xcec] ;  /* 0x000cec0001177983 */ /* 0x001ea80000300800 */
[----:B----4-:R0:W-:Y:S04]  /*35f0*/  STL [R1+0x154], R28 ;  /* 0x0001541c01007387 */ /* 0x0101e80000100800 */
[----:B0-----:R-:W4:Y:S01]  /*3600*/  LDL.LU R28, [R1+0xce8] ;  /* 0x000ce800011c7983 */ /* 0x001f220000300800 */
[----:B------:R-:W-:-:S03]  /*3610*/  IMAD R8, R9, 0xe, RZ ;  /* 0x0000000e09087824 */ /* 0x000fc600078e02ff */
[----:B---3--:R0:W-:Y:S04]  /*3620*/  STL [R1+0x150], R29 ;  /* 0x0001501d01007387 */ /* 0x0081e80000100800 */
[----:B0-----:R-:W3:Y:S01]  /*3630*/  LDL.LU R29, [R1+0xce4] ;  /* 0x000ce400011d7983 */ /* 0x001ee20000300800 */
[----:B------:R-:W-:-:S04]  /*3640*/  IADD3 R4, P4, PT, R8, R2, RZ ;  /* 0x0000000208047210 */ /* 0x000fc80007f9e0ff */
[----:B------:R-:W-:Y:S02]  /*3650*/  LEA.HI.X.SX32 R5, R8, R3, 0x1, P4 ;  /* 0x0000000308057211 */ /* 0x000fe400020f0eff */
[----:B------:R-:W0:Y:S01]  /*3660*/  LDC R8, c[0x0][0x3a8] ;  /* 0x0000ea00ff087b82 */ /* 0x000e220000000800 */
[----:B------:R-:W-:Y:S01]  /*3670*/  IMAD R9, R9, 0xf, RZ ;  /* 0x0000000f09097824 */ /* 0x000fe200078e02ff */
[----:B------:R-:W-:-:S04]  /*3680*/  ISETP.GT.AND P0, PT, R20, 0xe, PT ;  /* 0x0000000e1400780c */ /* 0x000fc80003f04270 */
[C---:B------:R-:W-:Y:S02]  /*3690*/  IADD3 R6, P3, PT, R9.reuse, R2, RZ ;  /* 0x0000000209067210 */ /* 0x040fe40007f7e0ff */
[----:B------:R-:W-:Y:S02]  /*36a0*/  PRMT R25, RZ, 0x7610, R25 ;  /* 0x00007610ff197816 */ /* 0x000fe40000000019 */
[----:B------:R-:W-:Y:S02]  /*36b0*/  LEA.HI.X.SX32 R7, R9, R3, 0x1, P3 ;  /* 0x0000000309077211 */ /* 0x000fe400018f0eff */
[C---:B------:R-:W-:Y:S02]  /*36c0*/  ISETP.GT.AND P2, PT, R20.reuse, 0xf, PT ;  /* 0x0000000f1400780c */ /* 0x040fe40003f44270 */
[----:B------:R-:W-:Y:S01]  /*36d0*/  ISETP.GT.AND P1, PT, R20, 0x10, PT ;  /* 0x000000101400780c */ /* 0x000fe20003f24270 */
[----:B------:R0:W2:Y:S01]  /*36e0*/  @P0 LDG.E.U8 R25, desc[UR8][R4.64] ;  /* 0x0000000804190981 */ /* 0x0000a2000c1e1100 */
[----:B------:R-:W-:Y:S01]  /*36f0*/  PRMT R26, RZ, 0x7610, R26 ;  /* 0x00007610ff1a7816 */ /* 0x000fe2000000001a */
[----:B0-----:R-:W-:-:S08]  /*3700*/  IMAD.SHL.U32 R9, R8, 0x10, RZ ;  /* 0x0000001008097824 */ /* 0x001fd000078e00ff */
[----:B------:R-:W4:Y:S01]  /*3710*/  @P2 LDG.E.U8 R26, desc[UR8][R6.64] ;  /* 0x00000008061a2981 */ /* 0x000f22000c1e1100 */
[----:B------:R-:W-:-:S04]  /*3720*/  IADD3 R4, P4, PT, R9, R2, RZ ;  /* 0x0000000209047210 */ /* 0x000fc80007f9e0ff */
[----:B------:R-:W-:Y:S02]  /*3730*/  LEA.HI.X.SX32 R5, R9, R3, 0x1, P4 ;  /* 0x0000000309057211 */ /* 0x000fe400020f0eff */
[----:B------:R-:W0:Y:S01]  /*3740*/  LDC R9, c[0x0][0x3a8] ;  /* 0x0000ea00ff097b82 */ /* 0x000e220000000800 */
[----:B---3--:R-:W-:-:S06]  /*3750*/  PRMT R29, RZ, 0x7610, R29 ;  /* 0x00007610ff1d7816 */ /* 0x008fcc000000001d */
[----:B------:R-:W3:Y:S04]  /*3760*/  @P1 LDG.E.U8 R29, desc[UR8][R4.64] ;  /* 0x00000008041d1981 */ /* 0x000ee8000c1e1100 */
[----:B--2---:R-:W-:Y:S04]  /*3770*/  STL [R1+0xc3c], R25 ;  /* 0x000c3c1901007387 */ /* 0x004fe80000100800 */
[----:B----4-:R-:W-:Y:S04]  /*3780*/  STL [R1+0xc38], R26 ;  /* 0x000c381a01007387 */ /* 0x010fe80000100800 */
[----:B---3--:R2:W-:Y:S04]  /*3790*/  STL [R1+0x104], R29 ;  /* 0x0001041d01007387 */ /* 0x0085e80000100800 */
[----:B--2---:R-:W2:Y:S01]  /*37a0*/  LDL.LU R29, [R1+0xce0] ;  /* 0x000ce000011d7983 */ /* 0x004ea20000300800 */
[----:B------:R-:W-:Y:S01]  /*37b0*/  IMAD R8, R8, 0x11, RZ ;  /* 0x0000001108087824 */ /* 0x000fe200078e02ff */
[----:B------:R-:W-:-:S04]  /*37c0*/  ISETP.GT.AND P0, PT, R20, 0x11, PT ;  /* 0x000000111400780c */ /* 0x000fc80003f04270 */
[----:B------:R-:W-:Y:S02]  /*37d0*/  IADD3 R6, P3, PT, R8, R2, RZ ;  /* 0x0000000208067210 */ /* 0x000fe40007f7e0ff */
[----:B------:R-:W-:Y:S02]  /*37e0*/  ISETP.GT.AND P2, PT, R20, 0x12, PT ;  /* 0x000000121400780c */ /* 0x000fe40003f44270 */
[----:B------:R-:W-:Y:S01]  /*37f0*/  LEA.HI.X.SX32 R7, R8, R3, 0x1, P3 ;  /* 0x0000000308077211 */ /* 0x000fe200018f0eff */
[----:B0-----:R-:W-:Y:S01]  /*3800*/  IMAD R8, R9, 0x12, RZ ;  /* 0x0000001209087824 */ /* 0x001fe200078e02ff */
[----:B------:R-:W-:-:S04]  /*3810*/  PRMT R28, RZ, 0x7610, R28 ;  /* 0x00007610ff1c7816 */ /* 0x000fc8000000001c */
[C---:B------:R-:W-:Y:S02]  /*3820*/  IADD3 R4, P4, PT, R8.reuse, R2, RZ ;  /* 0x0000000208047210 */ /* 0x040fe40007f9e0ff */
[----:B------:R-:W3:Y:S02]  /*3830*/  @P0 LDG.E.U8 R28, desc[UR8][R6.64] ;  /* 0x00000008061c0981 */ /* 0x000ee4000c1e1100 */
[----:B------:R-:W-:Y:S02]  /*3840*/  LEA.HI.X.SX32 R5, R8, R3, 0x1, P4 ;  /* 0x0000000308057211 */ /* 0x000fe400020f0eff */
[----:B------:R-:W0:Y:S01]  /*3850*/  LDC R8, c[0x0][0x3a8] ;  /* 0x0000ea00ff087b82 */ /* 0x000e220000000800 */
[----:B--2---:R-:W-:-:S06]  /*3860*/  PRMT R29, RZ, 0x7610, R29 ;  /* 0x00007610ff1d7816 */ /* 0x004fcc000000001d */
[----:B------:R-:W2:Y:S04]  /*3870*/  @P2 LDG.E.U8 R29, desc[UR8][R4.64] ;  /* 0x00000008041d2981 */ /* 0x000ea8000c1e1100 */
[----:B---3--:R3:W-:Y:S04]  /*3880*/  STL [R1+0x100], R28 ;  /* 0x0001001c01007387 */ /* 0x0087e80000100800 */
[----:B---3--:R-:W3:Y:S04]  /*3890*/  LDL.LU R28, [R1+0xcdc] ;  /* 0x000cdc00011c7983 */ /* 0x008ee80000300800 */
[----:B--2---:R2:W-:Y:S04]  /*38a0*/  STL [R1+0xfc], R29 ;  /* 0x0000fc1d01007387 */ /* 0x0045e80000100800 */
[----:B--2---:R-:W2:Y:S01]  /*38b0*/  LDL.LU R29, [R1+0xcd8] ;  /* 0x000cd800011d7983 */ /* 0x004ea20000300800 */
[----:B------:R-:W-:Y:S01]  /*38c0*/  IMAD R9, R9, 0x13, RZ ;  /* 0x0000001309097824 */ /* 0x000fe200078e02ff */
[----:B------:R-:W-:-:S04]  /*38d0*/  ISETP.GT.AND P1, PT, R20, 0x13, PT ;  /* 0x000000131400780c */ /* 0x000fc80003f24270 */
[C---:B------:R-:W-:Y:S02]  /*38e0*/  IADD3 R6, P3, PT, R9.reuse, R2, RZ ;  /* 0x0000000209067210 */ /* 0x040fe40007f7e0ff */
[----:B------:R-:W-:Y:S02]  /*38f0*/  ISETP.GT.AND P0, PT, R20, 0x14, PT ;  /* 0x000000141400780c */ /* 0x000fe40003f04270 */
[----:B------:R-:W-:Y:S01]  /*3900*/  LEA.HI.X.SX32 R7, R9, R3, 0x1, P3 ;  /* 0x0000000309077211 */ /* 0x000fe200018f0eff */
[----:B0-----:R-:W-:Y:S01]  /*3910*/  IMAD R9, R8, 0x14, RZ ;  /* 0x0000001408097824 */ /* 0x001fe200078e02ff */
[----:B------:R-:W-:-:S04]  /*3920*/  PRMT R23, RZ, 0x7610, R23 ;  /* 0x00007610ff177816 */ /* 0x000fc80000000017 */
[CC--:B------:R-:W-:Y:S01]  /*3930*/  IADD3 R4, P4, PT, R9.reuse, R2.reuse, RZ ;  /* 0x0000000209047210 */ /* 0x0c0fe20007f9e0ff */
[----:B------:R-:W-:Y:S01]  /*3940*/  IMAD R8, R8, 0x15, RZ ;  /* 0x0000001508087824 */ /* 0x000fe200078e02ff */
[----:B------:R-:W-:Y:S01]  /*3950*/  ISETP.GT.AND P2, PT, R20, 0x15, PT ;  /* 0x000000151400780c */ /* 0x000fe20003f44270 */
[----:B------:R0:W4:Y:S01]  /*3960*/  @P1 LDG.E.U8 R23, desc[UR8][R6.64] ;  /* 0x0000000806171981 */ /* 0x000122000c1e1100 */
[----:B------:R-:W-:Y:S02]  /*3970*/  LEA.HI.X.SX32 R5, R9, R3, 0x1, P4 ;  /* 0x0000000309057211 */ /* 0x000fe400020f0eff */
[----:B---3--:R-:W-:Y:S01]  /*3980*/  PRMT R28, RZ, 0x7610, R28 ;  /* 0x00007610ff1c7816 */ /* 0x008fe2000000001c */
[----:B------:R-:W3:Y:S01]  /*3990*/  LDC R9, c[0x0][0x3a8] ;  /* 0x0000ea00ff097b82 */ /* 0x000ee20000000800 */
[----:B0-----:R-:W-:-:S04]  /*39a0*/  IADD3 R6, P3, PT, R8, R2, RZ ;  /* 0x0000000208067210 */ /* 0x001fc80007f7e0ff */
[----:B------:R-:W-:-:S05]  /*39b0*/  LEA.HI.X.SX32 R7, R8, R3, 0x1, P3 ;  /* 0x0000000308077211 */ /* 0x000fca00018f0eff */
[----:B------:R-:W3:Y:S01]  /*39c0*/  @P2 LDG.E.U8 R28, desc[UR8][R6.64] ;  /* 0x00000008061c2981 */ /* 0x000ee2000c1e1100 */
[----:B--2---:R-:W-:-:S06]  /*39d0*/  PRMT R29, RZ, 0x7610, R29 ;  /* 0x00007610ff1d7816 */ /* 0x004fcc000000001d */
[----:B------:R-:W2:Y:S04]  /*39e0*/  @P0 LDG.E.U8 R29, desc[UR8][R4.64] ;  /* 0x00000008041d0981 */ /* 0x000ea8000c1e1100 */
[----:B----4-:R0:W-:Y:S04]  /*39f0*/  STL [R1+0xf8], R23 ;  /* 0x0000f81701007387 */ /* 0x0101e80000100800 */
[----:B0-----:R-:W4:Y:S01]  /*3a00*/  LDL.LU R23, [R1+0xcd4] ;  /* 0x000cd40001177983 */ /* 0x001f220000300800 */
[----:B---3--:R-:W-:-:S03]  /*3a10*/  IMAD R8, R9, 0x16, RZ ;  /* 0x0000001609087824 */ /* 0x008fc600078e02ff */
[----:B--2---:R0:W-:Y:S04]  /*3a20*/  STL [R1+0xf4], R29 ;  /* 0x0000f41d01007387 */ /* 0x0041e80000100800 */
[----:B0-----:R-:W2:Y:S04]  /*3a30*/  LDL.LU R29, [R1+0xcd0] ;  /* 0x000cd000011d7983 */ /* 0x001ea80000300800 */
[----:B------:R0:W-:Y:S04]  /*3a40*/  STL [R1+0xf0], R28 ;  /* 0x0000f01c01007387 */ /* 0x0001e80000100800 */
[----:B0-----:R-:W3:Y:S01]  /*3a50*/  LDL.LU R28, [R1+0xccc] ;  /* 0x000ccc00011c7983 */ /* 0x001ee20000300800 */
[----:B------:R-:W-:-:S04]  /*3a60*/  IADD3 R4, P4, PT, R8, R2, RZ ;  /* 0x0000000208047210 */ /* 0x000fc80007f9e0ff */
[----:B------:R-:W-:Y:S02]  /*3a70*/  LEA.HI.X.SX32 R5, R8, R3, 0x1, P4 ;  /* 0x0000000308057211 */ /* 0x000fe400020f0eff */
[----:B------:R-:W0:Y:S01]  /*3a80*/  LDC R8, c[0x0][0x3a8] ;  /* 0x0000ea00ff087b82 */ /* 0x000e220000000800 */
[----:B------:R-:W-:Y:S01]  /*3a90*/  IMAD R9, R9, 0x17, RZ ;  /* 0x0000001709097824 */ /* 0x000fe200078e02ff */
[----:B------:R-:W-:-:S04]  /*3aa0*/  ISETP.GT.AND P1, PT, R20, 0x16, PT ;  /* 0x000000161400780c */ /* 0x000fc80003f24270 */
[C---:B------:R-:W-:Y:S02]  /*3ab0*/  IADD3 R6, P3, PT, R9.reuse, R2, RZ ;  /* 0x0000000209067210 */ /* 0x040fe40007f7e0ff */
[C---:B------:R-:W-:Y:S02]  /*3ac0*/  ISETP.GT.AND P0, PT, R20.reuse, 0x17, PT ;  /* 0x000000171400780c */ /* 0x040fe40003f04270 */
[----:B------:R-:W-:Y:S02]  /*3ad0*/  LEA.HI.X.SX32 R7, R9, R3, 0x1, P3 ;  /* 0x0000000309077211 */ /* 0x000fe400018f0eff */
[----:B------:R-:W-:Y:S02]  /*3ae0*/  ISETP.GT.AND P2, PT, R20, 0x18, PT ;  /* 0x000000181400780c */ /* 0x000fe40003f44270 */
[----:B----4-:R-:W-:-:S07]  /*3af0*/  PRMT R23, RZ, 0x7610, R23 ;  /* 0x00007610ff177816 */ /* 0x010fce0000000017 */
[----:B------:R-:W4:Y:S01]  /*3b00*/  @P0 LDG.E.U8 R23, desc[UR8][R6.64] ;  /* 0x0000000806170981 */ /* 0x000f22000c1e1100 */
[----:B0-----:R-:W-:Y:S01]  /*3b10*/  IMAD R9, R8, 0x18, RZ ;  /* 0x0000001808097824 */ /* 0x001fe200078e02ff */
[----:B--2---:R-:W-:-:S06]  /*3b20*/  PRMT R29, RZ, 0x7610, R29 ;  /* 0x00007610ff1d7816 */ /* 0x004fcc000000001d */
[----:B------:R0:W2:Y:S02]  /*3b30*/  @P1 LDG.E.U8 R29, desc[UR8][R4.64] ;  /* 0x00000008041d1981 */ /* 0x0000a4000c1e1100 */
[C---:B0-----:R-:W-:Y:S02]  /*3b40*/  IADD3 R4, P4, PT, R9.reuse, R2, RZ ;  /* 0x0000000209047210 */ /* 0x041fe40007f9e0ff */
[----:B---3--:R-:W-:Y:S02]  /*3b50*/  PRMT R28, RZ, 0x7610, R28 ;  /* 0x00007610ff1c7816 */ /* 0x008fe4000000001c */
[----:B------:R-:W-:Y:S02]  /*3b60*/  LEA.HI.X.SX32 R5, R9, R3, 0x1, P4 ;  /* 0x0000000309057211 */ /* 0x000fe400020f0eff */
[----:B------:R-:W0:Y:S03]  /*3b70*/  LDC R9, c[0x0][0x3a8] ;  /* 0x0000ea00ff097b82 */ /* 0x000e260000000800 */
[----:B------:R-:W3:Y:S01]  /*3b80*/  @P2 LDG.E.U8 R28, desc[UR8][R4.64] ;  /* 0x00000008041c2981 */ /* 0x000ee2000c1e1100 */
[----:B------:R-:W-:-:S05]  /*3b90*/  IMAD R8, R8, 0x19, RZ ;  /* 0x0000001908087824 */ /* 0x000fca00078e02ff */
[C---:B------:R-:W-:Y:S01]  /*3ba0*/  IADD3 R6, P3, PT, R8.reuse, R2, RZ ;  /* 0x0000000208067210 */ /* 0x040fe20007f7e0ff */
[----:B--2---:R2:W-:Y:S04]  /*3bb0*/  STL [R1+0xec], R29 ;  /* 0x0000ec1d01007387 */ /* 0x0045e80000100800 */
[----:B--2---:R-:W2:Y:S04]  /*3bc0*/  LDL.LU R29, [R1+0xcc8] ;  /* 0x000cc800011d7983 */ /* 0x004ea80000300800 */
[----:B----4-:R4:W-:Y:S04]  /*3bd0*/  STL [R1+0xe8], R23 ;  /* 0x0000e81701007387 */ /* 0x0109e80000100800 */
[----:B----4-:R-:W4:Y:S04]  /*3be0*/  LDL.LU R23, [R1+0xcc4] ;  /* 0x000cc40001177983 */ /* 0x010f280000300800 */
[----:B---3--:R3:W-:Y:S04]  /*3bf0*/  STL [R1+0xe4], R28 ;  /* 0x0000e41c01007387 */ /* 0x0087e80000100800 */
[----:B---3--:R-:W3:Y:S01]  /*3c00*/  LDL.LU R28, [R1+0xcc0] ;  /* 0x000cc000011c7983 */ /* 0x008ee20000300800 */
[----:B------:R-:W-:Y:S01]  /*3c10*/  LEA.HI.X.SX32 R7, R8, R3, 0x1, P3 ;  /* 0x0000000308077211 */ /* 0x000fe200018f0eff */
[----:B0-----:R-:W-:-:S05]  /*3c20*/  IMAD R8, R9, 0x1a, RZ ;  /* 0x0000001a09087824 */ /* 0x001fca00078e02ff */
[----:B------:R-:W-:-:S04]  /*3c30*/  IADD3 R4, P4, PT, R8, R2, RZ ;  /* 0x0000000208047210 */ /* 0x000fc80007f9e0ff */
[----:B------:R-:W-:Y:S02]  /*3c40*/  LEA.HI.X.SX32 R5, R8, R3, 0x1, P4 ;  /* 0x0000000308057211 */ /* 0x000fe400020f0eff */
[----:B------:R-:W0:Y:S01]  /*3c50*/  LDC R8, c[0x0][0x3a8] ;  /* 0x0000ea00ff087b82 */ /* 0x000e220000000800 */
[C---:B------:R-:W-:Y:S01]  /*3c60*/  ISETP.GT.AND P1, PT, R20.reuse, 0x19, PT ;  /* 0x000000191400780c */ /* 0x040fe20003f24270 */
[----:B------:R-:W-:Y:S01]  /*3c70*/  IMAD R9, R9, 0x1b, RZ ;  /* 0x0000001b09097824 */ /* 0x000fe200078e02ff */
[C---:B------:R-:W-:Y:S02]  /*3c80*/  ISETP.GT.AND P0, PT, R20.reuse, 0x1a, PT ;  /* 0x0000001a1400780c */ /* 0x040fe40003f04270 */
[----:B------:R-:W-:Y:S02]  /*3c90*/  ISETP.GT.AND P2, PT, R20, 0x1b, PT ;  /* 0x0000001b1400780c */ /* 0x000fe40003f44270 */
[----:B------:R-:W-:Y:S02]  /*3ca0*/  PRMT R22, RZ, 0x7610, R22 ;  /* 0x00007610ff167816 */ /* 0x000fe40000000016 */
[----:B------:R-:W-:-:S02]  /*3cb0*/  PRMT R26, RZ, 0x7610, R26 ;  /* 0x00007610ff1a7816 */ /* 0x000fc4000000001a */
[----:B------:R-:W-:Y:S02]  /*3cc0*/  PRMT R21, RZ, 0x7610, R21 ;  /* 0x00007610ff157816 */ /* 0x000fe40000000015 */
[----:B--2---:R-:W-:-:S06]  /*3cd0*/  PRMT R29, RZ, 0x7610, R29 ;  /* 0x00007610ff1d7816 */ /* 0x004fcc000000001d */
[----:B------:R2:W4:Y:S02]  /*3ce0*/  @P1 LDG.E.U8 R29, desc[UR8][R6.64] ;  /* 0x00000008061d1981 */ /* 0x000524000c1e1100 */
[----:B--2---:R-:W-:-:S04]  /*3cf0*/  IADD3 R6, P3, PT, R9, R2, RZ ;  /* 0x0000000209067210 */ /* 0x004fc80007f7e0ff */
[----:B------:R-:W-:Y:S01]  /*3d00*/  LEA.HI.X.SX32 R7, R9, R3, 0x1, P3 ;  /* 0x0000000309077211 */ /* 0x000fe200018f0eff */
[----:B0-----:R-:W-:Y:S01]  /*3d10*/  IMAD R9, R8, 0x1c, RZ ;  /* 0x0000001c08097824 */ /* 0x001fe200078e02ff */
[----:B---3--:R-:W-:-:S06]  /*3d20*/  PRMT R28, RZ, 0x7610, R28 ;  /* 0x00007610ff1c7816 */ /* 0x008fcc000000001c */
[----:B------:R0:W2:Y:S02]  /*3d30*/  @P0 LDG.E.U8 R28, desc[UR8][R4.64] ;  /* 0x00000008041c0981 */ /* 0x0000a4000c1e1100 */
[----:B0-----:R-:W-:-:S04]  /*3d40*/  IADD3 R4, P4, PT, R9, R2, RZ ;  /* 0x0000000209047210 */ /* 0x001fc80007f9e0ff */
[----:B------:R-:W-:Y:S02]  /*3d50*/  LEA.HI.X.SX32 R5, R9, R3, 0x1, P4 ;  /* 0x0000000309057211 */ /* 0x000fe400020f0eff */
[----:B------:R-:W0:Y:S01]  /*3d60*/  LDC R9, c[0x0][0x3a8] ;  /* 0x0000ea00ff097b82 */ /* 0x000e220000000800 */
[----:B----4-:R-:W-:Y:S01]  /*3d70*/  PRMT R23, RZ, 0x7610, R23 ;  /* 0x00007610ff177816 */ /* 0x010fe20000000017 */
[----:B------:R-:W-:Y:S01]  /*3d80*/  IMAD R8, R8, 0x1d, RZ ;  /* 0x0000001d08087824 */ /* 0x000fe200078e02ff */
[----:B------:R-:W-:-:S04]  /*3d90*/  ISETP.GT.AND P1, PT, R20, 0x1c, PT ;  /* 0x0000001c1400780c */ /* 0x000fc80003f24270 */
[----:B------:R3:W4:Y:S01]  /*3da0*/  @P2 LDG.E.U8 R23, desc[UR8][R6.64] ;  /* 0x0000000806172981 */ /* 0x000722000c1e1100 */
[C---:B------:R-:W-:Y:S02]  /*3db0*/  ISETP.GT.AND P0, PT, R20.reuse, 0x1d, PT ;  /* 0x0000001d1400780c */ /* 0x040fe40003f04270 */
[----:B------:R-:W-:-:S06]  /*3dc0*/  ISETP.GT.AND P2, PT, R20, 0x1e, PT ;  /* 0x0000001e1400780c */ /* 0x000fcc0003f44270 */
[----:B------:R0:W4:Y:S01]  /*3dd0*/  @P1 LDG.E.U8 R22, desc[UR8][R4.64] ;  /* 0x0000000804161981 */ /* 0x000122000c1e1100 */
[----:B---3--:R-:W-:-:S04]  /*3de0*/  IADD3 R6, P3, PT, R8, R2, RZ ;  /* 0x0000000208067210 */ /* 0x008fc80007f7e0ff */
[----:B------:R-:W-:Y:S01]  /*3df0*/  LEA.HI.X.SX32 R7, R8, R3, 0x1, P3 ;  /* 0x0000000308077211 */ /* 0x000fe200018f0eff */
[----:B0-----:R-:W-:-:S04]  /*3e00*/  IMAD R8, R9, 0x1e, RZ ;  /* 0x0000001e09087824 */ /* 0x001fc800078e02ff */
[----:B------:R0:W3:Y:S01]  /*3e10*/  @P0 LDG.E.U8 R26, desc[UR8][R6.64] ;  /* 0x00000008061a0981 */ /* 0x0000e2000c1e1100 */
[----:B------:R-:W-:-:S04]  /*3e20*/  IADD3 R4, P4, PT, R8, R2, RZ ;  /* 0x0000000208047210 */ /* 0x000fc80007f9e0ff */
[----:B------:R-:W-:Y:S02]  /*3e30*/  LEA.HI.X.SX32 R5, R8, R3, 0x1, P4 ;  /* 0x0000000308057211 */ /* 0x000fe400020f0eff */
[----:B------:R-:W1:Y:S03]  /*3e40*/  LDC R8, c[0x0][0x3a8] ;  /* 0x0000ea00ff087b82 */ /* 0x000e660000000800 */
[----:B------:R1:W3:Y:S01]  /*3e50*/  @P2 LDG.E.U8 R21, desc[UR8][R4.64] ;  /* 0x0000000804152981 */ /* 0x0002e2000c1e1100 */
[----:B------:R-:W-:-:S05]  /*3e60*/  IMAD.SHL.U32 R9, R9, 0x20, RZ ;  /* 0x0000002009097824 */ /* 0x000fca00078e00ff */
[----:B0-----:R-:W-:-:S04]  /*3e70*/  IADD3 R6, P3, PT, R9, R2, RZ ;  /* 0x0000000209067210 */ /* 0x001fc80007f7e0ff */
[----:B------:R-:W-:Y:S01]  /*3e80*/  LEA.HI.X.SX32 R7, R9, R3, 0x1, P3 ;  /* 0x0000000309077211 */ /* 0x000fe200018f0eff */
[----:B-1----:R-:W-:-:S05]  /*3e90*/  IMAD R9, R8, 0x21, RZ ;  /* 0x0000002108097824 */ /* 0x002fca00078e02ff */
[----:B------:R-:W-:-:S04]  /*3ea0*/  IADD3 R4, P4, PT, R9, R2, RZ ;  /* 0x0000000209047210 */ /* 0x000fc80007f9e0ff */
[----:B------:R-:W-:Y:S02]  /*3eb0*/  LEA.HI.X.SX32 R5, R9, R3, 0x1, P4 ;  /* 0x0000000309057211 */ /* 0x000fe400020f0eff */
[----:B------:R-:W0:Y:S01]  /*3ec0*/  LDC R9, c[0x0][0x3a8] ;  /* 0x0000ea00ff097b82 */ /* 0x000e220000000800 */
[----:B------:R-:W-:Y:S02]  /*3ed0*/  ISETP.GT.AND P1, PT, R20, 0x20, PT ;  /* 0x000000201400780c */ /* 0x000fe40003f24270 */
[----:B------:R-:W-:Y:S01]  /*3ee0*/  PRMT R19, RZ, 0x7610, R19 ;  /* 0x00007610ff137816 */ /* 0x000fe20000000013 */
[----:B------:R-:W-:Y:S01]  /*3ef0*/  IMAD R8, R8, 0x22, RZ ;  /* 0x0000002208087824 */ /* 0x000fe200078e02ff */
[----:B------:R-:W-:Y:S02]  /*3f00*/  ISETP.GT.AND P0, PT, R20, 0x21, PT ;  /* 0x000000211400780c */ /* 0x000fe40003f04270 */
[----:B------:R-:W-:-:S07]  /*3f10*/  PRMT R18, RZ, 0x7610, R18 ;  /* 0x00007610ff127816 */ /* 0x000fce0000000012 */
[----:B------:R1:W3:Y:S04]  /*3f20*/  @P1 LDG.E.U8 R19, desc[UR8][R6.64] ;  /* 0x0000000806131981 */ /* 0x0002e8000c1e1100 */
[----:B------:R0:W3:Y:S01]  /*3f30*/  @P0 LDG.E.U8 R18, desc[UR8][R4.64] ;  /* 0x0000000804120981 */ /* 0x0000e2000c1e1100 */
[----:B-1----:R-:W-:-:S04]  /*3f40*/  IADD3 R6, P3, PT, R8, R2, RZ ;  /* 0x0000000208067210 */ /* 0x002fc80007f7e0ff */
[----:B------:R-:W-:Y:S01]  /*3f50*/  LEA.HI.X.SX32 R7, R8, R3, 0x1, P3 ;  /* 0x0000000308077211 */ /* 0x000fe200018f0eff */
[----:B0-----:R-:W-:-:S05]  /*3f60*/  IMAD R8, R9, 0x23, RZ ;  /* 0x0000002309087824 */ /* 0x001fca00078e02ff */
[----:B------:R-:W-:-:S04]  /*3f70*/  IADD3 R4, P4, PT, R8, R2, RZ ;  /* 0x0000000208047210 */ /* 0x000fc80007f9e0ff */
[----:B------:R-:W-:Y:S02]  /*3f80*/  LEA.HI.X.SX32 R5, R8, R3, 0x1, P4 ;  /* 0x0000000308057211 */ /* 0x000fe400020f0eff */
[----:B------:R-:W0:Y:S01]  /*3f90*/  LDC R8, c[0x0][0x3a8] ;  /* 0x0000ea00ff087b82 */ /* 0x000e220000000800 */
[C---:B------:R-:W-:Y:S02]  /*3fa0*/  ISETP.GT.AND P2, PT, R20.reuse, 0x22, PT ;  /* 0x000000221400780c */ /* 0x040fe40003f44270 */
        /* <DEDUP_REMOVED lines=12> */
[----:B------:R-:W-:Y:S01]  /*4070*/  ISETP.GT.AND P0, PT, R20, 0x24, PT ;  /* 0x000000241400780c */ /* 0x000fe20003f04270 */
[----:B------:R-:W-:Y:S01]  /*4080*/  IMAD R8, R8, 0x26, RZ ;  /* 0x0000002608087824 */ /* 0x000fe200078e02ff */
[----:B------:R-:W-:Y:S02]  /*4090*/  ISETP.GT.AND P2, PT, R20, 0x25, PT ;  /* 0x000000251400780c */ /* 0x000fe40003f44270 */
[----:B------:R-:W-:-:S11]  /*40a0*/  PRMT R15, RZ, 0x7610, R15 ;  /* 0x00007610ff0f7816 */ /* 0x000fd6000000000f */
[----:B------:R-:W3:Y:S01]  /*40b0*/  @P2 LDG.E.U8 R15, desc[UR8][R4.64] ;  /* 0x00000008040f2981 */ /* 0x000ee2000c1e1100 */
[C---:B------:R-:W-:Y:S02]  /*40c0*/  ISETP.GT.AND P1, PT, R20.reuse, 0x26, PT ;  /* 0x000000261400780c */ /* 0x040fe40003f24270 */
[----:B------:R-:W-:Y:S02]  /*40d0*/  PRMT R14, RZ, 0x7610, R14 ;  /* 0x00007610ff0e7816 */ /* 0x000fe4000000000e */
[----:B------:R-:W-:Y:S02]  /*40e0*/  PRMT R13, RZ, 0x7610, R13 ;  /* 0x00007610ff0d7816 */ /* 0x000fe4000000000d */
[----:B------:R-:W-:Y:S02]  /*40f0*/  ISETP.GT.AND P2, PT, R20, 0x28, PT ;  /* 0x000000281400780c */ /* 0x000fe40003f44270 */
[----:B------:R-:W-:Y:S01]  /*4100*/  PRMT R12, RZ, 0x7610, R12 ;  /* 0x00007610ff0c7816 */ /* 0x000fe2000000000c */
[----:B------:R1:W-:Y:S04]  /*4110*/  STL [R1+0xe0], R29 ;  /* 0x0000e01d01007387 */ /* 0x0003e80000100800 */
[----:B-1----:R-:W3:Y:S04]  /*4120*/  LDL.LU R29, [R1+0xcbc] ;  /* 0x000cbc00011d7983 */ /* 0x002ee80000300800 */
[----:B--2---:R1:W-:Y:S04]  /*4130*/  STL [R1+0xdc], R28 ;  /* 0x0000dc1c01007387 */ /* 0x0043e80000100800 */
[----:B-1----:R-:W2:Y:S04]  /*4140*/  LDL.LU R28, [R1+0xcb8] ;  /* 0x000cb800011c7983 */ /* 0x002ea80000300800 */
[----:B----4-:R1:W-:Y:S04]  /*4150*/  STL [R1+0xd8], R23 ;  /* 0x0000d81701007387 */ /* 0x0103e80000100800 */
[----:B-1----:R-:W4:Y:S04]  /*4160*/  LDL.LU R23, [R1+0xcb4] ;  /* 0x000cb40001177983 */ /* 0x002f280000300800 */
[----:B------:R1:W-:Y:S04]  /*4170*/  STL [R1+0xd4], R22 ;  /* 0x0000d41601007387 */ /* 0x0003e80000100800 */
[----:B-1----:R-:W2:Y:S04]  /*4180*/  LDL.LU R22, [R1+0xcb0] ;  /* 0x000cb00001167983 */ /* 0x002ea80000300800 */
[----:B---3--:R-:W-:Y:S04]  /*4190*/  STL [R1+0xc40], R26 ;  /* 0x000c401a01007387 */ /* 0x008fe80000100800 */
[----:B------:R1:W-:Y:S02]  /*41a0*/  STL [R1+0xc44], R21 ;  /* 0x000c441501007387 */ /* 0x0003e40000100800 */
[----:B-1----:R-:W-:-:S06]  /*41b0*/  PRMT R21, RZ, 0x7610, R21 ;  /* 0x00007610ff157816 */ /* 0x002fcc0000000015 */
[----:B------:R1:W3:Y:S02]  /*41c0*/  @P0 LDG.E.U8 R21, desc[UR8][R6.64] ;  /* 0x0000000806150981 */ /* 0x0002e4000c1e1100 */
[----:B-1----:R-:W-:-:S04]  /*41d0*/  IADD3 R6, P3, PT, R8, R2, RZ ;  /* 0x0000000208067210 */ /* 0x002fc80007f7e0ff */
[----:B------:R-:W-:Y:S01]  /*41e0*/  LEA.HI.X.SX32 R7, R8, R3, 0x1, P3 ;  /* 0x0000000308077211 */ /* 0x000fe200018f0eff */
[----:B0-----:R-:W-:Y:S01]  /*41f0*/  IMAD R8, R9, 0x27, RZ ;  /* 0x0000002709087824 */ /* 0x001fe200078e02ff */
[----:B------:R-:W-:-:S03]  /*4200*/  ISETP.GT.AND P0, PT, R20, 0x27, PT ;  /* 0x000000271400780c */ /* 0x000fc60003f04270 */
[----:B------:R0:W2:Y:S01]  /*4210*/  @P1 LDG.E.U8 R14, desc[UR8][R6.64] ;  /* 0x00000008060e1981 */ /* 0x0000a2000c1e1100 */
[----:B------:R-:W-:-:S04]  /*4220*/  IADD3 R4, P4, PT, R8, R2, RZ ;  /* 0x0000000208047210 */ /* 0x000fc80007f9e0ff */
[----:B------:R-:W-:Y:S02]  /*4230*/  LEA.HI.X.SX32 R5, R8, R3, 0x1, P4 ;  /* 0x0000000308057211 */ /* 0x000fe400020f0eff */
[----:B------:R-:W1:Y:S01]  /*4240*/  LDC R8, c[0x0][0x3a8] ;  /* 0x0000ea00ff087b82 */ /* 0x000e620000000800 */
[----:B------:R-:W-:Y:S02]  /*4250*/  IMAD R9, R9, 0x28, RZ ;  /* 0x0000002809097824 */ /* 0x000fe400078e02ff */
[----:B------:R1:W4:Y:S03]  /*4260*/  @P0 LDG.E.U8 R13, desc[UR8][R4.64] ;  /* 0x00000008040d0981 */ /* 0x000326000c1e1100 */
[----:B0-----:R-:W-:-:S04]  /*4270*/  IADD3 R6, P3, PT, R9, R2, RZ ;  /* 0x0000000209067210 */ /* 0x001fc80007f7e0ff */
[----:B------:R-:W-:Y:S02]  /*4280*/  LEA.HI.X.SX32 R7, R9, R3, 0x1, P3 ;  /* 0x0000000309077211 */ /* 0x000fe400018f0eff */
[----:B------:R-:W-:-:S03]  /*4290*/  ISETP.GT.AND P1, PT, R20, 0x29, PT ;  /* 0x000000291400780c */ /* 0x000fc60003f24270 */
[----:B------:R0:W4:Y:S01]  /*42a0*/  @P2 LDG.E.U8 R12, desc[UR8][R6.64] ;  /* 0x00000008060c2981 */ /* 0x000122000c1e1100 */
[----:B-1----:R-:W-:-:S05]  /*42b0*/  IMAD R9, R8, 0x29, RZ ;  /* 0x0000002908097824 */ /* 0x002fca00078e02ff */
[----:B------:R-:W-:-:S04]  /*42c0*/  IADD3 R4, P4, PT, R9, R2, RZ ;  /* 0x0000000209047210 */ /* 0x000fc80007f9e0ff */
[----:B------:R-:W-:Y:S02]  /*42d0*/  LEA.HI.X.SX32 R5, R9, R3, 0x1, P4 ;  /* 0x0000000309057211 */ /* 0x000fe400020f0eff */
[----:B------:R-:W1:Y:S01]  /*42e0*/  LDC R9, c[0x0][0x3a8] ;  /* 0x0000ea00ff097b82 */ /* 0x000e620000000800 */
[----:B------:R-:W-:Y:S01]  /*42f0*/  IMAD R8, R8, 0x2a, RZ ;  /* 0x0000002a08087824 */ /* 0x000fe200078e02ff */
[----:B------:R-:W-:-:S04]  /*4300*/  PRMT R11, RZ, 0x7610, R11 ;  /* 0x00007610ff0b7816 */ /* 0x000fc8000000000b */
[C---:B0-----:R-:W-:Y:S02]  /*4310*/  IADD3 R6, P3, PT, R8.reuse, R2, RZ ;  /* 0x0000000208067210 */ /* 0x041fe40007f7e0ff */
[----:B------:R0:W4:Y:S02]  /*4320*/  @P1 LDG.E.U8 R11, desc[UR8][R4.64] ;  /* 0x00000008040b1981 */ /* 0x000124000c1e1100 */
[----:B------:R-:W-:Y:S01]  /*4330*/  LEA.HI.X.SX32 R7, R8, R3, 0x1, P3 ;  /* 0x0000000308077211 */ /* 0x000fe200018f0eff */
[----:B-1----:R-:W-:-:S05]  /*4340*/  IMAD R8, R9, 0x2b, RZ ;  /* 0x0000002b09087824 */ /* 0x002fca00078e02ff */
[----:B0-----:R-:W-:-:S04]  /*4350*/  IADD3 R4, P4, PT, R8, R2, RZ ;  /* 0x0000000208047210 */ /* 0x001fc80007f9e0ff */
[----:B------:R-:W-:Y:S02]  /*4360*/  LEA.HI.X.SX32 R5, R8, R3, 0x1, P4 ;  /* 0x0000000308057211 */ /* 0x000fe400020f0eff */
[----:B------:R-:W0:Y:S01]  /*4370*/  LDC R8, c[0x0][0x3a8] ;  /* 0x0000ea00ff087b82 */ /* 0x000e220000000800 */
[C---:B------:R-:W-:Y:S02]  /*4380*/  ISETP.GT.AND P0, PT, R20.reuse, 0x2a, PT ;  /* 0x0000002a1400780c */ /* 0x040fe40003f04270 */
[----:B------:R-:W-:Y:S01]  /*4390*/  PRMT R10, RZ, 0x7610, R10 ;  /* 0x00007610ff0a7816 */ /* 0x000fe2000000000a */
[----:B------:R-:W-:Y:S01]  /*43a0*/  IMAD R9, R9, 0x2c, RZ ;  /* 0x0000002c09097824 */ /* 0x000fe200078e02ff */
[----:B------:R-:W-:Y:S02]  /*43b0*/  ISETP.GT.AND P2, PT, R20, 0x2b, PT ;  /* 0x0000002b1400780c */ /* 0x000fe40003f44270 */
[----:B------:R-:W-:-:S07]  /*43c0*/  PRMT R26, RZ, 0x7610, R26 ;  /* 0x00007610ff1a7816 */ /* 0x000fce000000001a */
[----:B------:R1:W4:Y:S01]  /*43d0*/  @P0 LDG.E.U8 R10, desc[UR8][R6.64] ;  /* 0x00000008060a0981 */ /* 0x000322000c1e1100 */
[C---:B------:R-:W-:Y:S02]  /*43e0*/  ISETP.GT.AND P1, PT, R20.reuse, 0x2c, PT ;  /* 0x0000002c1400780c */ /* 0x040fe40003f24270 */
[----:B------:R-:W-:Y:S01]  /*43f0*/  ISETP.GT.AND P0, PT, R20, 0x2d, PT ;  /* 0x0000002d1400780c */ /* 0x000fe20003f04270 */
[----:B------:R0:W4:Y:S01]  /*4400*/  @P2 LDG.E.U8 R26, desc[UR8][R4.64] ;  /* 0x00000008041a2981 */ /* 0x000122000c1e1100 */
[----:B-1----:R-:W-:-:S04]  /*4410*/  IADD3 R6, P3, PT, R9, R2, RZ ;  /* 0x0000000209067210 */ /* 0x002fc80007f7e0ff */
[----:B------:R-:W-:Y:S01]  /*4420*/  LEA.HI.X.SX32 R7, R9, R3, 0x1, P3 ;  /* 0x0000000309077211 */ /* 0x000fe200018f0eff */
[----:B0-----:R-:W-:Y:S01]  /*4430*/  IMAD R9, R8, 0x2d, RZ ;  /* 0x0000002d08097824 */ /* 0x001fe200078e02ff */
[----:B------:R-:W-:-:S04]  /*4440*/  PRMT R25, RZ, 0x7610, R25 ;  /* 0x00007610ff197816 */ /* 0x000fc80000000019 */
[C---:B------:R-:W-:Y:S02]  /*4450*/  IADD3 R4, P4, PT, R9.reuse, R2, RZ ;  /* 0x0000000209047210 */ /* 0x040fe40007f9e0ff */
[----:B------:R-:W-:Y:S01]  /*4460*/  PRMT R0, RZ, 0x7610, R0 ;  /* 0x00007610ff007816 */ /* 0x000fe20000000000 */
[----:B------:R0:W4:Y:S01]  /*4470*/  @P1 LDG.E.U8 R25, desc[UR8][R6.64] ;  /* 0x0000000806191981 */ /* 0x000122000c1e1100 */
[----:B------:R-:W-:Y:S02]  /*4480*/  LEA.HI.X.SX32 R5, R9, R3, 0x1, P4 ;  /* 0x0000000309057211 */ /* 0x000fe400020f0eff */
[----:B------:R-:W1:Y:S03]  /*4490*/  LDC R9, c[0x0][0x3a8] ;  /* 0x0000ea00ff097b82 */ /* 0x000e660000000800 */
[----:B------:R-:W4:Y:S04]  /*44a0*/  @P0 LDG.E.U8 R0, desc[UR8][R4.64] ;  /* 0x0000000804000981 */ /* 0x000f28000c1e1100 */
[----:B------:R0:W-:Y:S01]  /*44b0*/  STL [R1+0xc8], R19 ;  /* 0x0000c81301007387 */ /* 0x0001e20000100800 */
[----:B------:R-:W-:Y:S01]  /*44c0*/  IMAD R8, R8, 0x2e, RZ ;  /* 0x0000002e08087824 */ /* 0x000fe200078e02ff */
[----:B------:R-:W-:-:S02]  /*44d0*/  ISETP.GT.AND P2, PT, R20, 0x2e, PT ;  /* 0x0000002e1400780c */ /* 0x000fc40003f44270 */
[----:B0-----:R-:W4:Y:S04]  /*44e0*/  LDL.LU R19, [R1+0xcac] ;  /* 0x000cac0001137983 */ /* 0x001f280000300800 */
[----:B------:R0:W-:Y:S01]  /*44f0*/  STL [R1+0xc4], R18 ;  /* 0x0000c41201007387 */ /* 0x0001e20000100800 */
[----:B------:R-:W-:-:S03]  /*4500*/  IADD3 R6, P3, PT, R8, R2, RZ ;  /* 0x0000000208067210 */ /* 0x000fc60007f7e0ff */
[----:B0-----:R-:W4:Y:S04]  /*4510*/  LDL.LU R18, [R1+0xca8] ;  /* 0x000ca80001127983 */ /* 0x001f280000300800 */
[----:B------:R0:W-:Y:S01]  /*4520*/  STL [R1+0xc0], R17 ;  /* 0x0000c01101007387 */ /* 0x0001e20000100800 */
[----:B------:R-:W-:-:S03]  /*4530*/  PRMT R27, RZ, 0x7610, R27 ;  /* 0x00007610ff1b7816 */ /* 0x000fc6000000001b */
[----:B0-----:R-:W4:Y:S04]  /*4540*/  LDL.LU R17, [R1+0xca4] ;  /* 0x000ca40001117983 */ /* 0x001f280000300800 */
[----:B------:R0:W-:Y:S01]  /*4550*/  STL [R1+0xac], R16 ;  /* 0x0000ac1001007387 */ /* 0x0001e20000100800 */
[----:B------:R-:W-:Y:S01]  /*4560*/  LEA.HI.X.SX32 R7, R8, R3, 0x1, P3 ;  /* 0x0000000308077211 */ /* 0x000fe200018f0eff */
[C---:B-1----:R-:W-:Y:S02]  /*4570*/  IMAD R8, R9.reuse, 0x30, RZ ;  /* 0x0000003009087824 */ /* 0x042fe400078e02ff */
[----:B0-----:R-:W4:Y:S01]  /*4580*/  LDL.LU R16, [R1+0xca0] ;  /* 0x000ca00001107983 */ /* 0x001f220000300800 */
[----:B------:R-:W-:Y:S01]  /*4590*/  IMAD R9, R9, 0x31, RZ ;  /* 0x0000003109097824 */ /* 0x000fe200078e02ff */
[----:B------:R-:W-:-:S02]  /*45a0*/  ISETP.GT.AND P0, PT, R20, 0x31, PT ;  /* 0x000000311400780c */ /* 0x000fc40003f04270 */
[----:B------:R0:W4:Y:S02]  /*45b0*/  @P2 LDG.E.U8 R27, desc[UR8][R6.64] ;  /* 0x00000008061b2981 */ /* 0x000124000c1e1100 */
[----:B0-----:R-:W-:-:S04]  /*45c0*/  IADD3 R6, P3, PT, R9, R2, RZ ;  /* 0x0000000209067210 */ /* 0x001fc80007f7e0ff */
[----:B------:R-:W-:Y:S01]  /*45d0*/  LEA.HI.X.SX32 R7, R9, R3, 0x1, P3 ;  /* 0x0000000309077211 */ /* 0x000fe200018f0eff */
[----:B---3--:R-:W-:Y:S04]  /*45e0*/  STL [R1+0xc84], R21 ;  /* 0x000c841501007387 */ /* 0x008fe80000100800 */
[----:B------:R0:W-:Y:S04]  /*45f0*/  STL [R1+0xa4], R15 ;  /* 0x0000a40f01007387 */ /* 0x0001e80000100800 */
[----:B0-----:R-:W3:Y:S04]  /*4600*/  LDL.LU R15, [R1+0xc9c] ;  /* 0x000c9c00010f7983 */ /* 0x001ee80000300800 */
[----:B--2---:R0:W-:Y:S04]  /*4610*/  STL [R1+0xa0], R14 ;  /* 0x0000a00e01007387 */ /* 0x0041e80000100800 */
[----:B0-----:R-:W2:Y:S04]  /*4620*/  LDL.LU R14, [R1+0xc98] ;  /* 0x000c9800010e7983 */ /* 0x001ea80000300800 */
[----:B----4-:R0:W-:Y:S04]  /*4630*/  STL [R1+0x7c], R13 ;  /* 0x00007c0d01007387 */ /* 0x0101e80000100800 */
[----:B0-----:R-:W4:Y:S04]  /*4640*/  LDL.LU R13, [R1+0xc94] ;  /* 0x000c9400010d7983 */ /* 0x001f280000300800 */
[----:B------:R0:W-:Y:S04]  /*4650*/  STL [R1+0x78], R12 ;  /* 0x0000780c01007387 */ /* 0x0001e80000100800 */
[----:B0-----:R-:W2:Y:S04]  /*4660*/  LDL.LU R12, [R1+0xc90] ;  /* 0x000c9000010c7983 */ /* 0x001ea80000300800 */
[----:B------:R0:W-:Y:S04]  /*4670*/  STL [R1+0x74], R11 ;  /* 0x0000740b01007387 */ /* 0x0001e80000100800 */
[----:B0-----:R-:W2:Y:S04]  /*4680*/  LDL.LU R11, [R1+0xc8c] ;  /* 0x000c8c00010b7983 */ /* 0x001ea80000300800 */
[----:B------:R0:W-:Y:S04]  /*4690*/  STL [R1+0x70], R10 ;  /* 0x0000700a01007387 */ /* 0x0001e80000100800 */
[----:B0-----:R-:W2:Y:S04]  /*46a0*/  LDL.LU R10, [R1+0xc88] ;  /* 0x000c8800010a7983 */ /* 0x001ea80000300800 */
[----:B------:R-:W-:Y:S04]  /*46b0*/  STL [R1+0xc48], R26 ;  /* 0x000c481a01007387 */ /* 0x000fe80000100800 */
[----:B------:R-:W-:Y:S04]  /*46c0*/  STL [R1+0xc4c], R25 ;  /* 0x000c4c1901007387 */ /* 0x000fe80000100800 */
[----:B------:R0:W-:Y:S02]  /*46d0*/  STL [R1+0xc50], R0 ;  /* 0x000c500001007387 */ /* 0x0001e40000100800 */
[----:B0-----:R-:W-:-:S06]  /*46e0*/  PRMT R0, RZ, 0x7610, R0 ;  /* 0x00007610ff007816 */ /* 0x001fcc0000000000 */
[----:B------:R-:W2:Y:S01]  /*46f0*/  @P0 LDG.E.U8 R0, desc[UR8][R6.64] ;  /* 0x0000000806000981 */ /* 0x000ea2000c1e1100 */
[----:B------:R-:W-:-:S04]  /*4700*/  IADD3 R4, P4, PT, R8, R2, RZ ;  /* 0x0000000208047210 */ /* 0x000fc80007f9e0ff */
[----:B------:R-:W-:Y:S02]  /*4710*/  LEA.HI.X.SX32 R5, R8, R3, 0x1, P4 ;  /* 0x0000000308057211 */ /* 0x000fe400020f0eff */
[----:B------:R-:W0:Y:S01]  /*4720*/  LDC R8, c[0x0][0x3a8] ;  /* 0x0000ea00ff087b82 */ /* 0x000e220000000800 */
[----:B------:R-:W-:Y:S02]  /*4730*/  ISETP.GT.AND P1, PT, R20, 0x30, PT ;  /* 0x000000301400780c */ /* 0x000fe40003f24270 */
[----:B------:R-:W-:-:S11]  /*4740*/  PRMT R25, RZ, 0x7610, R25 ;  /* 0x00007610ff197816 */ /* 0x000fd60000000019 */
[----:B------:R1:W3:Y:S01]  /*4750*/  @P1 LDG.E.U8 R25, desc[UR8][R4.64] ;  /* 0x0000000804191981 */ /* 0x0002e2000c1e1100 */
[----:B0-----:R-:W-:-:S05]  /*4760*/  IMAD R9, R8, 0x32, RZ ;  /* 0x0000003208097824 */ /* 0x001fca00078e02ff */
[----:B-1----:R-:W-:-:S04]  /*4770*/  IADD3 R4, P4, PT, R9, R2, RZ ;  /* 0x0000000209047210 */ /* 0x002fc80007f9e0ff */
[----:B------:R-:W-:Y:S02]  /*4780*/  LEA.HI.X.SX32 R5, R9, R3, 0x1, P4 ;  /* 0x0000000309057211 */ /* 0x000fe400020f0eff */
[----:B------:R-:W0:Y:S01]  /*4790*/  LDC R9, c[0x0][0x3a8] ;  /* 0x0000ea00ff097b82 */ /* 0x000e220000000800 */
[----:B------:R-:W-:Y:S01]  /*47a0*/  IMAD R8, R8, 0x33, RZ ;  /* 0x0000003308087824 */ /* 0x000fe200078e02ff */
[----:B------:R1:W-:Y:S04]  /*47b0*/  STL [R1+0xc54], R27 ;  /* 0x000c541b01007387 */ /* 0x0003e80000100800 */
[----:B------:R-:W-:-:S04]  /*47c0*/  IADD3 R6, P3, PT, R8, R2, RZ ;  /* 0x0000000208067210 */ /* 0x000fc80007f7e0ff */
[----:B------:R-:W-:Y:S02]  /*47d0*/  LEA.HI.X.SX32 R7, R8, R3, 0x1, P3 ;  /* 0x0000000308077211 */ /* 0x000fe400018f0eff */
[C---:B------:R-:W-:Y:S02]  /*47e0*/  ISETP.GT.AND P2, PT, R20.reuse, 0x32, PT ;  /* 0x000000321400780c */ /* 0x040fe40003f44270 */
[C---:B------:R-:W-:Y:S01]  /*47f0*/  ISETP.GT.AND P1, PT, R20.reuse, 0x33, PT ;  /* 0x000000331400780c */ /* 0x040fe20003f24270 */
[----:B0-----:R-:W-:Y:S01]  /*4800*/  IMAD R8, R9, 0x34, RZ ;  /* 0x0000003409087824 */ /* 0x001fe200078e02ff */
[----:B------:R-:W-:Y:S02]  /*4810*/  PRMT R21, RZ, 0x7610, R21 ;  /* 0x00007610ff157816 */ /* 0x000fe40000000015 */
[----:B------:R-:W-:Y:S02]  /*4820*/  ISETP.GT.AND P0, PT, R20, 0x34, PT ;  /* 0x000000341400780c */ /* 0x000fe40003f04270 */
[----:B-1----:R-:W-:-:S05]  /*4830*/  PRMT R27, RZ, 0x7610, R27 ;  /* 0x00007610ff1b7816 */ /* 0x002fca000000001b */
[----:B------:R0:W3:Y:S01]  /*4840*/  @P2 LDG.E.U8 R21, desc[UR8][R4.64] ;  /* 0x0000000804152981 */ /* 0x0000e2000c1e1100 */
[----:B------:R-:W-:Y:S02]  /*4850*/  ISETP.GT.AND P2, PT, R20, 0x35, PT ;  /* 0x000000351400780c */ /* 0x000fe40003f44270 */
[----:B------:R-:W-:Y:S01]  /*4860*/  PRMT R29, RZ, 0x7610, R29 ;  /* 0x00007610ff1d7816 */ /* 0x000fe2000000001d */
[----:B------:R1:W3:Y:S01]  /*4870*/  @P1 LDG.E.U8 R27, desc[UR8][R6.64] ;  /* 0x00000008061b1981 */ /* 0x0002e2000c1e1100 */
[----:B0-----:R-:W-:-:S04]  /*4880*/  IADD3 R4, P4, PT, R8, R2, RZ ;  /* 0x0000000208047210 */ /* 0x001fc80007f9e0ff */
[----:B------:R-:W-:Y:S02]  /*4890*/  LEA.HI.X.SX32 R5, R8, R3, 0x1, P4 ;  /* 0x0000000308057211 */ /* 0x000fe400020f0eff */
[----:B------:R-:W-:Y:S02]  /*48a0*/  PRMT R28, RZ, 0x7610, R28 ;  /* 0x00007610ff1c7816 */ /* 0x000fe4000000001c */
[C---:B------:R-:W-:Y:S01]  /*48b0*/  ISETP.GT.AND P1, PT, R20.reuse, 0x36, PT ;  /* 0x000000361400780c */ /* 0x040fe20003f24270 */
[----:B------:R0:W3:Y:S01]  /*48c0*/  @P0 LDG.E.U8 R29, desc[UR8][R4.64] ;  /* 0x00000008041d0981 */ /* 0x0000e2000c1e1100 */
[----:B------:R-:W-:Y:S02]  /*48d0*/  ISETP.GT.AND P0, PT, R20, 0x37, PT ;  /* 0x000000371400780c */ /* 0x000fe40003f04270 */
[----:B------:R-:W-:Y:S02]  /*48e0*/  PRMT R23, RZ, 0x7610, R23 ;  /* 0x00007610ff177816 */ /* 0x000fe40000000017 */
[----:B------:R-:W-:Y:S01]  /*48f0*/  PRMT R22, RZ, 0x7610, R22 ;  /* 0x00007610ff167816 */ /* 0x000fe20000000016 */
[----:B--2---:R2:W-:Y:S02]  /*4900*/  STL [R1+0x28], R0 ;  /* 0x0000280001007387 */ /* 0x0045e40000100800 */
[----:B--2---:R-:W-:-:S02]  /*4910*/  IMAD R0, R9, 0x35, RZ ;  /* 0x0000003509007824 */ /* 0x004fc400078e02ff */
[----:B------:R-:W2:Y:S03]  /*4920*/  LDC R9, c[0x0][0x3a8] ;  /* 0x0000ea00ff097b82 */ /* 0x000ea60000000800 */
[----:B-1----:R-:W-:-:S04]  /*4930*/  IADD3 R6, P3, PT, R0, R2, RZ ;  /* 0x0000000200067210 */ /* 0x002fc80007f7e0ff */
[----:B------:R-:W-:-:S05]  /*4940*/  LEA.HI.X.SX32 R7, R0, R3, 0x1, P3 ;  /* 0x0000000300077211 */ /* 0x000fca00018f0eff */
[----:B------:R1:W4:Y:S01]  /*4950*/  @P2 LDG.E.U8 R28, desc[UR8][R6.64] ;  /* 0x00000008061c2981 */ /* 0x000322000c1e1100 */
[C---:B--2---:R-:W-:Y:S02]  /*4960*/  IMAD R8, R9.reuse, 0x36, RZ ;  /* 0x0000003609087824 */ /* 0x044fe400078e02ff */
[----:B------:R-:W-:Y:S02]  /*4970*/  IMAD R0, R9, 0x37, RZ ;  /* 0x0000003709007824 */ /* 0x000fe400078e02ff */
[----:B------:R-:W2:Y:S01]  /*4980*/  LDC R9, c[0x0][0x3a8] ;  /* 0x0000ea00ff097b82 */ /* 0x000ea20000000800 */
[-C--:B0-----:R-:W-:Y:S02]  /*4990*/  IADD3 R4, P4, PT, R8, R2.reuse, RZ ;  /* 0x0000000208047210 */ /* 0x081fe40007f9e0ff */
[----:B-1----:R-:W-:Y:S02]  /*49a0*/  IADD3 R6, P3, PT, R0, R2, RZ ;  /* 0x0000000200067210 */ /* 0x002fe40007f7e0ff */
[----:B------:R-:W-:-:S02]  /*49b0*/  LEA.HI.X.SX32 R5, R8, R3, 0x1, P4 ;  /* 0x0000000308057211 */ /* 0x000fc400020f0eff */
[----:B------:R-:W-:-:S03]  /*49c0*/  LEA.HI.X.SX32 R7, R0, R3, 0x1, P3 ;  /* 0x0000000300077211 */ /* 0x000fc600018f0eff */
[----:B------:R0:W4:Y:S04]  /*49d0*/  @P1 LDG.E.U8 R23, desc[UR8][R4.64] ;  /* 0x0000000804171981 */ /* 0x000128000c1e1100 */
[----:B------:R1:W4:Y:S01]  /*49e0*/  @P0 LDG.E.U8 R22, desc[UR8][R6.64] ;  /* 0x0000000806160981 */ /* 0x000322000c1e1100 */
[C---:B--2---:R-:W-:Y:S02]  /*49f0*/  IMAD R8, R9.reuse, 0x38, RZ ;  /* 0x0000003809087824 */ /* 0x044fe400078e02ff */
[----:B------:R-:W-:Y:S02]  /*4a00*/  IMAD R0, R9, 0x39, RZ ;  /* 0x0000003909007824 */ /* 0x000fe400078e02ff */
[----:B------:R-:W2:Y:S01]  /*4a10*/  LDC R9, c[0x0][0x3a8] ;  /* 0x0000ea00ff097b82 */ /* 0x000ea20000000800 */
[----:B0-----:R-:W-:-:S02]  /*4a20*/  IADD3 R4, P4, PT, R8, R2, RZ ;  /* 0x0000000208047210 */ /* 0x001fc40007f9e0ff */
[----:B-1----:R-:W-:Y:S02]  /*4a30*/  IADD3 R6, P3, PT, R0, R2, RZ ;  /* 0x0000000200067210 */ /* 0x002fe40007f7e0ff */
[-C--:B------:R-:W-:Y:S02]  /*4a40*/  LEA.HI.X.SX32 R5, R8, R3.reuse, 0x1, P4 ;  /* 0x0000000308057211 */ /* 0x080fe400020f0eff */
[----:B------:R-:W-:Y:S02]  /*4a50*/  LEA.HI.X.SX32 R7, R0, R3, 0x1, P3 ;  /* 0x0000000300077211 */ /* 0x000fe400018f0eff */
[C---:B------:R-:W-:Y:S02]  /*4a60*/  ISETP.GT.AND P2, PT, R20.reuse, 0x38, PT ;  /* 0x000000381400780c */ /* 0x040fe40003f44270 */
[----:B------:R-:W-:Y:S01]  /*4a70*/  ISETP.GT.AND P1, PT, R20, 0x39, PT ;  /* 0x000000391400780c */ /* 0x000fe20003f24270 */
[C---:B--2---:R-:W-:Y:S02]  /*4a80*/  IMAD R8, R9.reuse, 0x3a, RZ ;  /* 0x0000003a09087824 */ /* 0x044fe400078e02ff */
[----:B------:R-:W-:-:S02]  /*4a90*/  IMAD R0, R9, 0x3b, RZ ;  /* 0x0000003b09007824 */ /* 0x000fc400078e02ff */
[----:B------:R-:W0:Y:S01]  /*4aa0*/  LDC R9, c[0x0][0x3a8] ;  /* 0x0000ea00ff097b82 */ /* 0x000e220000000800 */
[----:B------:R-:W-:Y:S02]  /*4ab0*/  PRMT R19, RZ, 0x7610, R19 ;  /* 0x00007610ff137816 */ /* 0x000fe40000000013 */
[C---:B------:R-:W-:Y:S02]  /*4ac0*/  ISETP.GT.AND P0, PT, R20.reuse, 0x3a, PT ;  /* 0x0000003a1400780c */ /* 0x040fe40003f04270 */
[----:B------:R-:W-:Y:S02]  /*4ad0*/  PRMT R18, RZ, 0x7610, R18 ;  /* 0x00007610ff127816 */ /* 0x000fe40000000012 */
[----:B------:R1:W2:Y:S01]  /*4ae0*/  @P2 LDG.E.U8 R19, desc[UR8][R4.64] ;  /* 0x0000000804132981 */ /* 0x0002a2000c1e1100 */
[----:B------:R-:W-:Y:S02]  /*4af0*/  ISETP.GT.AND P2, PT, R20, 0x3b, PT ;  /* 0x0000003b1400780c */ /* 0x000fe40003f44270 */
[----:B------:R-:W-:Y:S01]  /*4b00*/  PRMT R17, RZ, 0x7610, R17 ;  /* 0x00007610ff117816 */ /* 0x000fe20000000011 */
[----:B------:R3:W2:Y:S01]  /*4b10*/  @P1 LDG.E.U8 R18, desc[UR8][R6.64] ;  /* 0x0000000806121981 */ /* 0x0006a2000c1e1100 */
[----:B-1----:R-:W-:-:S02]  /*4b20*/  IADD3 R4, P4, PT, R8, R2, RZ ;  /* 0x0000000208047210 */ /* 0x002fc40007f9e0ff */
[----:B------:R-:W-:Y:S02]  /*4b30*/  ISETP.GT.AND P1, PT, R20, 0x3c, PT ;  /* 0x0000003c1400780c */ /* 0x000fe40003f24270 */
[-C--:B------:R-:W-:Y:S02]  /*4b40*/  LEA.HI.X.SX32 R5, R8, R3.reuse, 0x1, P4 ;  /* 0x0000000308057211 */ /* 0x080fe400020f0eff */
[C---:B---3--:R-:W-:Y:S01]  /*4b50*/  IADD3 R6, P3, PT, R0.reuse, R2, RZ ;  /* 0x0000000200067210 */ /* 0x048fe20007f7e0ff */
[C---:B0-----:R-:W-:Y:S01]  /*4b60*/  IMAD R8, R9.reuse, 0x3c, RZ ;  /* 0x0000003c09087824 */ /* 0x041fe200078e02ff */
[----:B------:R-:W-:Y:S01]  /*4b70*/  STL [R1+0x2c], R25 ;  /* 0x00002c1901007387 */ /* 0x000fe20000100800 */
[----:B------:R-:W-:Y:S02]  /*4b80*/  PRMT R16, RZ, 0x7610, R16 ;  /* 0x00007610ff107816 */ /* 0x000fe40000000010 */
[----:B------:R-:W-:Y:S01]  /*4b90*/  LEA.HI.X.SX32 R7, R0, R3, 0x1, P3 ;  /* 0x0000000300077211 */ /* 0x000fe200018f0eff */
[----:B------:R0:W3:Y:S01]  /*4ba0*/  @P0 LDG.E.U8 R17, desc[UR8][R4.64] ;  /* 0x0000000804110981 */ /* 0x0000e2000c1e1100 */
[C---:B------:R-:W-:Y:S01]  /*4bb0*/  ISETP.GT.AND P3, PT, R20.reuse, 0x3d, PT ;  /* 0x0000003d1400780c */ /* 0x040fe20003f64270 */
[----:B------:R-:W-:Y:S01]  /*4bc0*/  IMAD R0, R9, 0x3e, RZ ;  /* 0x0000003e09007824 */ /* 0x000fe200078e02ff */
[----:B------:R-:W-:Y:S01]  /*4bd0*/  PRMT R15, RZ, 0x7610, R15 ;  /* 0x00007610ff0f7816 */ /* 0x000fe2000000000f */
[----:B------:R1:W3:Y:S01]  /*4be0*/  @P2 LDG.E.U8 R16, desc[UR8][R6.64] ;  /* 0x0000000806102981 */ /* 0x0002e2000c1e1100 */
[----:B------:R-:W-:-:S02]  /*4bf0*/  ISETP.GT.AND P4, PT, R20, 0x3e, PT ;  /* 0x0000003e1400780c */ /* 0x000fc40003f84270 */
[----:B0-----:R-:W-:-:S04]  /*4c00*/  IADD3 R4, P0, PT, R8, R2, RZ ;  /* 0x0000000208047210 */ /* 0x001fc80007f1e0ff */
[----:B------:R-:W-:Y:S02]  /*4c10*/  LEA.HI.X.SX32 R5, R8, R3, 0x1, P0 ;  /* 0x0000000308057211 */ /* 0x000fe400000f0eff */
[----:B------:R-:W-:Y:S02]  /*4c20*/  IADD3 R8, P0, PT, R0, R2, RZ ;  /* 0x0000000200087210 */ /* 0x000fe40007f1e0ff */
[----:B------:R-:W-:Y:S01]  /*4c30*/  PRMT R14, RZ, 0x7610, R14 ;  /* 0x00007610ff0e7816 */ /* 0x000fe2000000000e */
[----:B------:R0:W3:Y:S01]  /*4c40*/  @P1 LDG.E.U8 R15, desc[UR8][R4.64] ;  /* 0x00000008040f1981 */ /* 0x0000e2000c1e1100 */
[----:B----4-:R-:W-:-:S03]  /*4c50*/  PRMT R13, RZ, 0x7610, R13 ;  /* 0x00007610ff0d7816 */ /* 0x010fc6000000000d */
[----:B------:R-:W-:Y:S04]  /*4c60*/  STL [R1+0xc7c], R23 ;  /* 0x000c7c1701007387 */ /* 0x000fe80000100800 */
[----:B------:R4:W-:Y:S02]  /*4c70*/  STL [R1+0xc70], R22 ;  /* 0x000c701601007387 */ /* 0x0009e40000100800 */
[----:B----4-:R-:W-:-:S05]  /*4c80*/  IMAD R22, R9, 0x3d, RZ ;  /* 0x0000003d09167824 */ /* 0x010fca00078e02ff */
[----:B-1----:R-:W-:Y:S02]  /*4c90*/  IADD3 R6, P2, PT, R22, R2, RZ ;  /* 0x0000000216067210 */ /* 0x002fe40007f5e0ff */
[-C--:B------:R-:W-:Y:S02]  /*4ca0*/  LEA.HI.X.SX32 R9, R0, R3.reuse, 0x1, P0 ;  /* 0x0000000300097211 */ /* 0x080fe400000f0eff */
[----:B------:R-:W-:-:S03]  /*4cb0*/  LEA.HI.X.SX32 R7, R22, R3, 0x1, P2 ;  /* 0x0000000316077211 */ /* 0x000fc600010f0eff */
[----:B------:R-:W4:Y:S04]  /*4cc0*/  @P4 LDG.E.U8 R13, desc[UR8][R8.64] ;  /* 0x00000008080d4981 */ /* 0x000f28000c1e1100 */
[----:B------:R1:W4:Y:S01]  /*4cd0*/  @P3 LDG.E.U8 R14, desc[UR8][R6.64] ;  /* 0x00000008060e3981 */ /* 0x000322000c1e1100 */
[----:B------:R-:W-:Y:S01]  /*4ce0*/  IMAD R22, R24, 0x2f, RZ ;  /* 0x0000002f18167824 */ /* 0x000fe200078e02ff */
[C---:B------:R-:W-:Y:S02]  /*4cf0*/  ISETP.GT.AND P3, PT, R20.reuse, 0x1f, PT ;  /* 0x0000001f1400780c */ /* 0x040fe40003f64270 */
[----:B------:R-:W-:Y:S01]  /*4d00*/  ISETP.GT.AND P4, PT, R20, 0x2f, PT ;  /* 0x0000002f1400780c */ /* 0x000fe20003f84270 */
[----:B--2---:R2:W-:Y:S04]  /*4d10*/  STL [R1+0xc64], R19 ;  /* 0x000c641301007387 */ /* 0x0045e80000100800 */
[----:B------:R-:W-:Y:S01]  /*4d20*/  STL [R1+0xc58], R18 ;  /* 0x000c581201007387 */ /* 0x000fe20000100800 */
[----:B--2---:R-:W-:-:S02]  /*4d30*/  IMAD R19, R24, 0x1f, RZ ;  /* 0x0000001f18137824 */ /* 0x004fc400078e02ff */
[----:B------:R-:W-:Y:S01]  /*4d40*/  IMAD R24, R24, 0x3f, RZ ;  /* 0x0000003f18187824 */ /* 0x000fe200078e02ff */
[----:B---3--:R-:W-:Y:S04]  /*4d50*/  STL [R1+0xc5c], R17 ;  /* 0x000c5c1101007387 */ /* 0x008fe80000100800 */
[----:B------:R-:W-:Y:S01]  /*4d60*/  STL [R1+0xc60], R16 ;  /* 0x000c601001007387 */ /* 0x000fe20000100800 */
[-C--:B0-----:R-:W-:Y:S02]  /*4d70*/  IADD3 R4, P2, PT, R19, R2.reuse, RZ ;  /* 0x0000000213047210 */ /* 0x081fe40007f5e0ff */
[-C--:B-1----:R-:W-:Y:S01]  /*4d80*/  IADD3 R6, P1, PT, R22, R2.reuse, RZ ;  /* 0x0000000216067210 */ /* 0x082fe20007f3e0ff */
[----:B------:R0:W-:Y:S04]  /*4d90*/  STL [R1+0xc68], R15 ;  /* 0x000c680f01007387 */ /* 0x0001e80000100800 */
[----:B------:R-:W2:Y:S04]  /*4da0*/  LDL.LU R0, [R1+0x100] ;  /* 0x0001000001007983 */ /* 0x000ea80000300800 */
[----:B0-----:R-:W3:Y:S04]  /*4db0*/  LDL.LU R15, [R1+0x28] ;  /* 0x00002800010f7983 */ /* 0x001ee80000300800 */
[----:B------:R-:W2:Y:S04]  /*4dc0*/  LDL.LU R16, [R1+0x17c] ;  /* 0x00017c0001107983 */ /* 0x000ea80000300800 */
[----:B------:R-:W2:Y:S04]  /*4dd0*/  LDL.LU R17, [R1+0xfc] ;  /* 0x0000fc0001117983 */ /* 0x000ea80000300800 */
[----:B------:R-:W2:Y:S01]  /*4de0*/  LDL.LU R18, [R1+0xc0] ;  /* 0x0000c00001127983 */ /* 0x000ea20000300800 */
[----:B------:R-:W-:-:S02]  /*4df0*/  IADD3 R8, P0, PT, R24, R2, RZ ;  /* 0x0000000218087210 */ /* 0x000fc40007f1e0ff */
[-C--:B------:R-:W-:Y:S02]  /*4e00*/  LEA.HI.X.SX32 R5, R19, R3.reuse, 0x1, P2 ;  /* 0x0000000313057211 */ /* 0x080fe400010f0eff */
[----:B------:R-:W-:Y:S02]  /*4e10*/  PRMT R12, RZ, 0x7610, R12 ;  /* 0x00007610ff0c7816 */ /* 0x000fe4000000000c */
[-C--:B------:R-:W-:Y:S02]  /*4e20*/  LEA.HI.X.SX32 R7, R22, R3.reuse, 0x1, P1 ;  /* 0x0000000316077211 */ /* 0x080fe400008f0eff */
[----:B------:R-:W-:Y:S02]  /*4e30*/  PRMT R11, RZ, 0x7610, R11 ;  /* 0x00007610ff0b7816 */ /* 0x000fe4000000000b */
[----:B------:R-:W-:Y:S01]  /*4e40*/  LEA.HI.X.SX32 R9, R24, R3, 0x1, P0 ;  /* 0x0000000318097211 */ /* 0x000fe200000f0eff */
[----:B------:R0:W2:Y:S04]  /*4e50*/  @P3 LDG.E.U8 R12, desc[UR8][R4.64] ;  /* 0x00000008040c3981 */ /* 0x0000a8000c1e1100 */
[----:B------:R1:W2:Y:S04]  /*4e60*/  @P4 LDG.E.U8 R11, desc[UR8][R6.64] ;  /* 0x00000008060b4981 */ /* 0x0002a8000c1e1100 */
[----:B----4-:R4:W-:Y:S04]  /*4e70*/  STL [R1+0xc6c], R14 ;  /* 0x000c6c0e01007387 */ /* 0x0109e80000100800 */
[----:B----4-:R-:W4:Y:S04]  /*4e80*/  LDL.LU R14, [R1+0xc4] ;  /* 0x0000c400010e7983 */ /* 0x010f280000300800 */
[----:B------:R-:W-:Y:S04]  /*4e90*/  STL [R1+0xc74], R13 ;  /* 0x000c740d01007387 */ /* 0x000fe80000100800 */
[----:B------:R0:W-:Y:S04]  /*4ea0*/  STL [R1+0xc78], R20 ;  /* 0x000c781401007387 */ /* 0x0001e80000100800 */
[----:B0-----:R-:W2:Y:S04]  /*4eb0*/  LDL.LU R20, [R1+0x1a0] ;  /* 0x0001a00001147983 */ /* 0x001ea80000300800 */
[----:B------:R-:W-:Y:S04]  /*4ec0*/  STL [R1+0x584], R2 ;  /* 0x0005840201007387 */ /* 0x000fe80000100800 */
[----:B------:R0:W-:Y:S04]  /*4ed0*/  STL [R1+0xc80], R2 ;  /* 0x000c800201007387 */ /* 0x0001e80000100800 */
[----:B0-----:R-:W2:Y:S04]  /*4ee0*/  LDL.LU R2, [R1+0x1a4] ;  /* 0x0001a40001027983 */ /* 0x001ea80000300800 */
[----:B------:R-:W3:Y:S04]  /*4ef0*/  LDL.LU R19, [R1+0x178] ;  /* 0x0001780001137983 */ /* 0x000ee80000300800 */
[----:B------:R-:W3:Y:S04]  /*4f00*/  LDL.LU R22, [R1+0xf8] ;  /* 0x0000f80001167983 */ /* 0x000ee80000300800 */
[----:B------:R-:W3:Y:S04]  /*4f10*/  LDL.LU R23, [R1+0xac] ;  /* 0x0000ac0001177983 */ /* 0x000ee80000300800 */
[----:B------:R-:W3:Y:S04]  /*4f20*/  LDL.LU R25, [R1+0x174] ;  /* 0x0001740001197983 */ /* 0x000ee80000300800 */
[----:B------:R-:W3:Y:S04]  /*4f30*/  LDL.LU R26, [R1+0xf4] ;  /* 0x0000f400011a7983 */ /* 0x000ee80000300800 */
[----:B------:R0:W-:Y:S04]  /*4f40*/  STL [R1+0x580], R3 ;  /* 0x0005800301007387 */ /* 0x0001e80000100800 */
[----:B0-----:R-:W3:Y:S04]  /*4f50*/  LDL.LU R3, [R1+0x2c] ;  /* 0x00002c0001037983 */ /* 0x001ee80000300800 */
[----:B------:R-:W3:Y:S04]  /*4f60*/  LDL.LU R5, [R1+0xc8] ;  /* 0x0000c80001057983 */ /* 0x000ee80000300800 */
[----:B------:R-:W3:Y:S01]  /*4f70*/  LDL.LU R7, [R1+0x104] ;  /* 0x0001040001077983 */ /* 0x000ee20000300800 */
[----:B------:R-:W0:Y:S01]  /*4f80*/  S2R R4, SR_TID.X ;  /* 0x0000000000047919 */ /* 0x000e220000002100 */
[----:B------:R-:W1:Y:S01]  /*4f90*/  S2R R13, SR_TID.X ;  /* 0x00000000000d7919 */ /* 0x000e620000002100 */
[----:B------:R-:W-:-:S06]  /*4fa0*/  PRMT R10, RZ, 0x7610, R10 ;  /* 0x00007610ff0a7816 */ /* 0x000fcc000000000a */
[----:B------:R0:W4:Y:S02]  /*4fb0*/  @P5 LDG.E.U8 R10, desc[UR8][R8.64] ;  /* 0x00000008080a5981 */ /* 0x000124000c1e1100 */
[----:B0-----:R-:W-:Y:S01]  /*4fc0*/  LOP3.LUT R24, R4, 0x1ff, RZ, 0xc0, !PT ;  /* 0x000001ff04187812 */ /* 0x001fe200078ec0ff */
[----:B------:R-:W-:Y:S01]  /*4fd0*/  BAR.SYNC.DEFER_BLOCKING 0x0 ;  /* 0x0000000000007b1d */ /* 0x000fe20000010000 */
[----:B-1----:R-:W-:-:S05]  /*4fe0*/  LOP3.LUT R13, R13, 0x1ff, RZ, 0xc0, !PT ;  /* 0x000001ff0d0d7812 */ /* 0x002fca00078ec0ff */
[----:B--2---:R0:W-:Y:S02]  /*4ff0*/  STS.U8 [R24+UR5], R2 ;  /* 0x0000000218007988 */ /* 0x0041e40008000005 */
[C---:B0-----:R-:W-:Y:S02]  /*5000*/  LOP3.LUT R2, R13.reuse, 0x8, RZ, 0x3c, !PT ;  /* 0x000000080d027812 */ /* 0x041fe400078e3cff */
[----:B------:R-:W-:Y:S01]  /*5010*/  LOP3.LUT R13, R13, 0x10, RZ, 0x3c, !PT ;  /* 0x000000100d0d7812 */ /* 0x000fe200078e3cff */
[----:B---3--:R-:W-:Y:S04]  /*5020*/  STS.U8 [R24+UR5+0x2000], R7 ;  /* 0x0020000718007988 */ /* 0x008fe80008000005 */
[----:B------:R0:W-:Y:S04]  /*5030*/  STS.U8 [R24+UR5+0x4000], R5 ;  /* 0x0040000518007988 */ /* 0x0001e80008000005 */
[----:B------:R1:W-:Y:S04]  /*5040*/  STS.U8 [R24+UR5+0x6000], R3 ;  /* 0x0060000318007988 */ /* 0x0003e80008000005 */
[----:B------:R-:W-:Y:S04]  /*5050*/  STS.U8 [R2+UR5+0x200], R20 ;  /* 0x0002001402007988 */ /* 0x000fe80008000005 */
[----:B------:R2:W-:Y:S04]  /*5060*/  STS.U8 [R2+UR5+0x2200], R0 ;  /* 0x0022000002007988 */ /* 0x0005e80008000005 */
[----:B----4-:R-:W-:Y:S04]  /*5070*/  STS.U8 [R2+UR5+0x4200], R14 ;  /* 0x0042000e02007988 */ /* 0x010fe80008000005 */
[----:B------:R-:W-:Y:S04]  /*5080*/  STS.U8 [R2+UR5+0x6200], R15 ;  /* 0x0062000f02007988 */ /* 0x000fe80008000005 */
[----:B------:R-:W-:Y:S04]  /*5090*/  STS.U8 [R13+UR5+0x400], R16 ;  /* 0x000400100d007988 */ /* 0x000fe80008000005 */
[----:B------:R-:W-:Y:S04]  /*50a0*/  STS.U8 [R13+UR5+0x2400], R17 ;  /* 0x002400110d007988 */ /* 0x000fe80008000005 */
[----:B------:R-:W-:Y:S04]  /*50b0*/  STS.U8 [R13+UR5+0x4400], R18 ;  /* 0x004400120d007988 */ /* 0x000fe80008000005 */
[----:B0-----:R-:W3:Y:S04]  /*50c0*/  LDL.LU R5, [R1+0x170] ;  /* 0x0001700001057983 */ /* 0x001ee80000300800 */
[----:B-1----:R-:W4:Y:S04]  /*50d0*/  LDL.LU R3, [R1+0xf0] ;  /* 0x0000f00001037983 */ /* 0x002f280000300800 */
[----:B------:R0:W-:Y:S01]  /*50e0*/  STS.U8 [R13+UR5+0x6400], R21 ;  /* 0x006400150d007988 */ /* 0x0001e20008000005 */
[----:B--2---:R-:W1:Y:S03]  /*50f0*/  S2R R0, SR_TID.X ;  /* 0x0000000000007919 */ /* 0x004e660000002100 */
[----:B0-----:R-:W2:Y:S04]  /*5100*/  LDL.LU R21, [R1+0xc84] ;  /* 0x000c840001157983 */ /* 0x001ea80000300800 */
[----:B------:R-:W3:Y:S04]  /*5110*/  LDL.LU R9, [R1+0xa4] ;  /* 0x0000a40001097983 */ /* 0x000ee80000300800 */
[----:B------:R-:W3:Y:S01]  /*5120*/  LDL.LU R14, [R1+0x16c] ;  /* 0x00016c00010e7983 */ /* 0x000ee20000300800 */
[----:B-1----:R-:W-:-:S04]  /*5130*/  LOP3.LUT R0, R0, 0x1ff, RZ, 0xc0, !PT ;  /* 0x000001ff00007812 */ /* 0x002fc800078ec0ff */
[----:B------:R-:W-:-:S05]  /*5140*/  LOP3.LUT R2, R0, 0x18, RZ, 0x3c, !PT ;  /* 0x0000001800027812 */ /* 0x000fca00078e3cff */
[----:B------:R-:W-:Y:S04]  /*5150*/  STS.U8 [R2+UR5+0x600], R19 ;  /* 0x0006001302007988 */ /* 0x000fe80008000005 */
[----:B------:R-:W-:Y:S04]  /*5160*/  STS.U8 [R2+UR5+0x2600], R22 ;  /* 0x0026001602007988 */ /* 0x000fe80008000005 */
[----:B------:R-:W-:Y:S04]  /*5170*/  STS.U8 [R2+UR5+0x4600], R23 ;  /* 0x0046001702007988 */ /* 0x000fe80008000005 */
[----:B------:R0:W-:Y:S04]  /*5180*/  STS.U8 [R2+UR5+0x6600], R27 ;  /* 0x0066001b02007988 */ /* 0x0001e80008000005 */
[----:B0-----:R-:W4:Y:S04]  /*5190*/  LDL.LU R2, [R1+0xec] ;  /* 0x0000ec0001027983 */ /* 0x001f280000300800 */
[----:B------:R-:W4:Y:S01]  /*51a0*/  LDL.LU R23, [R1+0xa0] ;  /* 0x0000a00001177983 */ /* 0x000f220000300800 */
[----:B------:R-:W-:-:S03]  /*51b0*/  LOP3.LUT R0, R0, 0x20, RZ, 0x3c, !PT ;  /* 0x0000002000007812 */ /* 0x000fc600078e3cff */
[----:B------:R-:W4:Y:S04]  /*51c0*/  LDL.LU R20, [R1+0x168] ;  /* 0x0001680001147983 */ /* 0x000f280000300800 */
[----:B------:R-:W-:Y:S04]  /*51d0*/  STS.U8 [R0+UR5+0x800], R25 ;  /* 0x0008001900007988 */ /* 0x000fe80008000005 */
[----:B------:R-:W-:Y:S04]  /*51e0*/  STS.U8 [R0+UR5+0x2800], R26 ;  /* 0x0028001a00007988 */ /* 0x000fe80008000005 */
[----:B------:R-:W4:Y:S04]  /*51f0*/  LDL.LU R13, [R1+0xe8] ;  /* 0x0000e800010d7983 */ /* 0x000f280000300800 */
        /* <DEDUP_REMOVED lines=8> */
[----:B--2---:R0:W-:Y:S02]  /*5280*/  STS.U8 [R0+UR5+0x4800], R21 ;  /* 0x0048001500007988 */ /* 0x0041e40008000005 */
[----:B0-----:R-:W0:Y:S02]  /*5290*/  S2R R21, SR_TID.X ;  /* 0x0000000000157919 */ /* 0x001e240000002100 */
[----:B------:R1:W-:Y:S04]  /*52a0*/  STS.U8 [R0+UR5+0x6800], R29 ;  /* 0x0068001d00007988 */ /* 0x0003e80008000005 */
[----:B-1----:R-:W2:Y:S04]  /*52b0*/  LDL.LU R0, [R1+0xdc] ;  /* 0x0000dc0001007983 */ /* 0x002ea80000300800 */
[----:B------:R-:W2:Y:S01]  /*52c0*/  LDL.LU R25, [R1+0x70] ;  /* 0x0000700001197983 */ /* 0x000ea20000300800 */
[----:B0-----:R-:W-:-:S03]  /*52d0*/  LOP3.LUT R26, R21, 0x1ff, RZ, 0xc0, !PT ;  /* 0x000001ff151a7812 */ /* 0x001fc600078ec0ff */
[----:B------:R-:W2:Y:S01]  /*52e0*/  LDL.LU R21, [R1+0x158] ;  /* 0x0001580001157983 */ /* 0x000ea20000300800 */
[C---:B------:R-:W-:Y:S02]  /*52f0*/  LOP3.LUT R7, R26.reuse, 0x28, RZ, 0x3c, !PT ;  /* 0x000000281a077812 */ /* 0x040fe400078e3cff */
[----:B------:R-:W-:Y:S01]  /*5300*/  LOP3.LUT R26, R26, 0x30, RZ, 0x3c, !PT ;  /* 0x000000301a1a7812 */ /* 0x000fe200078e3cff */
[----:B------:R-:W2:Y:S04]  /*5310*/  LDL.LU R6, [R1+0xd8] ;  /* 0x0000d80001067983 */ /* 0x000ea80000300800 */
[----:B---3--:R0:W-:Y:S04]  /*5320*/  STS.U8 [R7+UR5+0xa00], R5 ;  /* 0x000a000507007988 */ /* 0x0081e80008000005 */
[----:B----4-:R-:W-:Y:S04]  /*5330*/  STS.U8 [R7+UR5+0x2a00], R3 ;  /* 0x002a000307007988 */ /* 0x010fe80008000005 */
[----:B------:R1:W-:Y:S04]  /*5340*/  STS.U8 [R7+UR5+0x4a00], R9 ;  /* 0x004a000907007988 */ /* 0x0003e80008000005 */
[----:B0-----:R-:W3:Y:S04]  /*5350*/  LDL.LU R5, [R1+0x154] ;  /* 0x0001540001057983 */ /* 0x001ee80000300800 */
[----:B------:R0:W-:Y:S04]  /*5360*/  STS.U8 [R7+UR5+0x6a00], R28 ;  /* 0x006a001c07007988 */ /* 0x0001e80008000005 */
[----:B-1----:R-:W4:Y:S04]  /*5370*/  LDL.LU R9, [R1+0xd4] ;  /* 0x0000d40001097983 */ /* 0x002f280000300800 */
[----:B------:R-:W-:Y:S04]  /*5380*/  STS.U8 [R26+UR5+0xc00], R14 ;  /* 0x000c000e1a007988 */ /* 0x000fe80008000005 */
[----:B0-----:R-:W2:Y:S04]  /*5390*/  LDL.LU R7, [R1+0x150] ;  /* 0x0001500001077983 */ /* 0x001ea80000300800 */
[----:B------:R0:W-:Y:S04]  /*53a0*/  STS.U8 [R26+UR5+0x2c00], R2 ;  /* 0x002c00021a007988 */ /* 0x0001e80008000005 */
[----:B------:R1:W-:Y:S04]  /*53b0*/  STS.U8 [R26+UR5+0x4c00], R23 ;  /* 0x004c00171a007988 */ /* 0x0003e80008000005 */
[----:B0-----:R-:W2:Y:S04]  /*53c0*/  LDL.LU R2, [R1+0xc80] ;  /* 0x000c800001027983 */ /* 0x001ea80000300800 */
[----:B-1----:R-:W2:Y:S01]  /*53d0*/  LDL.LU R23, [R1+0xc7c] ;  /* 0x000c7c0001177983 */ /* 0x002ea20000300800 */
[----:B------:R-:W0:Y:S02]  /*53e0*/  S2R R3, SR_TID.X ;  /* 0x0000000000037919 */ /* 0x000e240000002100 */
[----:B0-----:R-:W-:-:S04]  /*53f0*/  LOP3.LUT R3, R3, 0x1ff, RZ, 0xc0, !PT ;  /* 0x000001ff03037812 */ /* 0x001fc800078ec0ff */
[C---:B------:R-:W-:Y:S01]  /*5400*/  LOP3.LUT R14, R3.reuse, 0x38, RZ, 0x3c, !PT ;  /* 0x00000038030e7812 */ /* 0x040fe200078e3cff */
[----:B--2---:R-:W-:Y:S04]  /*5410*/  STS.U8 [R26+UR5+0x6c00], R23 ;  /* 0x006c00171a007988 */ /* 0x004fe80008000005 */
[----:B------:R0:W-:Y:S04]  /*5420*/  STS.U8 [R14+UR5+0xe00], R20 ;  /* 0x000e00140e007988 */ /* 0x0001e80008000005 */
[----:B------:R1:W-:Y:S04]  /*5430*/  STS.U8 [R14+UR5+0x2e00], R13 ;  /* 0x002e000d0e007988 */ /* 0x0003e80008000005 */
[----:B------:R2:W-:Y:S04]  /*5440*/  STS.U8 [R14+UR5+0x4e00], R22 ;  /* 0x004e00160e007988 */ /* 0x0005e80008000005 */
[----:B0-----:R-:W3:Y:S04]  /*5450*/  LDL.LU R20, [R1+0xc78] ;  /* 0x000c780001147983 */ /* 0x001ee80000300800 */
[----:B-1----:R-:W3:Y:S04]  /*5460*/  LDL.LU R13, [R1+0xc74] ;  /* 0x000c7400010d7983 */ /* 0x002ee80000300800 */
[----:B--2---:R-:W2:Y:S01]  /*5470*/  LDL.LU R22, [R1+0xc70] ;  /* 0x000c700001167983 */ /* 0x004ea20000300800 */
[----:B------:R-:W-:Y:S01]  /*5480*/  LOP3.LUT R3, R3, 0x40, RZ, 0x3c, !PT ;  /* 0x0000004003037812 */ /* 0x000fe200078e3cff */
[----:B------:R-:W0:Y:S02]  /*5490*/  S2R R26, SR_TID.X ;  /* 0x00000000001a7919 */ /* 0x000e240000002100 */
[----:B--2---:R1:W-:Y:S04]  /*54a0*/  STS.U8 [R14+UR5+0x6e00], R22 ;  /* 0x006e00160e007988 */ /* 0x0043e80008000005 */
[----:B------:R-:W-:Y:S04]  /*54b0*/  STS.U8 [R3+UR5+0x1000], R27 ;  /* 0x0010001b03007988 */ /* 0x000fe80008000005 */
[----:B------:R2:W-:Y:S04]  /*54c0*/  STS.U8 [R3+UR5+0x3000], R15 ;  /* 0x0030000f03007988 */ /* 0x0005e80008000005 */
[----:B-1----:R-:W3:Y:S04]  /*54d0*/  LDL.LU R14, [R1+0xc6c] ;  /* 0x000c6c00010e7983 */ /* 0x002ee80000300800 */
[----:B------:R1:W-:Y:S04]  /*54e0*/  STS.U8 [R3+UR5+0x5000], R19 ;  /* 0x0050001303007988 */ /* 0x0003e80008000005 */
[----:B--2---:R-:W2:Y:S04]  /*54f0*/  LDL.LU R15, [R1+0xc68] ;  /* 0x000c6800010f7983 */ /* 0x004ea80000300800 */
[----:B-1----:R-:W2:Y:S01]  /*5500*/  LDL.LU R19, [R1+0xc64] ;  /* 0x000c640001137983 */ /* 0x002ea20000300800 */
        /* <DEDUP_REMOVED lines=14> */
[----:B-1----:R-:W4:Y:S04]  /*55f0*/  LDL.LU R27, [R1+0xc54] ;  /* 0x000c5400011b7983 */ /* 0x002f280000300800 */
[----:B------:R1:W-:Y:S04]  /*5600*/  STS.U8 [R26+UR5+0x5400], R25 ;  /* 0x005400191a007988 */ /* 0x0003e80008000005 */
[----:B--2---:R-:W2:Y:S04]  /*5610*/  LDL.LU R0, [R1+0xc50] ;  /* 0x000c500001007983 */ /* 0x004ea80000300800 */
[----:B---3--:R3:W-:Y:S04]  /*5620*/  STS.U8 [R26+UR5+0x7400], R17 ;  /* 0x007400111a007988 */ /* 0x0087e80008000005 */
[----:B-1----:R-:W2:Y:S04]  /*5630*/  LDL.LU R25, [R1+0xc4c] ;  /* 0x000c4c0001197983 */ /* 0x002ea80000300800 */
[----:B---3--:R-:W3:Y:S01]  /*5640*/  LDL.LU R26, [R1+0xc48] ;  /* 0x000c4800011a7983 */ /* 0x008ee20000300800 */
[----:B0-----:R-:W-:-:S04]  /*5650*/  LOP3.LUT R3, R3, 0x1ff, RZ, 0xc0, !PT ;  /* 0x000001ff03037812 */ /* 0x001fc800078ec0ff */
[----:B------:R-:W-:-:S05]  /*5660*/  LOP3.LUT R8, R3, 0x58, RZ, 0x3c, !PT ;  /* 0x0000005803087812 */ /* 0x000fca00078e3cff */
[----:B------:R0:W-:Y:S04]  /*5670*/  STS.U8 [R8+UR5+0x1600], R21 ;  /* 0x0016001508007988 */ /* 0x0001e80008000005 */
[----:B------:R-:W-:Y:S04]  /*5680*/  STS.U8 [R8+UR5+0x3600], R6 ;  /* 0x0036000608007988 */ /* 0x000fe80008000005 */
[----:B0-----:R-:W2:Y:S04]  /*5690*/  LDL.LU R21, [R1+0xc44] ;  /* 0x000c440001157983 */ /* 0x001ea80000300800 */
[----:B---3--:R0:W-:Y:S04]  /*56a0*/  STS.U8 [R8+UR5+0x5600], R26 ;  /* 0x0056001a08007988 */ /* 0x0081e80008000005 */
[----:B0-----:R-:W3:Y:S01]  /*56b0*/  LDL.LU R26, [R1+0xc40] ;  /* 0x000c4000011a7983 */ /* 0x001ee20000300800 */
[----:B------:R-:W-:-:S03]  /*56c0*/  LOP3.LUT R6, R3, 0x60, RZ, 0x3c, !PT ;  /* 0x0000006003067812 */ /* 0x000fc600078e3cff */
[----:B------:R-:W-:Y:S01]  /*56d0*/  STS.U8 [R8+UR5+0x7600], R16 ;  /* 0x0076001008007988 */ /* 0x000fe20008000005 */
[----:B------:R-:W-:-:S03]  /*56e0*/  LOP3.LUT R3, R4, 0x1ff, RZ, 0xc0, !PT ;  /* 0x000001ff04037812 */ /* 0x000fc600078ec0ff */
[----:B------:R0:W-:Y:S04]  /*56f0*/  STS.U8 [R6+UR5+0x1800], R5 ;  /* 0x0018000506007988 */ /* 0x0001e80008000005 */
[----:B----4-:R-:W-:Y:S04]  /*5700*/  STS.U8 [R6+UR5+0x3800], R9 ;  /* 0x0038000906007988 */ /* 0x010fe80008000005 */
[----:B--2---:R1:W-:Y:S01]  /*5710*/  STS.U8 [R6+UR5+0x5800], R25 ;  /* 0x0058001906007988 */ /* 0x0043e20008000005 */
[----:B0-----:R-:W-:-:S03]  /*5720*/  LOP3.LUT R5, R3, 0x68, RZ, 0x3c, !PT ;  /* 0x0000006803057812 */ /* 0x001fc600078e3cff */
[----:B------:R-:W-:Y:S04]  /*5730*/  STS.U8 [R6+UR5+0x7800], R15 ;  /* 0x0078000f06007988 */ /* 0x000fe80008000005 */
[----:B-1----:R-:W2:Y:S04]  /*5740*/  LDL.LU R25, [R1+0xc3c] ;  /* 0x000c3c0001197983 */ /* 0x002ea80000300800 */
[----:B------:R-:W-:Y:S04]  /*5750*/  STS.U8 [R5+UR5+0x1a00], R7 ;  /* 0x001a000705007988 */ /* 0x000fe80008000005 */
[----:B---3--:R0:W-:Y:S04]  /*5760*/  STS.U8 [R5+UR5+0x3a00], R26 ;  /* 0x003a001a05007988 */ /* 0x0081e80008000005 */
[----:B0-----:R-:W3:Y:S01]  /*5770*/  LDL.LU R26, [R1+0xc38] ;  /* 0x000c3800011a7983 */ /* 0x001ee20000300800 */
[----:B------:R-:W-:-:S03]  /*5780*/  LOP3.LUT R3, R3, 0x70, RZ, 0x3c, !PT ;  /* 0x0000007003037812 */ /* 0x000fc600078e3cff */
[----:B------:R0:W-:Y:S04]  /*5790*/  STS.U8 [R5+UR5+0x5a00], R0 ;  /* 0x005a000005007988 */ /* 0x0001e80008000005 */
[----:B------:R-:W-:Y:S01]  /*57a0*/  STS.U8 [R5+UR5+0x7a00], R14 ;  /* 0x007a000e05007988 */ /* 0x000fe20008000005 */
[----:B------:R-:W-:-:S03]  /*57b0*/  LOP3.LUT R4, R4, 0x3f, RZ, 0xc0, !PT ;  /* 0x0000003f04047812 */ /* 0x000fc600078ec0ff */
[----:B0-----:R-:W4:Y:S04]  /*57c0*/  LDL.LU R0, [R1+0xc34] ;  /* 0x000c340001007983 */ /* 0x001f280000300800 */
[----:B--2---:R-:W-:Y:S04]  /*57d0*/  STS.U8 [R3+UR5+0x1c00], R25 ;  /* 0x001c001903007988 */ /* 0x004fe80008000005 */
[----:B------:R-:W-:Y:S04]  /*57e0*/  STS.U8 [R3+UR5+0x3c00], R21 ;  /* 0x003c001503007988 */ /* 0x000fe80008000005 */
[----:B------:R-:W-:Y:S04]  /*57f0*/  STS.U8 [R3+UR5+0x5c00], R27 ;  /* 0x005c001b03007988 */ /* 0x000fe80008000005 */
[----:B------:R0:W-:Y:S02]  /*5800*/  STS.U8 [R3+UR5+0x7c00], R13 ;  /* 0x007c000d03007988 */ /* 0x0001e40008000005 */
[----:B0-----:R-:W-:Y:S01]  /*5810*/  LOP3.LUT R3, R24, 0x78, RZ, 0x3c, !PT ;  /* 0x0000007818037812 */ /* 0x001fe200078e3cff */
[----:B------:R-:W-:-:S02]  /*5820*/  IMAD R25, R4, UR40, RZ ;  /* 0x0000002804197c24 */ /* 0x000fc4000f8e02ff */
[C---:B------:R-:W-:Y:S01]  /*5830*/  IMAD R24, R4.reuse, UR39, RZ ;  /* 0x0000002704187c24 */ /* 0x040fe2000f8e02ff */
[----:B------:R-:W-:Y:S02]  /*5840*/  ISETP.GE.AND P0, PT, R4, R20, PT ;  /* 0x000000140400720c */ /* 0x000fe40003f06270 */
[C---:B------:R-:W-:Y:S02]  /*5850*/  IADD3 R6, P1, PT, R25.reuse, UR35, RZ ;  /* 0x0000002319067c10 */ /* 0x040fe4000ff3e0ff */
[----:B------:R-:W-:Y:S01]  /*5860*/  SHF.R.S32.HI R24, RZ, 0x1f, R24 ;  /* 0x0000001fff187819 */ /* 0x000fe20000011418 */
[----:B------:R0:W-:Y:S03]  /*5870*/  STL [R1+0x588], R20 ;  /* 0x0005881401007387 */ /* 0x0001e60000100800 */
[----:B------:R-:W-:Y:S01]  /*5880*/  IADD3.X R7, PT, PT, R24, UR36, RZ, P1, !PT ;  /* 0x0000002418077c10 */ /* 0x000fe20008ffe4ff */
[----:B------:R-:W2:Y:S01]  /*5890*/  LDL.LU R21, [R1+0xc30] ;  /* 0x000c300001157983 */ /* 0x000ea20000300800 */
[----:B------:R-:W-:-:S04]  /*58a0*/  IADD3 R4, P1, PT, R25, UR31, RZ ;  /* 0x0000001f19047c10 */ /* 0x000fc8000ff3e0ff */
[----:B------:R-:W-:Y:S02]  /*58b0*/  IADD3.X R5, PT, PT, R24, UR32, RZ, P1, !PT ;  /* 0x0000002018057c10 */ /* 0x000fe40008ffe4ff */
[----:B0-----:R-:W-:Y:S01]  /*58c0*/  PRMT R20, RZ, 0x7610, R20 ;  /* 0x00007610ff147816 */ /* 0x001fe20000000014 */
[----:B---3--:R-:W-:Y:S04]  /*58d0*/  STS.U8 [R3+UR5+0x1e00], R26 ;  /* 0x001e001a03007988 */ /* 0x008fe80008000005 */
[----:B------:R-:W-:Y:S04]  /*58e0*/  STS.U8 [R3+UR5+0x3e00], R12 ;  /* 0x003e000c03007988 */ /* 0x000fe80008000005 */
[----:B------:R-:W-:Y:S04]  /*58f0*/  STS.U8 [R3+UR5+0x5e00], R11 ;  /* 0x005e000b03007988 */ /* 0x000fe80008000005 */
[----:B------:R0:W-:Y:S01]  /*5900*/  STS.U8 [R3+UR5+0x7e00], R10 ;  /* 0x007e000a03007988 */ /* 0x0001e20008000005 */
[----:B------:R-:W-:Y:S06]  /*5910*/  BAR.SYNC.DEFER_BLOCKING 0x0 ;  /* 0x0000000000007b1d */ /* 0x000fec0000010000 */
[----:B0-----:R-:W3:Y:S04]  /*5920*/  LDL.LU R3, [R1+0x460] ;  /* 0x0004600001037983 */ /* 0x001ee80000300800 */
[----:B------:R-:W2:Y:S04]  /*5930*/  LDL R26, [R1+0x45c] ;  /* 0x00045c00011a7983 */ /* 0x000ea80000100800 */
[----:B------:R-:W2:Y:S04]  /*5940*/  LDL R27, [R1+0x468] ;  /* 0x00046800011b7983 */ /* 0x000ea80000100800 */
[----:B------:R-:W2:Y:S01]  /*5950*/  @!P0 LDG.E.U8 R20, desc[UR8][R4.64] ;  /* 0x0000000804148981 */ /* 0x000ea2000c1e1100 */
[----:B------:R-:W-:-:S02]  /*5960*/  PRMT R2, RZ, 0x7610, R2 ;  /* 0x00007610ff027816 */ /* 0x000fc40000000002 */
[----:B------:R-:W-:-:S04]  /*5970*/  PRMT R28, RZ, 0x7610, R28 ;  /* 0x00007610ff1c7816 */ /* 0x000fc8000000001c */
[----:B------:R0:W3:Y:S01]  /*5980*/  @!P0 LDG.E.U8 R2, desc[UR8][R6.64] ;  /* 0x0000000806028981 */ /* 0x0000e2000c1e1100 */
[C---:B------:R-:W-:Y:S02]  /*5990*/  IADD3 R8, P3, PT, R25.reuse, UR25, RZ ;  /* 0x0000001919087c10 */ /* 0x040fe4000ff7e0ff */
[----:B0-----:R-:W-:-:S04]  /*59a0*/  IADD3 R6, P2, PT, R25, UR27, RZ ;  /* 0x0000001b19067c10 */ /* 0x001fc8000ff5e0ff */
[C---:B------:R-:W-:Y:S02]  /*59b0*/  IADD3.X R7, PT, PT, R24.reuse, UR28, RZ, P2, !PT ;  /* 0x0000001c18077c10 */ /* 0x040fe400097fe4ff */
[----:B------:R-:W-:Y:S02]  /*59c0*/  PRMT R29, RZ, 0x7610, R29 ;  /* 0x00007610ff1d7816 */ /* 0x000fe4000000001d */
[----:B------:R-:W-:Y:S01]  /*59d0*/  IADD3.X R9, PT, PT, R24, UR26, RZ, P3, !PT ;  /* 0x0000001a18097c10 */ /* 0x000fe20009ffe4ff */
[----:B------:R0:W3:Y:S01]  /*59e0*/  @!P0 LDG.E.U8 R28, desc[UR8][R6.64] ;  /* 0x00000008061c8981 */ /* 0x0000e2000c1e1100 */
[C---:B------:R-:W-:Y:S02]  /*59f0*/  IADD3 R4, P1, PT, R25.reuse, UR23, RZ ;  /* 0x0000001719047c10 */ /* 0x040fe4000ff3e0ff */
[----:B------:R-:W-:Y:S01]  /*5a00*/  PRMT R22, RZ, 0x7610, R22 ;  /* 0x00007610ff167816 */ /* 0x000fe20000000016 */
[----:B------:R1:W3:Y:S04]  /*5a10*/  @!P0 LDG.E.U8 R29, desc[UR8][R8.64] ;  /* 0x00000008081d8981 */ /* 0x0002e8000c1e1100 */
[----:B--2---:R2:W-:Y:S04]  /*5a20*/  STL [R1+0x24], R20 ;  /* 0x0000241401007387 */ /* 0x0045e80000100800 */
[----:B--2---:R-:W2:Y:S01]  /*5a30*/  LDL R20, [R1+0x464] ;  /* 0x0004640001147983 */ /* 0x004ea20000100800 */
[----:B0-----:R-:W-:-:S02]  /*5a40*/  IADD3 R6, P2, PT, R25, UR21, RZ ;  /* 0x0000001519067c10 */ /* 0x001fc4000ff5e0ff */
[----:B------:R-:W-:Y:S02]  /*5a50*/  PRMT R19, RZ, 0x7610, R19 ;  /* 0x00007610ff137816 */ /* 0x000fe40000000013 */
[C---:B------:R-:W-:Y:S02]  /*5a60*/  IADD3.X R7, PT, PT, R24.reuse, UR22, RZ, P2, !PT ;  /* 0x0000001618077c10 */ /* 0x040fe400097fe4ff */
[----:B-1----:R-:W-:Y:S02]  /*5a70*/  IADD3 R8, P3, PT, R25, UR19, RZ ;  /* 0x0000001319087c10 */ /* 0x002fe4000ff7e0ff */
[C---:B------:R-:W-:Y:S01]  /*5a80*/  IADD3.X R5, PT, PT, R24.reuse, UR24, RZ, P1, !PT ;  /* 0x0000001818057c10 */ /* 0x040fe20008ffe4ff */
[----:B------:R0:W2:Y:S01]  /*5a90*/  @!P0 LDG.E.U8 R22, desc[UR8][R6.64] ;  /* 0x0000000806168981 */ /* 0x0000a2000c1e1100 */
[----:B------:R-:W-:Y:S02]  /*5aa0*/  PRMT R23, RZ, 0x7610, R23 ;  /* 0x00007610ff177816 */ /* 0x000fe40000000017 */
[----:B------:R-:W-:Y:S01]  /*5ab0*/  IADD3.X R9, PT, PT, R24, UR20, RZ, P3, !PT ;  /* 0x0000001418097c10 */ /* 0x000fe20009ffe4ff */
[----:B------:R1:W2:Y:S01]  /*5ac0*/  @!P0 LDG.E.U8 R19, desc[UR8][R4.64] ;  /* 0x0000000804138981 */ /* 0x0002a2000c1e1100 */
[----:B------:R-:W-:-:S02]  /*5ad0*/  PRMT R17, RZ, 0x7610, R17 ;  /* 0x00007610ff117816 */ /* 0x000fc40000000011 */
[----:B------:R-:W-:Y:S01]  /*5ae0*/  PRMT R16, RZ, 0x7610, R16 ;  /* 0x00007610ff107816 */ /* 0x000fe20000000010 */
[----:B------:R3:W2:Y:S01]  /*5af0*/  @!P0 LDG.E.U8 R23, desc[UR8][R8.64] ;  /* 0x0000000808178981 */ /* 0x0006a2000c1e1100 */
[C---:B0-----:R-:W-:Y:S02]  /*5b00*/  IADD3 R6, P2, PT, R25.reuse, UR15, RZ ;  /* 0x0000000f19067c10 */ /* 0x041fe4000ff5e0ff */
[C---:B-1----:R-:W-:Y:S02]  /*5b10*/  IADD3 R4, P1, PT, R25.reuse, UR17, RZ ;  /* 0x0000001119047c10 */ /* 0x042fe4000ff3e0ff */
[C---:B------:R-:W-:Y:S02]  /*5b20*/  IADD3.X R7, PT, PT, R24.reuse, UR16, RZ, P2, !PT ;  /* 0x0000001018077c10 */ /* 0x040fe400097fe4ff */
[----:B---3--:R-:W-:Y:S02]  /*5b30*/  IADD3 R8, P3, PT, R25, UR13, RZ ;  /* 0x0000000d19087c10 */ /* 0x008fe4000ff7e0ff */
[----:B------:R-:W-:Y:S01]  /*5b40*/  IADD3.X R5, PT, PT, R24, UR18, RZ, P1, !PT ;  /* 0x0000001218057c10 */ /* 0x000fe20008ffe4ff */
[----:B------:R0:W3:Y:S01]  /*5b50*/  @!P0 LDG.E.U8 R17, desc[UR8][R6.64] ;  /* 0x0000000806118981 */ /* 0x0000e2000c1e1100 */
[----:B------:R-:W-:-:S02]  /*5b60*/  PRMT R18, RZ, 0x7610, R18 ;  /* 0x00007610ff127816 */ /* 0x000fc40000000012 */
[----:B------:R-:W-:Y:S01]  /*5b70*/  IADD3.X R9, PT, PT, R24, UR14, RZ, P3, !PT ;  /* 0x0000000e18097c10 */ /* 0x000fe20009ffe4ff */
[----:B------:R1:W3:Y:S01]  /*5b80*/  @!P0 LDG.E.U8 R16, desc[UR8][R4.64] ;  /* 0x0000000804108981 */ /* 0x0002e2000c1e1100 */
[----:B------:R-:W-:Y:S02]  /*5b90*/  PRMT R14, RZ, 0x7610, R14 ;  /* 0x00007610ff0e7816 */ /* 0x000fe4000000000e */
[----:B------:R-:W-:Y:S01]  /*5ba0*/  PRMT R13, RZ, 0x7610, R13 ;  /* 0x00007610ff0d7816 */ /* 0x000fe2000000000d */
[----:B------:R4:W3:Y:S01]  /*5bb0*/  @!P0 LDG.E.U8 R18, desc[UR8][R8.64] ;  /* 0x0000000808128981 */ /* 0x0008e2000c1e1100 */
[C---:B0-----:R-:W-:Y:S02]  /*5bc0*/  IADD3 R6, P2, PT, R25.reuse, R3, RZ ;  /* 0x0000000319067210 */ /* 0x041fe40007f5e0ff */
[----:B-1----:R-:W-:-:S03]  /*5bd0*/  IADD3 R4, P1, PT, R25, UR11, RZ ;  /* 0x0000000b19047c10 */ /* 0x002fc6000ff3e0ff */
[C---:B------:R-:W-:Y:S01]  /*5be0*/  IMAD.X R7, R24.reuse, 0x1, R26, P2 ;  /* 0x0000000118077824 */ /* 0x040fe200010e061a */
[----:B------:R-:W-:Y:S02]  /*5bf0*/  PRMT R11, RZ, 0x7610, R11 ;  /* 0x00007610ff0b7816 */ /* 0x000fe4000000000b */
[----:B------:R-:W-:Y:S01]  /*5c00*/  PRMT R12, RZ, 0x7610, R12 ;  /* 0x00007610ff0c7816 */ /* 0x000fe2000000000c */
[----:B------:R-:W-:Y:S01]  /*5c10*/  STL [R1+0x58c], R3 ;  /* 0x00058c0301007387 */ /* 0x000fe20000100800 */
[C---:B----4-:R-:W-:Y:S02]  /*5c20*/  IADD3 R8, P3, PT, R25.reuse, R27, RZ ;  /* 0x0000001b19087210 */ /* 0x050fe40007f7e0ff */
[----:B------:R-:W-:Y:S01]  /*5c30*/  IADD3.X R5, PT, PT, R24, UR12, RZ, P1, !PT ;  /* 0x0000000c18057c10 */ /* 0x000fe20008ffe4ff */
[----:B------:R0:W4:Y:S04]  /*5c40*/  @!P0 LDG.E.U8 R14, desc[UR8][R6.64] ;  /* 0x00000008060e8981 */ /* 0x000128000c1e1100 */
[----:B------:R-:W3:Y:S04]  /*5c50*/  @!P0 LDG.E.U8 R13, desc[UR8][R4.64] ;  /* 0x00000008040d8981 */ /* 0x000ee8000c1e1100 */
[----:B------:R-:W-:Y:S01]  /*5c60*/  LDS.U8 R3, [R0+UR5+0x2008] ;  /* 0x0020080500037984 */ /* 0x000fe20008000000 */
[----:B0-----:R-:W-:-:S02]  /*5c70*/  IADD3 R6, P2, PT, R25, UR33, RZ ;  /* 0x0000002119067c10 */ /* 0x001fc4000ff5e0ff */
[----:B------:R-:W-:Y:S01]  /*5c80*/  PRMT R15, RZ, 0x7610, R15 ;  /* 0x00007610ff0f7816 */ /* 0x000fe2000000000f */
[----:B------:R-:W-:Y:S01]  /*5c90*/  LDS.U8 R27, [R0+UR5+0x180] ;  /* 0x00018005001b7984 */ /* 0x000fe20008000000 */
[C---:B------:R-:W-:Y:S02]  /*5ca0*/  IADD3.X R7, PT, PT, R24.reuse, UR34, RZ, P2, !PT ;  /* 0x0000002218077c10 */ /* 0x040fe400097fe4ff */
[----:B------:R-:W-:Y:S01]  /*5cb0*/  PRMT R10, RZ, 0x7610, R10 ;  /* 0x00007610ff0a7816 */ /* 0x000fe2000000000a */
[----:B------:R-:W-:Y:S04]  /*5cc0*/  LDS.U8 R26, [R0+UR5+0x388] ;  /* 0x00038805001a7984 */ /* 0x000fe80008000000 */
[----:B------:R0:W3:Y:S04]  /*5cd0*/  @!P0 LDG.E.U8 R11, desc[UR8][R6.64] ;  /* 0x00000008060b8981 */ /* 0x0000e8000c1e1100 */
[----:B0-----:R-:W-:Y:S04]  /*5ce0*/  LDS.U8 R7, [R0+UR5+0x8] ;  /* 0x0000080500077984 */ /* 0x001fe80008000000 */
[----:B------:R-:W0:Y:S04]  /*5cf0*/  LDS.U8 R6, [R0+UR5+0x200] ;  /* 0x0002000500067984 */ /* 0x000e280008000000 */
[----:B0-----:R-:W-:Y:S01]  /*5d00*/  STL.64 [R1+0xc28], R6 ;  /* 0x000c280601007387 */ /* 0x001fe20000100a00 */
[----:B--2---:R-:W-:Y:S01]  /*5d10*/  IMAD.X R9, R24, 0x1, R20, P3 ;  /* 0x0000000118097824 */ /* 0x004fe200018e0614 */
[----:B------:R-:W-:-:S02]  /*5d20*/  IADD3 R4, P3, PT, R25, UR29, RZ ;  /* 0x0000001d19047c10 */ /* 0x000fc4000ff7e0ff */
[----:B------:R-:W-:Y:S02]  /*5d30*/  LDS.U8 R20, [R0+UR5+0x6200] ;  /* 0x0062000500147984 */ /* 0x000fe40008000000 */
[----:B------:R-:W-:Y:S02]  /*5d40*/  IADD3.X R5, PT, PT, R24, UR30, RZ, P3, !PT ;  /* 0x0000001e18057c10 */ /* 0x000fe40009ffe4ff */
[----:B------:R-:W2:Y:S04]  /*5d50*/  @!P0 LDG.E.U8 R15, desc[UR8][R8.64] ;  /* 0x00000008080f8981 */ /* 0x000ea8000c1e1100 */
[----:B------:R0:W2:Y:S04]  /*5d60*/  @!P0 LDG.E.U8 R12, desc[UR8][R4.64] ;  /* 0x00000008040c8981 */ /* 0x0000a8000c1e1100 */
[----:B0-----:R-:W-:Y:S04]  /*5d70*/  LDS.U8 R5, [R0+UR5] ;  /* 0x0000000500057984 */ /* 0x001fe80008000000 */
[----:B------:R-:W0:Y:S04]  /*5d80*/  LDS.U8 R4, [R0+UR5+0x208] ;  /* 0x0002080500047984 */ /* 0x000e280008000000 */
[----:B0-----:R-:W-:Y:S04]  /*5d90*/  STL.64 [R1+0xc20], R4 ;  /* 0x000c200401007387 */ /* 0x001fe80000100a00 */
[----:B------:R-:W0:Y:S04]  /*5da0*/  LDS.U8 R4, [R0+UR5+0x2200] ;  /* 0x0022000500047984 */ /* 0x000e280008000000 */
[----:B------:R-:W1:Y:S04]  /*5db0*/  LDS.U8 R5, [R0+UR5+0x4000] ;  /* 0x0040000500057984 */ /* 0x000e680008000000 */
[----:B------:R-:W-:Y:S04]  /*5dc0*/  STL [R1+0x2c], R3 ;  /* 0x00002c0301007387 */ /* 0x000fe80000100800 */
[----:B------:R-:W3:Y:S04]  /*5dd0*/  LDS.U8 R3, [R0+UR5+0x4208] ;  /* 0x0042080500037984 */ /* 0x000ee80008000000 */
[----:B0-----:R-:W-:Y:S04]  /*5de0*/  STL [R1+0x28], R4 ;  /* 0x0000280401007387 */ /* 0x001fe80000100800 */
[----:B------:R-:W0:Y:S04]  /*5df0*/  LDS.U8 R4, [R0+UR5+0x4008] ;  /* 0x0040080500047984 */ /* 0x000e280008000000 */
[----:B-1----:R-:W-:Y:S04]  /*5e00*/  STL [R1+0x420], R5 ;  /* 0x0004200501007387 */ /* 0x002fe80000100800 */
[----:B------:R-:W1:Y:S04]  /*5e10*/  LDS.U8 R5, [R0+UR5+0x4200] ;  /* 0x0042000500057984 */ /* 0x000e680008000000 */
[----:B---3--:R-:W-:Y:S04]  /*5e20*/  STL [R1+0x41c], R3 ;  /* 0x00041c0301007387 */ /* 0x008fe80000100800 */
[----:B------:R-:W3:Y:S04]  /*5e30*/  LDS.U8 R3, [R0+UR5+0x6000] ;  /* 0x0060000500037984 */ /* 0x000ee80008000000 */
[----:B0-----:R-:W-:Y:S04]  /*5e40*/  STL [R1+0x428], R4 ;  /* 0x0004280401007387 */ /* 0x001fe80000100800 */
[----:B------:R-:W0:Y:S04]  /*5e50*/  LDS.U8 R4, [R0+UR5+0x6208] ;  /* 0x0062080500047984 */ /* 0x000e280008000000 */
[----:B-1----:R-:W-:Y:S04]  /*5e60*/  STL [R1+0x424], R5 ;  /* 0x0004240501007387 */ /* 0x002fe80000100800 */
[----:B---3--:R-:W-:Y:S04]  /*5e70*/  STL [R1+0x430], R3 ;  /* 0x0004300301007387 */ /* 0x008fe80000100800 */
[----:B------:R-:W1:Y:S01]  /*5e80*/  LDS.U8 R3, [R0+UR5+0x6008] ;  /* 0x0060080500037984 */ /* 0x000e620008000000 */
[----:B------:R-:W-:-:S05]  /*5e90*/  LOP3.LUT R7, R0, 0x410, RZ, 0x3c, !PT ;  /* 0x0000041000077812 */ /* 0x000fca00078e3cff */
[----:B------:R-:W-:Y:S04]  /*5ea0*/  LDS.U8 R5, [R7+UR5+0x208] ;  /* 0x0002080507057984 */ /* 0x000fe80008000000 */
[----:B0-----:R-:W-:Y:S04]  /*5eb0*/  STL [R1+0x42c], R4 ;  /* 0x00042c0401007387 */ /* 0x001fe80000100800 */
[----:B------:R-:W-:Y:S04]  /*5ec0*/  STL [R1+0x908], R20 ;  /* 0x0009081401007387 */ /* 0x000fe80000100800 */
[----:B------:R-:W-:Y:S04]  /*5ed0*/  LDS.U8 R4, [R7+UR5+0x8] ;  /* 0x0000080507047984 */ /* 0x000fe80008000000 */
[----:B-1----:R-:W-:Y:S04]  /*5ee0*/  STL [R1+0x438], R3 ;  /* 0x0004380301007387 */ /* 0x002fe80000100800 */
[----:B------:R-:W0:Y:S04]  /*5ef0*/  LDS.U8 R3, [R7+UR5] ;  /* 0x0000000507037984 */ /* 0x000e280008000000 */
[----:B0-----:R-:W-:Y:S04]  /*5f00*/  STL [R1+0x39c], R3 ;  /* 0x00039c0301007387 */ /* 0x001fe80000100800 */
[----:B------:R-:W0:Y:S04]  /*5f10*/  LDS.U8 R3, [R7+UR5+0x200] ;  /* 0x0002000507037984 */ /* 0x000e280008000000 */
[----:B------:R-:W-:Y:S04]  /*5f20*/  STL [R1+0x398], R5 ;  /* 0x0003980501007387 */ /* 0x000fe80000100800 */
        /* <DEDUP_REMOVED lines=102> */
[----:B------:R-:W1:Y:S01]  /*6590*/  LDS.U8 R5, [R0+UR5+0x6388] ;  /* 0x0063880500057984 */ /* 0x000e620008000000 */
[----:B------:R-:W-:-:S03]  /*65a0*/  IADD3 R8, P1, PT, R25, UR37, RZ ;  /* 0x0000002519087c10 */ /* 0x000fc6000ff3e0ff */
[----:B---3--:R-:W-:Y:S01]  /*65b0*/  STL [R1+0x494], R4 ;  /* 0x0004940401007387 */ /* 0x008fe20000100800 */
[----:B------:R-:W-:-:S03]  /*65c0*/  IADD3.X R9, PT, PT, R24, UR38, RZ, P1, !PT ;  /* 0x0000002618097c10 */ /* 0x000fc60008ffe4ff */
[----:B------:R-:W3:Y:S04]  /*65d0*/  LDS.U8 R4, [R0+UR5+0x6188] ;  /* 0x0061880500047984 */ /* 0x000ee80008000000 */
[----:B------:R2:W4:Y:S04]  /*65e0*/  @!P0 LDG.E.U8 R10, desc[UR8][R8.64] ;  /* 0x00000008080a8981 */ /* 0x000528000c1e1100 */
[----:B------:R-:W-:Y:S04]  /*65f0*/  LDS.U8 R25, [R0+UR5+0x188] ;  /* 0x0001880500197984 */ /* 0x000fe80008000000 */
[----:B------:R-:W-:Y:S04]  /*6600*/  LDS.U8 R24, [R0+UR5+0x380] ;  /* 0x0003800500187984 */ /* 0x000fe80008000000 */
[----:B--2---:R-:W-:Y:S04]  /*6610*/  LDS.U8 R9, [R0+UR5+0x2000] ;  /* 0x0020000500097984 */ /* 0x004fe80008000000 */
[----:B------:R-:W-:Y:S04]  /*6620*/  LDS.U8 R8, [R0+UR5+0x2208] ;  /* 0x0022080500087984 */ /* 0x000fe80008000000 */
[----:B0-----:R-:W-:Y:S04]  /*6630*/  STL [R1+0x4a0], R3 ;  /* 0x0004a00301007387 */ /* 0x001fe80000100800 */
[----:B------:R-:W0:Y:S04]  /*6640*/  LDS.U8 R3, [R0+UR5+0x6380] ;  /* 0x0063800500037984 */ /* 0x000e280008000000 */
[----:B-1----:R-:W-:Y:S04]  /*6650*/  STL [R1+0x49c], R5 ;  /* 0x00049c0501007387 */ /* 0x002fe80000100800 */
[----:B------:R-:W-:Y:S04]  /*6660*/  STL [R1+0x590], R0 ;  /* 0x0005900001007387 */ /* 0x000fe80000100800 */
[----:B------:R-:W1:Y:S04]  /*6670*/  LDS.U8 R0, [R7+UR5+0x6008] ;  /* 0x0060080507007984 */ /* 0x000e680008000000 */
[----:B---3--:R-:W-:Y:S04]  /*6680*/  STL [R1+0x4a8], R4 ;  /* 0x0004a80401007387 */ /* 0x008fe80000100800 */
[----:B------:R-:W-:Y:S04]  /*6690*/  LDS.U8 R4, [R7+UR5+0x80] ;  /* 0x0000800507047984 */ /* 0x000fe80008000000 */
[----:B------:R-:W-:Y:S04]  /*66a0*/  LDS.U8 R5, [R7+UR5+0x6188] ;  /* 0x0061880507057984 */ /* 0x000fe80008000000 */
[----:B0-----:R-:W-:Y:S04]  /*66b0*/  STL [R1+0x4a4], R3 ;  /* 0x0004a40301007387 */ /* 0x001fe80000100800 */
[----:B------:R-:W0:Y:S04]  /*66c0*/  LDS.U8 R3, [R7+UR5+0x6200] ;  /* 0x0062000507037984 */ /* 0x000e280008000000 */
[----:B-1----:R-:W-:Y:S04]  /*66d0*/  STL [R1+0x4c8], R0 ;  /* 0x0004c80001007387 */ /* 0x002fe80000100800 */
[----:B------:R-:W1:Y:S04]  /*66e0*/  LDS.U8 R0, [R7+UR5+0x288] ;  /* 0x0002880507007984 */ /* 0x000e680008000000 */
[----:B0-----:R-:W-:Y:S04]  /*66f0*/  STL [R1+0x4c4], R3 ;  /* 0x0004c40301007387 */ /* 0x001fe80000100800 */
[----:B------:R-:W0:Y:S04]  /*6700*/  LDS.U8 R3, [R7+UR5+0x88] ;  /* 0x0000880507037984 */ /* 0x000e280008000000 */
[----:B------:R-:W-:Y:S04]  /*6710*/  STL [R1+0x3bc], R4 ;  /* 0x0003bc0401007387 */ /* 0x000fe80000100800 */
[----:B------:R-:W2:Y:S04]  /*6720*/  LDS.U8 R4, [R7+UR5+0x280] ;  /* 0x0002800507047984 */ /* 0x000ea80008000000 */
[----:B-1----:R-:W-:Y:S04]  /*6730*/  STL [R1+0x3b8], R0 ;  /* 0x0003b80001007387 */ /* 0x002fe80000100800 */
[----:B------:R-:W1:Y:S04]  /*6740*/  LDS.U8 R0, [R7+UR5+0x2080] ;  /* 0x0020800507007984 */ /* 0x000e680008000000 */
[----:B0-----:R-:W-:Y:S04]  /*6750*/  STL [R1+0x3c4], R3 ;  /* 0x0003c40301007387 */ /* 0x001fe80000100800 */
[----:B------:R-:W0:Y:S04]  /*6760*/  LDS.U8 R3, [R7+UR5+0x2288] ;  /* 0x0022880507037984 */ /* 0x000e280008000000 */
[----:B--2---:R-:W-:Y:S04]  /*6770*/  STL [R1+0x3c0], R4 ;  /* 0x0003c00401007387 */ /* 0x004fe80000100800 */
        /* <DEDUP_REMOVED lines=75> */
[----:B0-----:R0:W-:Y:S04]  /*6c30*/  STL [R1+0x50c], R3 ;  /* 0x00050c0301007387 */ /* 0x0011e80000100800 */
[----:B0-----:R-:W3:Y:S04]  /*6c40*/  LDL.LU R3, [R1+0x24] ;  /* 0x0000240001037983 */ /* 0x001ee80000300800 */
[----:B--2---:R-:W-:Y:S04]  /*6c50*/  STL [R1+0x518], R4 ;  /* 0x0005180401007387 */ /* 0x004fe80000100800 */
[----:B------:R-:W0:Y:S04]  /*6c60*/  LDS.U8 R4, [R7+UR5+0x6180] ;  /* 0x0061800507047984 */ /* 0x000e280008000000 */
[----:B-1----:R-:W-:Y:S04]  /*6c70*/  STL [R1+0x514], R0 ;  /* 0x0005140001007387 */ /* 0x002fe80000100800 */
[----:B------:R-:W1:Y:S04]  /*6c80*/  LDS.U8 R0, [R7+UR5+0x6388] ;  /* 0x0063880507007984 */ /* 0x000e680008000000 */
[----:B0-----:R-:W-:Y:S04]  /*6c90*/  STL [R1+0x520], R4 ;  /* 0x0005200401007387 */ /* 0x001fe80000100800 */
[----:B------:R-:W0:Y:S04]  /*6ca0*/  LDS.U8 R4, [R7+UR5+0x6380] ;  /* 0x0063800507047984 */ /* 0x000e280008000000 */
[----:B-1----:R1:W-:Y:S01]  /*6cb0*/  STL [R1+0x51c], R0 ;  /* 0x00051c0001007387 */ /* 0x0023e20000100800 */
[----:B------:R-:W-:Y:S06]  /*6cc0*/  BAR.SYNC.DEFER_BLOCKING 0x0 ;  /* 0x0000000000007b1d */ /* 0x000fec0000010000 */
[----:B-1----:R-:W2:Y:S04]  /*6cd0*/  LDL R0, [R1+0x390] ;  /* 0x0003900001007983 */ /* 0x002ea80000100800 */
[----:B------:R1:W-:Y:S04]  /*6ce0*/  STS.U8 [R21+UR5], R15 ;  /* 0x0000000f15007988 */ /* 0x0003e80008000005 */
[----:B----4-:R4:W-:Y:S04]  /*6cf0*/  STS.U8 [R21+UR5+0x200], R14 ;  /* 0x0002000e15007988 */ /* 0x0109e80008000005 */
[----:B------:R0:W-:Y:S04]  /*6d00*/  STS.U8 [R21+UR5+0x400], R13 ;  /* 0x0004000d15007988 */ /* 0x0001e80008000005 */
        /* <DEDUP_REMOVED lines=10> */
[----:B------:R-:W-:Y:S04]  /*6db0*/  STS.U8 [R21+UR5+0x1c00], R2 ;  /* 0x001c000215007988 */ /* 0x000fe80008000005 */
[----:B------:R1:W-:Y:S04]  /*6dc0*/  STS.U8 [R21+UR5+0x1e00], R10 ;  /* 0x001e000a15007988 */ /* 0x0003e80008000005 */
[----:B------:R-:W-:Y:S04]  /*6dd0*/  STL [R1+0x528], R5 ;  /* 0x0005280501007387 */ /* 0x000fe80000100800 */
[----:B0-----:R-:W-:Y:S04]  /*6de0*/  STL [R1+0x524], R4 ;  /* 0x0005240401007387 */ /* 0x001fe80000100800 */
[----:B-1----:R-:W2:Y:S04]  /*6df0*/  LDL.LU R15, [R1+0xc8] ;  /* 0x0000c800010f7983 */ /* 0x002ea80000300800 */
[----:B----4-:R-:W4:Y:S04]  /*6e00*/  LDL.LU R14, [R1+0xc0] ;  /* 0x0000c000010e7983 */ /* 0x010f280000300800 */
        /* <DEDUP_REMOVED lines=12> */
[----:B------:R-:W-:Y:S04]  /*6ed0*/  STL [R1+0x5b8], R21 ;  /* 0x0005b81501007387 */ /* 0x000fe80000100800 */
[----:B---3--:R-:W-:Y:S01]  /*6ee0*/  STS.U8 [R21+UR5+0x1800], R3 ;  /* 0x0018000315007988 */ /* 0x008fe20008000005 */
[----:B------:R-:W-:Y:S06]  /*6ef0*/  BAR.SYNC.DEFER_BLOCKING 0x0 ;  /* 0x0000000000007b1d */ /* 0x000fec0000010000 */
[----:B--2---:R-:W0:Y:S02]  /*6f00*/  LDSM.16.M88.4 R4, [R0] ;  /* 0x000000000004783b */ /* 0x004e240000000200 */
[----:B0-----:R-:W-:-:S02]  /*6f10*/  IMAD.MOV.U32 R21, RZ, RZ, R4 ;  /* 0x000000ffff157224 */ /* 0x001fc400078e0004 */
[----:B------:R0:W-:Y:S01]  /*6f20*/  STL.64 [R1+0x328], R6 ;  /* 0x0003280601007387 */ /* 0x0001e20000100a00 */
[----:B------:R-:W-:Y:S02]  /*6f30*/  IMAD.MOV.U32 R20, RZ, RZ, R5 ;  /* 0x000000ffff147224 */ /* 0x000fe400078e0005 */
[----:B------:R-:W-:Y:S02]  /*6f40*/  IMAD.MOV.U32 R3, RZ, RZ, R6 ;  /* 0x000000ffff037224 */ /* 0x000fe400078e0006 */
[----:B------:R-:W-:Y:S02]  /*6f50*/  IMAD.MOV.U32 R2, RZ, RZ, R7 ;  /* 0x000000ffff027224 */ /* 0x000fe400078e0007 */
[----:B0-----:R-:W2:Y:S04]  /*6f60*/  LDL.LU.64 R6, [R1+0xc28] ;  /* 0x000c280001067983 */ /* 0x001ea80000300a00 */
[----:B------:R-:W3:Y:S04]  /*6f70*/  LDL.LU.64 R4, [R1+0xc20] ;  /* 0x000c200001047983 */ /* 0x000ee80000300a00 */
[----:B------:R0:W-:Y:S04]  /*6f80*/  STL.64 [R1+0xc18], R20 ;  /* 0x000c181401007387 */ /* 0x0001e80000100a00 */
[----:B0-----:R-:W2:Y:S04]  /*6f90*/  LDL.LU R20, [R1+0x34] ;  /* 0x0000340001147983 */ /* 0x001ea80000300800 */
[----:B------:R-:W2:Y:S04]  /*6fa0*/  LDL.LU R21, [R1+0x30] ;  /* 0x0000300001157983 */ /* 0x000ea80000300800 */
[----:B------:R0:W-:Y:S04]  /*6fb0*/  STL [R1+0x910], R2 ;  /* 0x0009100201007387 */ /* 0x0001e80000100800 */
[----:B0-----:R-:W2:Y:S04]  /*6fc0*/  LDL.LU R2, [R1+0x28] ;  /* 0x0000280001027983 */ /* 0x001ea80000300800 */
[----:B------:R0:W-:Y:S04]  /*6fd0*/  STL [R1+0x90c], R3 ;  /* 0x00090c0301007387 */ /* 0x0001e80000100800 */
[----:B0-----:R-:W2:Y:S01]  /*6fe0*/  LDL.LU R3, [R1+0x2c] ;  /* 0x00002c0001037983 */ /* 0x001ea20000300800 */
[----:B----4-:R-:W-:-:S02]  /*6ff0*/  IMAD R14, R14, 0x100, R17 ;  /* 0x000001000e0e7824 */ /* 0x010fc400078e0211 */
[----:B------:R-:W-:Y:S02]  /*7000*/  IMAD R15, R15, 0x100, R18 ;  /* 0x000001000f0f7824 */ /* 0x000fe400078e0212 */
[----:B------:R-:W-:Y:S02]  /*7010*/  IMAD R13, R13, 0x100, R16 ;  /* 0x000001000d0d7824 */ /* 0x000fe400078e0210 */
[----:B------:R-:W-:Y:S02]  /*7020*/  IMAD R17, R24, 0x100, R25 ;  /* 0x0000010018117824 */ /* 0x000fe400078e0219 */
[----:B------:R-:W-:Y:S02]  /*7030*/  IMAD R16, R26, 0x100, R27 ;  /* 0x000001001a107824 */ /* 0x000fe400078e021b */
[----:B---3--:R-:W-:Y:S02]  /*7040*/  IMAD R4, R4, 0x100, R5 ;  /* 0x0000010004047824 */ /* 0x008fe400078e0205 */
[----:B--2---:R-:W-:-:S02]  /*7050*/  IMAD R5, R6, 0x100, R7 ;  /* 0x0000010006057824 */ /* 0x004fc400078e0207 */
[----:B------:R-:W-:Y:S02]  /*7060*/  IMAD R6, R8, 0x100, R9 ;  /* 0x0000010008067824 */ /* 0x000fe400078e0209 */
[----:B------:R-:W-:Y:S02]  /*7070*/  IMAD R9, R11, 0x100, R10 ;  /* 0x000001000b097824 */ /* 0x000fe400078e020a */
[----:B------:R-:W-:Y:S02]  /*7080*/  IMAD R10, R28, 0x100, R12 ;  /* 0x000001001c0a7824 */ /* 0x000fe400078e020c */
[----:B------:R-:W-:Y:S01]  /*7090*/  IMAD R12, R23, 0x100, R22 ;  /* 0x00000100170c7824 */ /* 0x000fe200078e0216 */
[----:B------:R-:W2:Y:S01]  /*70a0*/  LDL.LU R28, [R1+0xe4] ;  /* 0x0000e400011c7983 */ /* 0x000ea20000300800 */
[----:B------:R-:W-:-:S03]  /*70b0*/  IMAD R8, R21, 0x100, R20 ;  /* 0x0000010015087824 */ /* 0x000fc600078e0214 */
[----:B------:R-:W2:Y:S04]  /*70c0*/  LDL.LU R18, [R1+0xe0] ;  /* 0x0000e00001127983 */ /* 0x000ea80000300800 */
[----:B------:R-:W0:Y:S01]  /*70d0*/  LDSM.16.M88.4 R20, [R0+0x400] ;  /* 0x000400000014783b */ /* 0x000e220000000200 */
[----:B------:R-:W-:-:S03]  /*70e0*/  IMAD R11, R19, 0x100, R29 ;  /* 0x00000100130b7824 */ /* 0x000fc600078e021d */
[----:B------:R-:W3:Y:S04]  /*70f0*/  LDL.LU.64 R24, [R1+0x220] ;  /* 0x0002200001187983 */ /* 0x000ee80000300a00 */
[----:B------:R-:W3:Y:S04]  /*7100*/  LDL.LU.64 R26, [R1+0x228] ;  /* 0x00022800011a7983 */ /* 0x000ee80000300a00 */
[----:B------:R-:W4:Y:S04]  /*7110*/  LDL.LU R29, [R1+0xec] ;  /* 0x0000ec00011d7983 */ /* 0x000f280000300800 */
[----:B------:R-:W4:Y:S01]  /*7120*/  LDL.LU R19, [R1+0xe8] ;  /* 0x0000e80001137983 */ /* 0x000f220000300800 */
[----:B------:R-:W-:-:S03]  /*7130*/  IMAD R7, R2, 0x100, R3 ;  /* 0x0000010002077824 */ /* 0x000fc600078e0203 */
[----:B0-----:R0:W-:Y:S01]  /*7140*/  STL [R1+0x350], R21 ;  /* 0x0003501501007387 */ /* 0x0011e20000100800 */
[----:B------:R-:W-:Y:S02]  /*7150*/  IMAD.MOV.U32 R3, RZ, RZ, R21 ;  /* 0x000000ffff037224 */ /* 0x000fe400078e0015 */
[----:B------:R-:W-:Y:S01]  /*7160*/  IMAD.MOV.U32 R2, RZ, RZ, R20 ;  /* 0x000000ffff027224 */ /* 0x000fe200078e0014 */
[----:B------:R1:W-:Y:S04]  /*7170*/  STL.64 [R1+0x358], R22 ;  /* 0x0003581601007387 */ /* 0x0003e80000100a00 */
[----:B0-----:R-:W1:Y:S01]  /*7180*/  LDL.LU.64 R20, [R1+0xc18] ;  /* 0x000c180001147983 */ /* 0x001e620000300a00 */
[----:B------:R-:W-:Y:S01]  /*7190*/  IMAD.MOV.U32 R0, RZ, RZ, R22 ;  /* 0x000000ffff007224 */ /* 0x000fe200078e0016 */
[----:B------:R-:W-:-:S02]  /*71a0*/  F2FP.F16.E4M3.UNPACK_B R4, R4 ;  /* 0x00000004ff04723e */ /* 0x000fc400020006ff */
[----:B------:R-:W-:Y:S02]  /*71b0*/  F2FP.F16.E4M3.UNPACK_B R5, R5 ;  /* 0x00000005ff05723e */ /* 0x000fe400020006ff */
[----:B------:R-:W-:Y:S02]  /*71c0*/  F2FP.F16.E4M3.UNPACK_B R6, R6 ;  /* 0x00000006ff06723e */ /* 0x000fe400020006ff */
[----:B------:R-:W-:Y:S01]  /*71d0*/  F2FP.F16.E4M3.UNPACK_B R7, R7 ;  /* 0x00000007ff07723e */ /* 0x000fe200020006ff */
[----:B------:R-:W-:Y:S01]  /*71e0*/  STL [R1+0x948], R0 ;  /* 0x0009480001007387 */ /* 0x000fe20000100800 */
[----:B-1----:R-:W-:Y:S02]  /*71f0*/  F2FP.F16.E4M3.UNPACK_B R22, R21 ;  /* 0x00000015ff16723e */ /* 0x002fe400020006ff */
[----:B------:R-:W-:-:S07]  /*7200*/  F2FP.F16.E4M3.UNPACK_B R23, R20 ;  /* 0x00000014ff17723e */ /* 0x000fce00020006ff */
[----:B---3--:R-:W-:Y:S01]  /*7210*/  HMMA.16816.F32 R24, R4, R22, R24 ;  /* 0x000000160418723c */ /* 0x008fe20000001818 */
[----:B------:R-:W-:Y:S04]  /*7220*/  STL [R1+0xb98], R21 ;  /* 0x000b981501007387 */ /* 0x000fe80000100800 */
[----:B------:R-:W-:-:S14]  /*7230*/  STL [R1+0xbc0], R20 ;  /* 0x000bc01401007387 */ /* 0x000fdc0000100800 */
[----:B------:R-:W-:Y:S04]  /*7240*/  STL.64 [R1+0x100], R24 ;  /* 0x0001001801007387 */ /* 0x000fe80000100a00 */
[----:B------:R-:W-:Y:S04]  /*7250*/  STL [R1+0x108], R26 ;  /* 0x0001081a01007387 */ /* 0x000fe80000100800 */
[----:B------:R-:W-:Y:S04]  /*7260*/  STL.64 [R1+0xc10], R6 ;  /* 0x000c100601007387 */ /* 0x000fe80000100a00 */
[----:B------:R0:W-:Y:S04]  /*7270*/  STL.64 [R1+0xc08], R4 ;  /* 0x000c080401007387 */ /* 0x0001e80000100a00 */
[----:B0-----:R-:W3:Y:S04]  /*7280*/  LDL.LU.64 R4, [R1+0xb0] ;  /* 0x0000b00001047983 */ /* 0x001ee80000300a00 */
[----:B------:R-:W3:Y:S01]  /*7290*/  LDL.LU.64 R6, [R1+0xb8] ;  /* 0x0000b80001067983 */ /* 0x000ee20000300a00 */
[----:B------:R-:W-:-:S02]  /*72a0*/  F2FP.F16.E4M3.UNPACK_B R8, R8 ;  /* 0x00000008ff08723e */ /* 0x000fc400020006ff */
[----:B------:R-:W-:Y:S02]  /*72b0*/  F2FP.F16.E4M3.UNPACK_B R9, R9 ;  /* 0x00000009ff09723e */ /* 0x000fe400020006ff */
[----:B------:R-:W-:Y:S02]  /*72c0*/  F2FP.F16.E4M3.UNPACK_B R10, R10 ;  /* 0x0000000aff0a723e */ /* 0x000fe400020006ff */
[----:B------:R-:W-:Y:S01]  /*72d0*/  F2FP.F16.E4M3.UNPACK_B R11, R11 ;  /* 0x0000000bff0b723e */ /* 0x000fe200020006ff */
[----:B------:R-:W-:Y:S01]  /*72e0*/  IMAD.MOV.U32 R0, RZ, RZ, R27 ;  /* 0x000000ffff007224 */ /* 0x000fe200078e001b */
[----:B------:R-:W2:Y:S04]  /*72f0*/  LDL.LU.64 R24, [R1+0x10] ;  /* 0x0000100001187983 */ /* 0x000ea80000300a00 */
[----:B------:R-:W2:Y:S04]  /*7300*/  LDL.LU.64 R26, [R1+0x18] ;  /* 0x00001800011a7983 */ /* 0x000ea80000300a00 */
[----:B------:R0:W-:Y:S04]  /*7310*/  STL [R1+0xaf0], R0 ;  /* 0x000af00001007387 */ /* 0x0001e80000100800 */
[----:B0-----:R-:W2:Y:S01]  /*7320*/  LDL R0, [R1+0x390] ;  /* 0x0003900001007983 */ /* 0x001ea20000100800 */
[----:B---3--:R-:W-:-:S15]  /*7330*/  HMMA.16816.F32 R4, R8, R22, R4 ;  /* 0x000000160804723c */ /* 0x008fde0000001804 */
[----:B------:R-:W-:-:S04]  /*7340*/  NOP ;  /* 0x0000000000007918 */ /* 0x000fc80000000000 */
[----:B------:R-:W-:Y:S04]  /*7350*/  STL.64 [R1+0x200], R4 ;  /* 0x0002000401007387 */ /* 0x000fe80000100a00 */
[----:B------:R0:W-:Y:S04]  /*7360*/  STL.64 [R1+0x208], R6 ;  /* 0x0002080601007387 */ /* 0x0001e80000100a00 */
[----:B0-----:R-:W3:Y:S04]  /*7370*/  LDL.LU.64 R6, [R1+0xc10] ;  /* 0x000c100001067983 */ /* 0x001ee80000300a00 */
[----:B------:R-:W3:Y:S04]  /*7380*/  LDL.LU.64 R4, [R1+0xc08] ;  /* 0x000c080001047983 */ /* 0x000ee80000300a00 */
[----:B------:R-:W-:Y:S04]  /*7390*/  STL.64 [R1+0xc00], R10 ;  /* 0x000c000a01007387 */ /* 0x000fe80000100a00 */
[----:B------:R0:W-:Y:S04]  /*73a0*/  STL.64 [R1+0xbf8], R8 ;  /* 0x000bf80801007387 */ /* 0x0001e80000100a00 */
[----:B0-----:R-:W3:Y:S04]  /*73b0*/  LDL.LU.64 R8, [R1+0x50] ;  /* 0x0000500001087983 */ /* 0x001ee80000300a00 */
[----:B------:R-:W3:Y:S01]  /*73c0*/  LDL.LU.64 R10, [R1+0x58] ;  /* 0x00005800010a7983 */ /* 0x000ee20000300a00 */
[----:B--2---:R-:W-:Y:S01]  /*73d0*/  IMAD R18, R18, 0x100, R28 ;  /* 0x0000010012127824 */ /* 0x004fe200078e021c */
[----:B------:R-:W-:Y:S01]  /*73e0*/  F2FP.F16.E4M3.UNPACK_B R12, R12 ;  /* 0x0000000cff0c723e */ /* 0x000fe200020006ff */
[----:B----4-:R-:W-:Y:S01]  /*73f0*/  IMAD R19, R19, 0x100, R29 ;  /* 0x0000010013137824 */ /* 0x010fe200078e021d */
[----:B------:R-:W-:-:S02]  /*7400*/  F2FP.F16.E4M3.UNPACK_B R13, R13 ;  /* 0x0000000dff0d723e */ /* 0x000fc400020006ff */
[----:B------:R-:W-:Y:S02]  /*7410*/  F2FP.F16.E4M3.UNPACK_B R14, R14 ;  /* 0x0000000eff0e723e */ /* 0x000fe400020006ff */
[----:B------:R-:W-:Y:S02]  /*7420*/  F2FP.F16.E4M3.UNPACK_B R15, R15 ;  /* 0x0000000fff0f723e */ /* 0x000fe400020006ff */
[----:B------:R-:W-:Y:S02]  /*7430*/  F2FP.F16.E4M3.UNPACK_B R16, R16 ;  /* 0x00000010ff10723e */ /* 0x000fe400020006ff */
[----:B------:R-:W-:Y:S02]  /*7440*/  F2FP.F16.E4M3.UNPACK_B R17, R17 ;  /* 0x00000011ff11723e */ /* 0x000fe400020006ff */
[----:B------:R-:W-:Y:S02]  /*7450*/  F2FP.F16.E4M3.UNPACK_B R18, R18 ;  /* 0x00000012ff12723e */ /* 0x000fe400020006ff */
[----:B------:R-:W-:Y:S01]  /*7460*/  F2FP.F16.E4M3.UNPACK_B R19, R19 ;  /* 0x00000013ff13723e */ /* 0x000fe200020006ff */
[----:B------:R-:W-:Y:S04]  /*7470*/  STL.64 [R1+0xbf0], R14 ;  /* 0x000bf00e01007387 */ /* 0x000fe80000100a00 */
[----:B------:R0:W-:Y:S01]  /*7480*/  STL.64 [R1+0xbe8], R12 ;  /* 0x000be80c01007387 */ /* 0x0001e20000100a00 */
[-C--:B---3--:R-:W-:Y:S08]  /*7490*/  HMMA.16816.F32 R8, R12, R22.reuse, R8 ;  /* 0x000000160c08723c */ /* 0x088ff00000001808 */
[----:B0-----:R-:W-:Y:S11]  /*74a0*/  HMMA.16816.F32 R12, R16, R22, R24 ;  /* 0x00000016100c723c */ /* 0x001ff60000001818 */
[----:B------:R0:W-:Y:S04]  /*74b0*/  STL.64 [R1+0x1f0], R8 ;  /* 0x0001f00801007387 */ /* 0x0001e80000100a00 */
[----:B------:R1:W-:Y:S04]  /*74c0*/  STL.64 [R1+0x1f8], R10 ;  /* 0x0001f80a01007387 */ /* 0x0003e80000100a00 */
[----:B0-----:R-:W2:Y:S04]  /*74d0*/  LDL.LU.64 R8, [R1+0x250] ;  /* 0x0002500001087983 */ /* 0x001ea80000300a00 */
[----:B-1----:R-:W2:Y:S04]  /*74e0*/  LDL.LU.64 R10, [R1+0x258] ;  /* 0x00025800010a7983 */ /* 0x002ea80000300a00 */
[----:B------:R0:W-:Y:S04]  /*74f0*/  STL.64 [R1+0x1e0], R12 ;  /* 0x0001e00c01007387 */ /* 0x0001e80000100a00 */
[----:B------:R1:W-:Y:S04]  /*7500*/  STL.64 [R1+0x1e8], R14 ;  /* 0x0001e80e01007387 */ /* 0x0003e80000100a00 */
[----:B0-----:R-:W3:Y:S04]  /*7510*/  LDL.LU.64 R12, [R1+0x120] ;  /* 0x00012000010c7983 */ /* 0x001ee80000300a00 */
[----:B-1----:R-:W3:Y:S04]  /*7520*/  LDL.LU.64 R14, [R1+0x128] ;  /* 0x00012800010e7983 */ /* 0x002ee80000300a00 */
[----:B------:R-:W-:Y:S04]  /*7530*/  STL.64 [R1+0xbe0], R18 ;  /* 0x000be01201007387 */ /* 0x000fe80000100a00 */
[----:B------:R0:W-:Y:S04]  /*7540*/  STL.64 [R1+0xbd8], R16 ;  /* 0x000bd81001007387 */ /* 0x0001e80000100a00 */
[----:B0-----:R-:W4:Y:S04]  /*7550*/  LDL.LU.64 R16, [R1+0x80] ;  /* 0x0000800001107983 */ /* 0x001f280000300a00 */
[----:B------:R-:W4:Y:S04]  /*7560*/  LDL.LU.64 R18, [R1+0x88] ;  /* 0x0000880001127983 */ /* 0x000f280000300a00 */
[----:B------:R-:W2:Y:S04]  /*7570*/  LDL.LU.64 R24, [R1+0x180] ;  /* 0x0001800001187983 */ /* 0x000ea80000300a00 */
[----:B------:R-:W2:Y:S01]  /*7580*/  LDL.LU.64 R26, [R1+0x188] ;  /* 0x00018800011a7983 */ /* 0x000ea20000300a00 */
[----:B------:R-:W-:-:S02]  /*7590*/  F2FP.F16.E4M3.UNPACK_B R22, R2 ;  /* 0x00000002ff16723e */ /* 0x000fc400020006ff */
[----:B------:R-:W-:Y:S01]  /*75a0*/  F2FP.F16.E4M3.UNPACK_B R23, R3 ;  /* 0x00000003ff17723e */ /* 0x000fe200020006ff */
[----:B--2---:R-:W-:Y:S04]  /*75b0*/  STL.64 [R1+0xbb8], R26 ;  /* 0x000bb81a01007387 */ /* 0x004fe80000100a00 */
[----:B------:R0:W-:Y:S04]  /*75c0*/  STL.64 [R1+0xbb0], R24 ;  /* 0x000bb01801007387 */ /* 0x0001e80000100a00 */
[----:B0-----:R-:W2:Y:S04]  /*75d0*/  LDL.LU.64 R24, [R1+0x270] ;  /* 0x0002700001187983 */ /* 0x001ea80000300a00 */
[----:B------:R-:W2:Y:S01]  /*75e0*/  LDL.LU.64 R26, [R1+0x278] ;  /* 0x00027800011a7983 */ /* 0x000ea20000300a00 */
[----:B------:R-:W-:Y:S03]  /*75f0*/  HMMA.16816.F32 R8, R4, R22, R8 ;  /* 0x000000160408723c */ /* 0x000fe60000001808 */
[----:B--2---:R-:W-:Y:S04]  /*7600*/  STL.64 [R1+0xbd0], R26 ;  /* 0x000bd01a01007387 */ /* 0x004fe80000100a00 */
[----:B------:R0:W-:Y:S04]  /*7610*/  STL.64 [R1+0xbc8], R24 ;  /* 0x000bc81801007387 */ /* 0x0001e80000100a00 */
[----:B0-----:R-:W2:Y:S04]  /*7620*/  LDL.LU.64 R24, [R1] ;  /* 0x0000000001187983 */ /* 0x001ea80000300a00 */
[----:B------:R-:W2:Y:S04]  /*7630*/  LDL.LU.64 R26, [R1+0x8] ;  /* 0x00000800011a7983 */ /* 0x000ea80000300a00 */
[----:B------:R-:W-:Y:S04]  /*7640*/  STL [R1+0xbc4], R2 ;  /* 0x000bc40201007387 */ /* 0x000fe80000100800 */
[----:B------:R-:W-:Y:S04]  /*7650*/  STL.64 [R1+0xd0], R8 ;  /* 0x0000d00801007387 */ /* 0x000fe80000100a00 */
[----:B------:R-:W-:Y:S04]  /*7660*/  STL.64 [R1+0xd8], R10 ;  /* 0x0000d80a01007387 */ /* 0x000fe80000100a00 */
[----:B------:R-:W0:Y:S04]  /*7670*/  LDSM.16.M88.4 R8, [R0+0x800] ;  /* 0x000800000008783b */ /* 0x000e280000000200 */
[----:B0-----:R-:W-:Y:S01]  /*7680*/  STL.64 [R1+0x318], R8 ;  /* 0x0003180801007387 */ /* 0x001fe20000100a00 */
[----:B------:R-:W-:-:S02]  /*7690*/  IMAD.MOV.U32 R2, RZ, RZ, R8 ;  /* 0x000000ffff027224 */ /* 0x000fc400078e0008 */
[----:B------:R-:W-:Y:S01]  /*76a0*/  IMAD.MOV.U32 R20, RZ, RZ, R9 ;  /* 0x000000ffff147224 */ /* 0x000fe200078e0009 */
[----:B------:R0:W-:Y:S04]  /*76b0*/  STL.64 [R1+0x320], R10 ;  /* 0x0003200a01007387 */ /* 0x0001e80000100a00 */
[----:B0-----:R-:W3:Y:S04]  /*76c0*/  LDL.LU.64 R10, [R1+0xc00] ;  /* 0x000c0000010a7983 */ /* 0x001ee80000300a00 */
[----:B------:R-:W3:Y:S02]  /*76d0*/  LDL.LU.64 R8, [R1+0xbf8] ;  /* 0x000bf80001087983 */ /* 0x000ee40000300a00 */
[----:B---3--:R-:W-:-:S15]  /*76e0*/  HMMA.16816.F32 R12, R8, R22, R12 ;  /* 0x00000016080c723c */ /* 0x008fde000000180c */
[----:B------:R-:W-:-:S04]  /*76f0*/  NOP ;  /* 0x0000000000007918 */ /* 0x000fc80000000000 */
[----:B------:R-:W-:Y:S04]  /*7700*/  STL.64 [R1+0x1c0], R12 ;  /* 0x0001c00c01007387 */ /* 0x000fe80000100a00 */
[----:B------:R-:W-:Y:S04]  /*7710*/  STL.64 [R1+0x1c8], R14 ;  /* 0x0001c80e01007387 */ /* 0x000fe80000100a00 */
[----:B------:R-:W0:Y:S04]  /*7720*/  LDSM.16.M88.4 R12, [R0+0xc00] ;  /* 0x000c0000000c783b */ /* 0x000e280000000200 */
[----:B0-----:R-:W-:Y:S01]  /*7730*/  STL.64 [R1+0x330], R12 ;  /* 0x0003300c01007387 */ /* 0x001fe20000100a00 */
[----:B------:R-:W-:-:S02]  /*7740*/  IMAD.MOV.U32 R21, RZ, RZ, R12 ;  /* 0x000000ffff157224 */ /* 0x000fc400078e000c */
[----:B------:R-:W-:Y:S01]  /*7750*/  IMAD.MOV.U32 R29, RZ, RZ, R13 ;  /* 0x000000ffff1d7224 */ /* 0x000fe200078e000d */
[----:B------:R0:W-:Y:S04]  /*7760*/  STL.64 [R1+0x338], R14 ;  /* 0x0003380e01007387 */ /* 0x0001e80000100a00 */
[----:B0-----:R-:W4:Y:S04]  /*7770*/  LDL.LU.64 R14, [R1+0xbf0] ;  /* 0x000bf000010e7983 */ /* 0x001f280000300a00 */
[----:B------:R-:W4:Y:S02]  /*7780*/  LDL.LU.64 R12, [R1+0xbe8] ;  /* 0x000be800010c7983 */ /* 0x000f240000300a00 */
[----:B----4-:R-:W-:-:S15]  /*7790*/  HMMA.16816.F32 R16, R12, R22, R16 ;  /* 0x000000160c10723c */ /* 0x010fde0000001810 */
        /* <DEDUP_REMOVED lines=8> */
[----:B0-----:R-:W2:Y:S04]  /*7820*/  LDL.LU.64 R18, [R1+0xbe0] ;  /* 0x000be00001127983 */ /* 0x001ea80000300a00 */
[----:B------:R-:W2:Y:S02]  /*7830*/  LDL.LU.64 R16, [R1+0xbd8] ;  /* 0x000bd80001107983 */ /* 0x000ea40000300a00 */
[----:B--2---:R-:W-:-:S15]  /*7840*/  HMMA.16816.F32 R24, R16, R22, R24 ;  /* 0x000000161018723c */ /* 0x004fde0000001818 */
[----:B------:R-:W-:-:S04]  /*7850*/  NOP ;  /* 0x0000000000007918 */ /* 0x000fc80000000000 */
[----:B------:R-:W-:Y:S04]  /*7860*/  STL.64 [R1+0x1b0], R24 ;  /* 0x0001b01801007387 */ /* 0x000fe80000100a00 */
[----:B------:R0:W-:Y:S04]  /*7870*/  STL.64 [R1+0x1b8], R26 ;  /* 0x0001b81a01007387 */ /* 0x0001e80000100a00 */
[----:B0-----:R-:W2:Y:S04]  /*7880*/  LDL.LU.64 R26, [R1+0xbd0] ;  /* 0x000bd000011a7983 */ /* 0x001ea80000300a00 */
[----:B------:R-:W2:Y:S01]  /*7890*/  LDL.LU.64 R24, [R1+0xbc8] ;  /* 0x000bc80001187983 */ /* 0x000ea20000300a00 */
[----:B------:R-:W-:-:S02]  /*78a0*/  F2FP.F16.E4M3.UNPACK_B R22, R2 ;  /* 0x00000002ff16723e */ /* 0x000fc400020006ff */
[----:B------:R-:W-:Y:S01]  /*78b0*/  F2FP.F16.E4M3.UNPACK_B R23, R20 ;  /* 0x00000014ff17723e */ /* 0x000fe200020006ff */
[----:B------:R-:W3:Y:S04]  /*78c0*/  LDL.LU R2, [R1+0xbc4] ;  /* 0x000bc40001027983 */ /* 0x000ee80000300800 */
[----:B------:R-:W4:Y:S02]  /*78d0*/  LDL.LU R20, [R1+0xbc0] ;  /* 0x000bc00001147983 */ /* 0x000f240000300800 */
[----:B--2---:R-:W-:-:S15]  /*78e0*/  HMMA.16816.F32 R24, R4, R22, R24 ;  /* 0x000000160418723c */ /* 0x004fde0000001818 */
[----:B------:R-:W-:-:S04]  /*78f0*/  NOP ;  /* 0x0000000000007918 */ /* 0x000fc80000000000 */
[----:B------:R-:W-:Y:S04]  /*7900*/  STL.64 [R1+0xa0], R24 ;  /* 0x0000a01801007387 */ /* 0x000fe80000100a00 */
        /* <DEDUP_REMOVED lines=8> */
[----:B------:R-:W2:Y:S04]  /*7990*/  LDL.LU.64 R24, [R1+0xba0] ;  /* 0x000ba00001187983 */ /* 0x000ea80000300a00 */
[----:B------:R-:W-:Y:S04]  /*79a0*/  STL.64 [R1+0xb90], R10 ;  /* 0x000b900a01007387 */ /* 0x000fe80000100a00 */
[----:B------:R0:W-:Y:S04]  /*79b0*/  STL.64 [R1+0xb88], R8 ;  /* 0x000b880801007387 */ /* 0x0001e80000100a00 */
[----:B0-----:R-:W2:Y:S04]  /*79c0*/  LDL.LU.64 R8, [R1+0x110] ;  /* 0x0001100001087983 */ /* 0x001ea80000300a00 */
[----:B------:R-:W2:Y:S04]  /*79d0*/  LDL.LU.64 R10, [R1+0x118] ;  /* 0x00011800010a7983 */ /* 0x000ea80000300a00 */
[----:B------:R-:W-:Y:S04]  /*79e0*/  STL.64 [R1+0xb80], R14 ;  /* 0x000b800e01007387 */ /* 0x000fe80000100a00 */
[----:B------:R0:W-:Y:S01]  /*79f0*/  STL.64 [R1+0xb78], R12 ;  /* 0x000b780c01007387 */ /* 0x0001e20000100a00 */
[-C--:B--2---:R-:W-:Y:S08]  /*7a00*/  HMMA.16816.F32 R8, R12, R22.reuse, R8 ;  /* 0x000000160c08723c */ /* 0x084ff00000001808 */
[----:B0-----:R-:W-:Y:S11]  /*7a10*/  HMMA.16816.F32 R12, R16, R22, R24 ;  /* 0x00000016100c723c */ /* 0x001ff60000001818 */
[----:B------:R0:W-:Y:S04]  /*7a20*/  STL.64 [R1+0x1a0], R8 ;  /* 0x0001a00801007387 */ /* 0x0001e80000100a00 */
[----:B------:R1:W-:Y:S04]  /*7a30*/  STL.64 [R1+0x1a8], R10 ;  /* 0x0001a80a01007387 */ /* 0x0003e80000100a00 */
[----:B0-----:R-:W2:Y:S04]  /*7a40*/  LDL.LU.64 R8, [R1+0x2b0] ;  /* 0x0002b00001087983 */ /* 0x001ea80000300a00 */
[----:B-1----:R-:W2:Y:S04]  /*7a50*/  LDL.LU.64 R10, [R1+0x2b8] ;  /* 0x0002b800010a7983 */ /* 0x002ea80000300a00 */
[----:B------:R0:W-:Y:S04]  /*7a60*/  STL.64 [R1+0x170], R12 ;  /* 0x0001700c01007387 */ /* 0x0001e80000100a00 */
[----:B------:R1:W-:Y:S04]  /*7a70*/  STL.64 [R1+0x178], R14 ;  /* 0x0001780e01007387 */ /* 0x0003e80000100a00 */
[----:B0-----:R-:W2:Y:S04]  /*7a80*/  LDL.LU.64 R12, [R1+0x230] ;  /* 0x00023000010c7983 */ /* 0x001ea80000300a00 */
[----:B-1----:R-:W2:Y:S04]  /*7a90*/  LDL.LU.64 R14, [R1+0x238] ;  /* 0x00023800010e7983 */ /* 0x002ea80000300a00 */
[----:B------:R-:W-:Y:S04]  /*7aa0*/  STL.64 [R1+0xb70], R18 ;  /* 0x000b701201007387 */ /* 0x000fe80000100a00 */
[----:B------:R0:W-:Y:S04]  /*7ab0*/  STL.64 [R1+0xb68], R16 ;  /* 0x000b681001007387 */ /* 0x0001e80000100a00 */
[----:B0-----:R-:W2:Y:S04]  /*7ac0*/  LDL.LU.64 R16, [R1+0x130] ;  /* 0x0001300001107983 */ /* 0x001ea80000300a00 */
[----:B------:R-:W2:Y:S04]  /*7ad0*/  LDL.LU.64 R18, [R1+0x138] ;  /* 0x0001380001127983 */ /* 0x000ea80000300a00 */
        /* <DEDUP_REMOVED lines=8> */
[-C--:B------:R-:W-:Y:S03]  /*7b60*/  HMMA.16816.F32 R8, R4, R22.reuse, R8 ;  /* 0x000000160408723c */ /* 0x080fe60000001808 */
[----:B--2---:R-:W-:Y:S04]  /*7b70*/  STL.64 [R1+0xb60], R26 ;  /* 0x000b601a01007387 */ /* 0x004fe80000100a00 */
[----:B------:R0:W-:Y:S04]  /*7b80*/  STL.64 [R1+0xb58], R24 ;  /* 0x000b581801007387 */ /* 0x0001e80000100a00 */
[----:B0-----:R-:W2:Y:S04]  /*7b90*/  LDL.LU.64 R24, [R1+0x60] ;  /* 0x0000600001187983 */ /* 0x001ea80000300a00 */
[----:B------:R-:W2:Y:S04]  /*7ba0*/  LDL.LU.64 R26, [R1+0x68] ;  /* 0x00006800011a7983 */ /* 0x000ea80000300a00 */
[----:B------:R-:W4:Y:S04]  /*7bb0*/  LDL.LU R21, [R1+0xb98] ;  /* 0x000b980001157983 */ /* 0x000f280000300800 */
        /* <DEDUP_REMOVED lines=24> */
[----:B------:R-:W-:Y:S04]  /*7d40*/  STL.64 [R1+0xb40], R18 ;  /* 0x000b401201007387 */ /* 0x000fe80000100a00 */
[----:B------:R0:W-:Y:S04]  /*7d50*/  STL.64 [R1+0xb38], R16 ;  /* 0x000b381001007387 */ /* 0x0001e80000100a00 */
[----:B0-----:R-:W3:Y:S04]  /*7d60*/  LDL.LU.64 R16, [R1+0x140] ;  /* 0x0001400001107983 */ /* 0x001ee80000300a00 */
[----:B------:R-:W3:Y:S01]  /*7d70*/  LDL.LU.64 R18, [R1+0x148] ;  /* 0x0001480001127983 */ /* 0x000ee20000300a00 */
[----:B--2---:R-:W-:-:S15]  /*7d80*/  HMMA.16816.F32 R24, R4, R22, R24 ;  /* 0x000000160418723c */ /* 0x004fde0000001818 */
[----:B------:R-:W-:-:S04]  /*7d90*/  NOP ;  /* 0x0000000000007918 */ /* 0x000fc80000000000 */
[----:B------:R-:W-:Y:S04]  /*7da0*/  STL.64 [R1+0x70], R24 ;  /* 0x0000701801007387 */ /* 0x000fe80000100a00 */
[----:B------:R0:W-:Y:S04]  /*7db0*/  STL.64 [R1+0x78], R26 ;  /* 0x0000781a01007387 */ /* 0x0001e80000100a00 */
[----:B0-----:R-:W2:Y:S04]  /*7dc0*/  LDL.LU.64 R26, [R1+0xb50] ;  /* 0x000b5000011a7983 */ /* 0x001ea80000300a00 */
[----:B------:R-:W2:Y:S01]  /*7dd0*/  LDL.LU.64 R24, [R1+0xb48] ;  /* 0x000b480001187983 */ /* 0x000ea20000300a00 */
[-C--:B---3--:R-:W-:Y:S03]  /*7de0*/  HMMA.16816.F32 R16, R12, R22.reuse, R16 ;  /* 0x000000160c10723c */ /* 0x088fe60000001810 */
[----:B------:R-:W-:Y:S04]  /*7df0*/  STL.64 [R1+0xb30], R6 ;  /* 0x000b300601007387 */ /* 0x000fe80000100a00 */
[----:B------:R0:W-:Y:S04]  /*7e00*/  STL.64 [R1+0xb28], R4 ;  /* 0x000b280401007387 */ /* 0x0001e80000100a00 */
[----:B0-----:R-:W3:Y:S04]  /*7e10*/  LDL.LU.64 R4, [R1+0x90] ;  /* 0x0000900001047983 */ /* 0x001ee80000300a00 */
[----:B------:R-:W3:Y:S01]  /*7e20*/  LDL.LU.64 R6, [R1+0x98] ;  /* 0x0000980001067983 */ /* 0x000ee20000300a00 */
[----:B--2---:R-:W-:-:S15]  /*7e30*/  HMMA.16816.F32 R24, R8, R22, R24 ;  /* 0x000000160818723c */ /* 0x004fde0000001818 */
[----:B------:R-:W-:-:S04]  /*7e40*/  NOP ;  /* 0x0000000000007918 */ /* 0x000fc80000000000 */
[----:B------:R-:W-:Y:S01]  /*7e50*/  IMAD.MOV.U32 R28, RZ, RZ, R27 ;  /* 0x000000ffff1c7224 */ /* 0x000fe200078e001b */
[----:B------:R0:W-:Y:S01]  /*7e60*/  STL.64 [R1+0xf0], R24 ;  /* 0x0000f01801007387 */ /* 0x0001e20000100a00 */
[----:B------:R-:W-:-:S03]  /*7e70*/  IMAD.MOV.U32 R29, RZ, RZ, R26 ;  /* 0x000000ffff1d7224 */ /* 0x000fc600078e001a */
[----:B0-----:R-:W2:Y:S04]  /*7e80*/  LDL.LU.64 R24, [R1+0x360] ;  /* 0x0003600001187983 */ /* 0x001ea80000300a00 */
[----:B------:R-:W2:Y:S04]  /*7e90*/  LDL.LU.64 R26, [R1+0x368] ;  /* 0x00036800011a7983 */ /* 0x000ea80000300a00 */
[----:B------:R-:W-:Y:S04]  /*7ea0*/  STL [R1+0xa44], R28 ;  /* 0x000a441c01007387 */ /* 0x000fe80000100800 */
[----:B------:R-:W-:Y:S04]  /*7eb0*/  STL [R1+0xa40], R29 ;  /* 0x000a401d01007387 */ /* 0x000fe80000100800 */
[----:B------:R-:W-:Y:S04]  /*7ec0*/  STL.64 [R1+0x110], R16 ;  /* 0x0001101001007387 */ /* 0x000fe80000100a00 */
[----:B------:R0:W-:Y:S04]  /*7ed0*/  STL.64 [R1+0x118], R18 ;  /* 0x0001181201007387 */ /* 0x0001e80000100a00 */
[----:B0-----:R-:W3:Y:S04]  /*7ee0*/  LDL.LU.64 R18, [R1+0xb40] ;  /* 0x000b400001127983 */ /* 0x001ee80000300a00 */
[----:B------:R-:W3:Y:S04]  /*7ef0*/  LDL.LU.64 R16, [R1+0xb38] ;  /* 0x000b380001107983 */ /* 0x000ee80000300a00 */
[----:B------:R-:W-:Y:S04]  /*7f00*/  STL.64 [R1+0xb20], R14 ;  /* 0x000b200e01007387 */ /* 0x000fe80000100a00 */
[----:B------:R0:W-:Y:S04]  /*7f10*/  STL.64 [R1+0xb18], R12 ;  /* 0x000b180c01007387 */ /* 0x0001e80000100a00 */
[----:B0-----:R-:W2:Y:S04]  /*7f20*/  LDL.LU.64 R12, [R1+0x290] ;  /* 0x00029000010c7983 */ /* 0x001ea80000300a00 */
[----:B------:R-:W2:Y:S01]  /*7f30*/  LDL.LU.64 R14, [R1+0x298] ;  /* 0x00029800010e7983 */ /* 0x000ea20000300a00 */
[----:B---3--:R-:W-:Y:S03]  /*7f40*/  HMMA.16816.F32 R4, R16, R22, R4 ;  /* 0x000000161004723c */ /* 0x008fe60000001804 */
[----:B------:R-:W-:Y:S04]  /*7f50*/  STL.64 [R1+0xb10], R18 ;  /* 0x000b101201007387 */ /* 0x000fe80000100a00 */
[----:B------:R0:W-:-:S12]  /*7f60*/  STL.64 [R1+0xb08], R16 ;  /* 0x000b081001007387 */ /* 0x0001d80000100a00 */
[----:B------:R-:W-:Y:S04]  /*7f70*/  STL.64 [R1+0x140], R4 ;  /* 0x0001400401007387 */ /* 0x000fe80000100a00 */
[----:B------:R-:W-:Y:S04]  /*7f80*/  STL.64 [R1+0x148], R6 ;  /* 0x0001480601007387 */ /* 0x000fe80000100a00 */
[----:B------:R-:W1:Y:S04]  /*7f90*/  LDSM.16.M88.4 R4, [R0+0x1400] ;  /* 0x001400000004783b */ /* 0x000e680000000200 */
[----:B0-----:R-:W3:Y:S04]  /*7fa0*/  LDL.LU.64 R16, [R1+0x240] ;  /* 0x0002400001107983 */ /* 0x001ee80000300a00 */
[----:B------:R-:W3:Y:S04]  /*7fb0*/  LDL.LU.64 R18, [R1+0x248] ;  /* 0x0002480001127983 */ /* 0x000ee80000300a00 */
[----:B-1----:R-:W-:Y:S01]  /*7fc0*/  STL.64 [R1+0x300], R4 ;  /* 0x0003000401007387 */ /* 0x002fe20000100a00 */
[----:B------:R-:W-:-:S02]  /*7fd0*/  IMAD.MOV.U32 R22, RZ, RZ, R4 ;  /* 0x000000ffff167224 */ /* 0x000fc400078e0004 */
[----:B------:R-:W-:Y:S01]  /*7fe0*/  IMAD.MOV.U32 R3, RZ, RZ, R5 ;  /* 0x000000ffff037224 */ /* 0x000fe200078e0005 */
[----:B------:R0:W-:Y:S04]  /*7ff0*/  STL.64 [R1+0x308], R6 ;  /* 0x0003080601007387 */ /* 0x0001e80000100a00 */
[----:B0-----:R-:W3:Y:S04]  /*8000*/  LDL.LU.64 R6, [R1+0xb30] ;  /* 0x000b300001067983 */ /* 0x001ee80000300a00 */
[----:B------:R-:W3:Y:S01]  /*8010*/  LDL.LU.64 R4, [R1+0xb28] ;  /* 0x000b280001047983 */ /* 0x000ee20000300a00 */
[----:B------:R-:W-:-:S02]  /*8020*/  F2FP.F16.E4M3.UNPACK_B R22, R22 ;  /* 0x00000016ff16723e */ /* 0x000fc400020006ff */
[----:B------:R-:W-:-:S07]  /*8030*/  F2FP.F16.E4M3.UNPACK_B R23, R3 ;  /* 0x00000003ff17723e */ /* 0x000fce00020006ff */
[----:B--2---:R-:W-:-:S15]  /*8040*/  HMMA.16816.F32 R12, R8, R22, R12 ;  /* 0x00000016080c723c */ /* 0x004fde000000180c */
[----:B------:R-:W-:-:S04]  /*8050*/  NOP ;  /* 0x0000000000007918 */ /* 0x000fc80000000000 */
[----:B------:R-:W-:Y:S02]  /*8060*/  IMAD.MOV.U32 R28, RZ, RZ, R12 ;  /* 0x000000ffff1c7224 */ /* 0x000fe400078e000c */
[----:B------:R-:W-:Y:S01]  /*8070*/  IMAD.MOV.U32 R29, RZ, RZ, R13 ;  /* 0x000000ffff1d7224 */ /* 0x000fe200078e000d */
[----:B---3--:R-:W-:-:S15]  /*8080*/  HMMA.16816.F32 R24, R4, R22, R24 ;  /* 0x000000160418723c */ /* 0x008fde0000001818 */
[----:B------:R-:W-:-:S04]  /*8090*/  NOP ;  /* 0x0000000000007918 */ /* 0x000fc80000000000 */
[----:B------:R-:W-:Y:S04]  /*80a0*/  STL.64 [R1+0x60], R24 ;  /* 0x0000601801007387 */ /* 0x000fe80000100a00 */
[----:B------:R-:W-:Y:S04]  /*80b0*/  STL [R1+0x68], R26 ;  /* 0x0000681a01007387 */ /* 0x000fe80000100800 */
[----:B------:R-:W-:Y:S04]  /*80c0*/  STL.64 [R1+0xb00], R6 ;  /* 0x000b000601007387 */ /* 0x000fe80000100a00 */
[----:B------:R0:W-:Y:S04]  /*80d0*/  STL.64 [R1+0xaf8], R4 ;  /* 0x000af80401007387 */ /* 0x0001e80000100a00 */
[----:B0-----:R-:W2:Y:S04]  /*80e0*/  LDL.LU.64 R4, [R1+0x40] ;  /* 0x0000400001047983 */ /* 0x001ea80000300a00 */
[----:B------:R-:W2:Y:S04]  /*80f0*/  LDL.LU.64 R6, [R1+0x48] ;  /* 0x0000480001067983 */ /* 0x000ea80000300a00 */
[----:B------:R0:W-:Y:S04]  /*8100*/  STL.64 [R1+0xc8], R14 ;  /* 0x0000c80e01007387 */ /* 0x0001e80000100a00 */
[----:B0-----:R-:W3:Y:S04]  /*8110*/  LDL.LU.64 R14, [R1+0xb20] ;  /* 0x000b2000010e7983 */ /* 0x001ee80000300a00 */
[----:B------:R-:W3:Y:S04]  /*8120*/  LDL.LU.64 R12, [R1+0xb18] ;  /* 0x000b1800010c7983 */ /* 0x000ee80000300a00 */
[----:B------:R-:W2:Y:S04]  /*8130*/  LDL.LU R3, [R1+0x3b0] ;  /* 0x0003b00001037983 */ /* 0x000ea80000300800 */
[----:B------:R-:W-:Y:S04]  /*8140*/  STL [R1+0xa4c], R29 ;  /* 0x000a4c1d01007387 */ /* 0x000fe80000100800 */
[----:B------:R-:W-:Y:S01]  /*8150*/  STL [R1+0xa48], R28 ;  /* 0x000a481c01007387 */ /* 0x000fe20000100800 */
[----:B---3--:R-:W-:-:S15]  /*8160*/  HMMA.16816.F32 R16, R12, R22, R16 ;  /* 0x000000160c10723c */ /* 0x008fde0000001810 */
[----:B------:R-:W-:-:S04]  /*8170*/  NOP ;  /* 0x0000000000007918 */ /* 0x000fc80000000000 */
[----:B------:R-:W-:Y:S04]  /*8180*/  STL.64 [R1+0xe0], R16 ;  /* 0x0000e01001007387 */ /* 0x000fe80000100a00 */
[----:B------:R0:W-:Y:S04]  /*8190*/  STL.64 [R1+0xe8], R18 ;  /* 0x0000e81201007387 */ /* 0x0001e80000100a00 */
[----:B0-----:R-:W2:Y:S04]  /*81a0*/  LDL.LU.64 R18, [R1+0xb10] ;  /* 0x000b100001127983 */ /* 0x001ea80000300a00 */
[----:B------:R-:W2:Y:S04]  /*81b0*/  LDL.LU.64 R16, [R1+0xb08] ;  /* 0x000b080001107983 */ /* 0x000ea80000300a00 */
[----:B------:R-:W-:Y:S04]  /*81c0*/  STL.64 [R1+0xad8], R14 ;  /* 0x000ad80e01007387 */ /* 0x000fe80000100a00 */
[----:B------:R0:W-:Y:S04]  /*81d0*/  STL.64 [R1+0xad0], R12 ;  /* 0x000ad00c01007387 */ /* 0x0001e80000100a00 */
[----:B0-----:R-:W3:Y:S04]  /*81e0*/  LDL.LU.64 R12, [R1+0x370] ;  /* 0x00037000010c7983 */ /* 0x001ee80000300a00 */
[----:B------:R-:W3:Y:S01]  /*81f0*/  LDL.LU.64 R14, [R1+0x378] ;  /* 0x00037800010e7983 */ /* 0x000ee20000300a00 */
[----:B--2---:R-:W-:Y:S03]  /*8200*/  HMMA.16816.F32 R4, R16, R22, R4 ;  /* 0x000000161004723c */ /* 0x004fe60000001804 */
[----:B------:R-:W-:Y:S04]  /*8210*/  STL.64 [R1+0xab8], R18 ;  /* 0x000ab81201007387 */ /* 0x000fe80000100a00 */
[----:B------:R0:W-:-:S12]  /*8220*/  STL.64 [R1+0xab0], R16 ;  /* 0x000ab01001007387 */ /* 0x0001d80000100a00 */
[----:B------:R-:W-:Y:S04]  /*8230*/  STL.64 [R1+0x130], R4 ;  /* 0x0001300401007387 */ /* 0x000fe80000100a00 */
[----:B------:R-:W-:Y:S04]  /*8240*/  STL.64 [R1+0x138], R6 ;  /* 0x0001380601007387 */ /* 0x000fe80000100a00 */
[----:B------:R-:W1:Y:S04]  /*8250*/  LDSM.16.M88.4 R4, [R0+0x1800] ;  /* 0x001800000004783b */ /* 0x000e680000000200 */
[----:B0-----:R-:W2:Y:S04]  /*8260*/  LDL.LU.64 R16, [R1+0x380] ;  /* 0x0003800001107983 */ /* 0x001ea80000300a00 */
[----:B------:R-:W2:Y:S04]  /*8270*/  LDL.LU.64 R18, [R1+0x388] ;  /* 0x0003880001127983 */ /* 0x000ea80000300a00 */
[----:B-1----:R-:W-:Y:S01]  /*8280*/  STL [R1+0x2f0], R4 ;  /* 0x0002f00401007387 */ /* 0x002fe20000100800 */
[----:B------:R-:W-:-:S02]  /*8290*/  IMAD.MOV.U32 R22, RZ, RZ, R4 ;  /* 0x000000ffff167224 */ /* 0x000fc400078e0004 */
[----:B------:R-:W-:Y:S01]  /*82a0*/  IMAD.MOV.U32 R26, RZ, RZ, R5 ;  /* 0x000000ffff1a7224 */ /* 0x000fe200078e0005 */
[----:B------:R0:W-:Y:S04]  /*82b0*/  STL.64 [R1+0x2f8], R6 ;  /* 0x0002f80601007387 */ /* 0x0001e80000100a00 */
[----:B0-----:R-:W2:Y:S04]  /*82c0*/  LDL.LU.64 R6, [R1+0xb00] ;  /* 0x000b000001067983 */ /* 0x001ea80000300a00 */
[----:B------:R-:W2:Y:S01]  /*82d0*/  LDL.LU.64 R4, [R1+0xaf8] ;  /* 0x000af80001047983 */ /* 0x000ea20000300a00 */
[----:B------:R-:W-:-:S02]  /*82e0*/  F2FP.F16.E4M3.UNPACK_B R24, R22 ;  /* 0x00000016ff18723e */ /* 0x000fc400020006ff */
[----:B------:R-:W-:-:S07]  /*82f0*/  F2FP.F16.E4M3.UNPACK_B R25, R26 ;  /* 0x0000001aff19723e */ /* 0x000fce00020006ff */
[----:B--2---:R-:W-:-:S15]  /*8300*/  HMMA.16816.F32 R16, R4, R24, R16 ;  /* 0x000000180410723c */ /* 0x004fde0000001810 */
[----:B------:R-:W-:-:S04]  /*8310*/  NOP ;  /* 0x0000000000007918 */ /* 0x000fc80000000000 */
[----:B------:R-:W-:Y:S04]  /*8320*/  STL.64 [R1+0x50], R16 ;  /* 0x0000501001007387 */ /* 0x000fe80000100a00 */
[----:B------:R-:W-:Y:S04]  /*8330*/  STL.64 [R1+0x58], R18 ;  /* 0x0000581201007387 */ /* 0x000fe80000100a00 */
[----:B------:R0:W1:Y:S04]  /*8340*/  LDSM.16.M88.4 R16, [R0+0x1c00] ;  /* 0x001c00000010783b */ /* 0x0000680000000200 */
[----:B0-----:R-:W2:Y:S01]  /*8350*/  LDL.LU R0, [R1+0xaf0] ;  /* 0x000af00001007983 */ /* 0x001ea20000300800 */
[----:B-1----:R-:W-:-:S02]  /*8360*/  IMAD.MOV.U32 R29, RZ, RZ, R16 ;  /* 0x000000ffff1d7224 */ /* 0x002fc400078e0010 */
[----:B------:R-:W-:-:S03]  /*8370*/  IMAD.MOV.U32 R28, RZ, RZ, R17 ;  /* 0x000000ffff1c7224 */ /* 0x000fc600078e0011 */
[----:B------:R-:W-:Y:S02]  /*8380*/  F2FP.F16.E4M3.UNPACK_B R22, R29 ;  /* 0x0000001dff16723e */ /* 0x000fe400020006ff */
[----:B------:R-:W-:-:S07]  /*8390*/  F2FP.F16.E4M3.UNPACK_B R23, R28 ;  /* 0x0000001cff17723e */ /* 0x000fce00020006ff */
[----:B---3--:R-:W-:Y:S01]  /*83a0*/  HMMA.16816.F32 R4, R4, R22, R12 ;  /* 0x000000160404723c */ /* 0x008fe2000000180c */
[----:B------:R-:W-:Y:S04]  /*83b0*/  STL.64 [R1+0x310], R18 ;  /* 0x0003101201007387 */ /* 0x000fe80000100a00 */
[----:B------:R-:W-:Y:S04]  /*83c0*/  STL.64 [R1+0xae8], R22 ;  /* 0x000ae81601007387 */ /* 0x000fe80000100a00 */
[----:B----4-:R0:W-:Y:S10]  /*83d0*/  STL.64 [R1+0xae0], R20 ;  /* 0x000ae01401007387 */ /* 0x0101f40000100a00 */
[----:B------:R-:W-:Y:S04]  /*83e0*/  STL.64 [R1+0x20], R4 ;  /* 0x0000200401007387 */ /* 0x000fe80000100a00 */
[----:B------:R-:W-:Y:S04]  /*83f0*/  STL.64 [R1+0x28], R6 ;  /* 0x0000280601007387 */ /* 0x000fe80000100a00 */
[----:B0-----:R-:W3:Y:S04]  /*8400*/  LDL.LU.64 R20, [R1+0x2e0] ;  /* 0x0002e00001147983 */ /* 0x001ee80000300a00 */
[----:B------:R-:W3:Y:S04]  /*8410*/  LDL.LU.64 R22, [R1+0x2e8] ;  /* 0x0002e80001167983 */ /* 0x000ee80000300a00 */
[----:B------:R-:W4:Y:S04]  /*8420*/  LDL.LU.64 R12, [R1+0x2d0] ;  /* 0x0002d000010c7983 */ /* 0x000f280000300a00 */
[----:B------:R-:W4:Y:S04]  /*8430*/  LDL.LU.64 R14, [R1+0x2d8] ;  /* 0x0002d800010e7983 */ /* 0x000f280000300a00 */
[----:B------:R-:W2:Y:S04]  /*8440*/  LDL.LU.64 R16, [R1+0x280] ;  /* 0x0002800001107983 */ /* 0x000ea80000300a00 */
[----:B------:R-:W2:Y:S04]  /*8450*/  LDL.LU.64 R18, [R1+0x288] ;  /* 0x0002880001127983 */ /* 0x000ea80000300a00 */
[----:B--2---:R-:W-:Y:S04]  /*8460*/  STL.64 [R1+0xac8], R18 ;  /* 0x000ac81201007387 */ /* 0x004fe80000100a00 */
[----:B------:R0:W-:Y:S04]  /*8470*/  STL.64 [R1+0xac0], R16 ;  /* 0x000ac01001007387 */ /* 0x0001e80000100a00 */
[----:B0-----:R-:W2:Y:S04]  /*8480*/  LDL.LU.64 R16, [R1+0x2a0] ;  /* 0x0002a00001107983 */ /* 0x001ea80000300a00 */
[----:B------:R-:W2:Y:S04]  /*8490*/  LDL.LU.64 R18, [R1+0x2a8] ;  /* 0x0002a80001127983 */ /* 0x000ea80000300a00 */
[----:B------:R-:W2:Y:S04]  /*84a0*/  LDL.LU R4, [R1+0x100] ;  /* 0x0001000001047983 */ /* 0x000ea80000300800 */
[----:B------:R-:W2:Y:S04]  /*84b0*/  LDL.LU R5, [R1+0x104] ;  /* 0x0001040001057983 */ /* 0x000ea80000300800 */
[----:B------:R-:W2:Y:S01]  /*84c0*/  LDL.LU R6, [R1+0x108] ;  /* 0x0001080001067983 */ /* 0x000ea20000300800 */
[----:B------:R-:W-:Y:S01]  /*84d0*/  IMAD.MOV.U32 R7, RZ, RZ, R0 ;  /* 0x000000ffff077224 */ /* 0x000fe200078e0000 */
[C---:B---3--:R-:W-:Y:S04]  /*84e0*/  HMMA.16816.F32 R20, R8.reuse, R24, R20 ;  /* 0x000000180814723c */ /* 0x048fe80000001814 */
[----:B--2---:R-:W-:Y:S04]  /*84f0*/  STL.64 [R1+0xa98], R6 ;  /* 0x000a980601007387 */ /* 0x004fe80000100a00 */
[----:B------:R0:W-:Y:S04]  /*8500*/  STL.64 [R1+0xa90], R4 ;  /* 0x000a900401007387 */ /* 0x0001e80000100a00 */
[----:B0-----:R-:W2:Y:S04]  /*8510*/  LDL.LU.64 R4, [R1+0x190] ;  /* 0x0001900001047983 */ /* 0x001ea80000300a00 */
[----:B------:R-:W3:Y:S04]  /*8520*/  LDL.LU.64 R6, [R1+0x198] ;  /* 0x0001980001067983 */ /* 0x000ee80000300a00 */
[----:B---3--:R-:W-:Y:S04]  /*8530*/  STL.64 [R1+0xaa8], R6 ;  /* 0x000aa80601007387 */ /* 0x008fe80000100a00 */
[----:B--2---:R0:W-:Y:S04]  /*8540*/  STL.64 [R1+0xaa0], R4 ;  /* 0x000aa00401007387 */ /* 0x0041e80000100a00 */
[----:B0-----:R-:W2:Y:S04]  /*8550*/  LDL.LU.64 R4, [R1+0x210] ;  /* 0x0002100001047983 */ /* 0x001ea80000300a00 */
[----:B------:R-:W2:Y:S04]  /*8560*/  LDL.LU.64 R6, [R1+0x218] ;  /* 0x0002180001067983 */ /* 0x000ea80000300a00 */
[----:B------:R-:W-:Y:S04]  /*8570*/  STL.64 [R1+0x40], R20 ;  /* 0x0000401401007387 */ /* 0x000fe80000100a00 */
[----:B------:R0:W-:Y:S04]  /*8580*/  STL.64 [R1+0x48], R22 ;  /* 0x0000481601007387 */ /* 0x0001e80000100a00 */
[----:B0-----:R-:W4:Y:S04]  /*8590*/  LDL.LU.64 R22, [R1+0xae8] ;  /* 0x000ae80001167983 */ /* 0x001f280000300a00 */
[----:B------:R-:W3:Y:S01]  /*85a0*/  LDL.LU.64 R20, [R1+0xae0] ;  /* 0x000ae00001147983 */ /* 0x000ee20000300a00 */
[----:B----4-:R-:W-:Y:S03]  /*85b0*/  HMMA.16816.F32 R8, R8, R22, R12 ;  /* 0x000000160808723c */ /* 0x010fe6000000180c */
[----:B------:R-:W4:Y:S04]  /*85c0*/  LDL.LU.64 R14, [R1+0xad8] ;  /* 0x000ad800010e7983 */ /* 0x000f280000300a00 */
[----:B------:R-:W4:-:S12]  /*85d0*/  LDL.LU.64 R12, [R1+0xad0] ;  /* 0x000ad000010c7983 */ /* 0x000f180000300a00 */
[----:B------:R0:W-:Y:S04]  /*85e0*/  STL.64 [R1+0x10], R8 ;  /* 0x0000100801007387 */ /* 0x0001e80000100a00 */
[----:B------:R1:W-:Y:S04]  /*85f0*/  STL.64 [R1+0x18], R10 ;  /* 0x0000180a01007387 */ /* 0x0003e80000100a00 */
[----:B0-----:R-:W2:Y:S04]  /*8600*/  LDL.LU R8, [R1+0x398] ;  /* 0x0003980001087983 */ /* 0x001ea80000300800 */
[----:B------:R-:W2:Y:S04]  /*8610*/  LDL.LU R9, [R1+0x3a0] ;  /* 0x0003a00001097983 */ /* 0x000ea80000300800 */
[----:B-1----:R-:W2:Y:S04]  /*8620*/  LDL.LU R10, [R1+0x3a8] ;  /* 0x0003a800010a7983 */ /* 0x002ea80000300800 */
[----:B------:R-:W2:Y:S01]  /*8630*/  LDL.LU R11, [R1+0x3b4] ;  /* 0x0003b400010b7983 */ /* 0x000ea20000300800 */
[----:B----4-:R-:W-:-:S15]  /*8640*/  HMMA.16816.F32 R16, R12, R24, R16 ;  /* 0x000000180c10723c */ /* 0x010fde0000001810 */
[----:B------:R-:W-:-:S04]  /*8650*/  NOP ;  /* 0x0000000000007918 */ /* 0x000fc80000000000 */
[----:B------:R-:W-:Y:S04]  /*8660*/  STL.64 [R1+0x30], R16 ;  /* 0x0000301001007387 */ /* 0x000fe80000100a00 */
[----:B------:R0:W-:Y:S04]  /*8670*/  STL.64 [R1+0x38], R18 ;  /* 0x0000381201007387 */ /* 0x0001e80000100a00 */
[----:B0-----:R-:W4:Y:S04]  /*8680*/  LDL.LU.64 R18, [R1+0xac8] ;  /* 0x000ac80001127983 */ /* 0x001f280000300a00 */
[----:B------:R-:W4:Y:S02]  /*8690*/  LDL.LU.64 R16, [R1+0xac0] ;  /* 0x000ac00001107983 */ /* 0x000f240000300a00 */
[----:B----4-:R-:W-:Y:S02]  /*86a0*/  HMMA.16816.F32 R12, R12, R22, R16 ;  /* 0x000000160c0c723c */ /* 0x010fe40000001810 */
[----:B------:R-:W2:Y:S04]  /*86b0*/  LDL.LU.64 R18, [R1+0xab8] ;  /* 0x000ab80001127983 */ /* 0x000ea80000300a00 */
[----:B------:R-:W2:-:S13]  /*86c0*/  LDL.LU.64 R16, [R1+0xab0] ;  /* 0x000ab00001107983 */ /* 0x000e9a0000300a00 */
[----:B------:R0:W-:Y:S04]  /*86d0*/  STL.64 [R1], R12 ;  /* 0x0000000c01007387 */ /* 0x0001e80000100a00 */
[----:B------:R1:W-:Y:S04]  /*86e0*/  STL.64 [R1+0x8], R14 ;  /* 0x0000080e01007387 */ /* 0x0003e80000100a00 */
[----:B0-----:R-:W4:Y:S04]  /*86f0*/  LDL.LU R13, [R1+0x39c] ;  /* 0x00039c00010d7983 */ /* 0x001f280000300800 */
[----:B-1----:R-:W3:Y:S04]  /*8700*/  LDL.LU R14, [R1+0x3a4] ;  /* 0x0003a400010e7983 */ /* 0x002ee80000300800 */
[----:B------:R-:W3:Y:S01]  /*8710*/  LDL.LU R15, [R1+0x3ac] ;  /* 0x0003ac00010f7983 */ /* 0x000ee20000300800 */
[----:B--2---:R-:W-:-:S15]  /*8720*/  HMMA.16816.F32 R4, R16, R24, R4 ;  /* 0x000000181004723c */ /* 0x004fde0000001804 */
[----:B------:R-:W-:-:S04]  /*8730*/  NOP ;  /* 0x0000000000007918 */ /* 0x000fc80000000000 */
[----:B------:R-:W-:Y:S01]  /*8740*/  STL.64 [R1+0xb0], R4 ;  /* 0x0000b00401007387 */ /* 0x000fe20000100a00 */
[----:B------:R-:W-:-:S03]  /*8750*/  IMAD.MOV.U32 R0, RZ, RZ, R7 ;  /* 0x000000ffff007224 */ /* 0x000fc600078e0007 */
[----:B------:R0:W-:Y:S04]  /*8760*/  STL [R1+0xb8], R6 ;  /* 0x0000b80601007387 */ /* 0x0001e80000100800 */
[----:B0-----:R-:W2:Y:S04]  /*8770*/  LDL.LU.64 R6, [R1+0xaa8] ;  /* 0x000aa80001067983 */ /* 0x001ea80000300a00 */
[----:B------:R-:W2:Y:S04]  /*8780*/  LDL.LU.64 R4, [R1+0xaa0] ;  /* 0x000aa00001047983 */ /* 0x000ea80000300a00 */
[----:B------:R-:W-:Y:S01]  /*8790*/  STL [R1+0xa30], R0 ;  /* 0x000a300001007387 */ /* 0x000fe20000100800 */
[----:B----4-:R-:W-:-:S02]  /*87a0*/  IMAD R8, R8, 0x100, R13 ;  /* 0x0000010008087824 */ /* 0x010fc400078e020d */
[----:B---3--:R-:W-:Y:S02]  /*87b0*/  IMAD R9, R9, 0x100, R14 ;  /* 0x0000010009097824 */ /* 0x008fe400078e020e */
[----:B------:R-:W-:Y:S01]  /*87c0*/  IMAD R10, R10, 0x100, R15 ;  /* 0x000001000a0a7824 */ /* 0x000fe200078e020f */
[----:B--2---:R-:W-:Y:S01]  /*87d0*/  HMMA.16816.F32 R16, R16, R22, R4 ;  /* 0x000000161010723c */ /* 0x004fe20000001804 */
[----:B------:R-:W2:Y:S04]  /*87e0*/  LDL.LU.64 R6, [R1+0xa98] ;  /* 0x000a980001067983 */ /* 0x000ea80000300a00 */
[----:B------:R-:W2:Y:S01]  /*87f0*/  LDL.LU.64 R4, [R1+0xa90] ;  /* 0x000a900001047983 */ /* 0x000ea20000300a00 */
[----:B------:R-:W-:Y:S01]  /*8800*/  IMAD R11, R3, 0x100, R11 ;  /* 0x00000100030b7824 */ /* 0x000fe200078e020b */
[----:B------:R-:W-:-:S02]  /*8810*/  F2FP.F16.E4M3.UNPACK_B R8, R8 ;  /* 0x00000008ff08723e */ /* 0x000fc400020006ff */
[----:B------:R-:W-:Y:S02]  /*8820*/  F2FP.F16.E4M3.UNPACK_B R9, R9 ;  /* 0x00000009ff09723e */ /* 0x000fe400020006ff */
[----:B------:R-:W-:Y:S02]  /*8830*/  F2FP.F16.E4M3.UNPACK_B R10, R10 ;  /* 0x0000000aff0a723e */ /* 0x000fe400020006ff */
[----:B------:R-:W-:Y:S02]  /*8840*/  F2FP.F16.E4M3.UNPACK_B R11, R11 ;  /* 0x0000000bff0b723e */ /* 0x000fe400020006ff */
[----:B------:R-:W-:Y:S02]  /*8850*/  F2FP.F16.E4M3.UNPACK_B R24, R21.H1 ;  /* 0x00000015ff18723e */ /* 0x000fe400030006ff */
[----:B------:R-:W-:Y:S02]  /*8860*/  F2FP.F16.E4M3.UNPACK_B R25, R20.H1 ;  /* 0x00000014ff19723e */ /* 0x000fe400030006ff */
[----:B------:R-:W-:Y:S04]  /*8870*/  STL.64 [R1+0x90], R16 ;  /* 0x0000901001007387 */ /* 0x000fe80000100a00 */
[----:B------:R-:W-:Y:S04]  /*8880*/  STL.64 [R1+0x98], R18 ;  /* 0x0000981201007387 */ /* 0x000fe80000100a00 */
[----:B------:R-:W3:Y:S04]  /*8890*/  LDL.LU R12, [R1+0x334] ;  /* 0x00033400010c7983 */ /* 0x000ee80000300800 */
[----:B------:R-:W4:Y:S01]  /*88a0*/  LDL.LU R14, [R1+0x340] ;  /* 0x00034000010e7983 */ /* 0x000f220000300800 */
[----:B--2---:R-:W-:-:S15]  /*88b0*/  HMMA.16816.F32 R4, R8, R24, R4 ;  /* 0x000000180804723c */ /* 0x004fde0000001804 */
[----:B------:R-:W-:-:S04]  /*88c0*/  NOP ;  /* 0x0000000000007918 */ /* 0x000fc80000000000 */
[----:B------:R-:W-:Y:S02]  /*88d0*/  IMAD.MOV.U32 R20, RZ, RZ, R6 ;  /* 0x000000ffff147224 */ /* 0x000fe400078e0006 */
[----:B------:R-:W-:Y:S01]  /*88e0*/  IMAD.MOV.U32 R21, RZ, RZ, R7 ;  /* 0x000000ffff157224 */ /* 0x000fe200078e0007 */
[----:B------:R-:W2:Y:S04]  /*88f0*/  LDL.LU R6, [R1+0x304] ;  /* 0x0003040001067983 */ /* 0x000ea80000300800 */
[----:B------:R-:W2:Y:S01]  /*8900*/  LDL.LU R7, [R1+0x2f0] ;  /* 0x0002f00001077983 */ /* 0x000ea20000300800 */
[----:B------:R-:W-:Y:S01]  /*8910*/  F2FP.F16.E4M3.UNPACK_B R22, R2.H1 ;  /* 0x00000002ff16723e */ /* 0x000fe200030006ff */
[----:B------:R-:W-:Y:S02]  /*8920*/  IMAD.MOV.U32 R2, RZ, RZ, R4 ;  /* 0x000000ffff027224 */ /* 0x000fe400078e0004 */
[----:B------:R-:W-:Y:S01]  /*8930*/  IMAD.MOV.U32 R3, RZ, RZ, R5 ;  /* 0x000000ffff037224 */ /* 0x000fe200078e0005 */
[----:B--2---:R0:W-:Y:S04]  /*8940*/  STL.64 [R1+0xa58], R6 ;  /* 0x000a580601007387 */ /* 0x0041e80000100a00 */
[----:B------:R-:W2:Y:S04]  /*8950*/  LDL.LU R4, [R1+0x70] ;  /* 0x0000700001047983 */ /* 0x000ea80000300800 */
[----:B------:R-:W2:Y:S04]  /*8960*/  LDL.LU R5, [R1+0x74] ;  /* 0x0000740001057983 */ /* 0x000ea80000300800 */
[----:B0-----:R-:W2:Y:S04]  /*8970*/  LDL.LU R6, [R1+0x78] ;  /* 0x0000780001067983 */ /* 0x001ea80000300800 */
[----:B------:R-:W2:Y:S04]  /*8980*/  LDL.LU R7, [R1+0x7c] ;  /* 0x00007c0001077983 */ /* 0x000ea80000300800 */
[----:B------:R-:W3:Y:S04]  /*8990*/  LDL.LU R23, [R1+0x350] ;  /* 0x0003500001177983 */ /* 0x000ee80000300800 */
[----:B------:R-:W3:Y:S04]  /*89a0*/  LDL.LU R18, [R1+0x318] ;  /* 0x0003180001127983 */ /* 0x000ee80000300800 */
[----:B------:R-:W3:Y:S04]  /*89b0*/  LDL.LU R19, [R1+0x31c] ;  /* 0x00031c0001137983 */ /* 0x000ee80000300800 */
[----:B------:R-:W3:Y:S04]  /*89c0*/  LDL.LU R0, [R1+0x330] ;  /* 0x0003300001007983 */ /* 0x000ee80000300800 */
[----:B--2---:R-:W-:Y:S04]  /*89d0*/  STL.64 [R1+0xa68], R6 ;  /* 0x000a680601007387 */ /* 0x004fe80000100a00 */
[----:B------:R0:W-:Y:S04]  /*89e0*/  STL.64 [R1+0xa60], R4 ;  /* 0x000a600401007387 */ /* 0x0001e80000100a00 */
[----:B0-----:R-:W2:Y:S04]  /*89f0*/  LDL.LU R4, [R1+0x80] ;  /* 0x0000800001047983 */ /* 0x001ea80000300800 */
[----:B------:R-:W2:Y:S04]  /*8a00*/  LDL.LU R5, [R1+0x84] ;  /* 0x0000840001057983 */ /* 0x000ea80000300800 */
[----:B------:R-:W2:Y:S04]  /*8a10*/  LDL.LU R6, [R1+0x88] ;  /* 0x0000880001067983 */ /* 0x000ea80000300800 */
[----:B------:R-:W2:Y:S04]  /*8a20*/  LDL.LU R7, [R1+0x8c] ;  /* 0x00008c0001077983 */ /* 0x000ea80000300800 */
[----:B--2---:R-:W-:Y:S04]  /*8a30*/  STL.64 [R1+0xa78], R6 ;  /* 0x000a780601007387 */ /* 0x004fe80000100a00 */
[----:B------:R0:W-:Y:S04]  /*8a40*/  STL.64 [R1+0xa70], R4 ;  /* 0x000a700401007387 */ /* 0x0001e80000100a00 */
[----:B0-----:R-:W2:Y:S04]  /*8a50*/  LDL.LU R4, [R1+0xa0] ;  /* 0x0000a00001047983 */ /* 0x001ea80000300800 */
[----:B------:R-:W2:Y:S04]  /*8a60*/  LDL.LU R5, [R1+0xa4] ;  /* 0x0000a40001057983 */ /* 0x000ea80000300800 */
[----:B------:R-:W2:Y:S04]  /*8a70*/  LDL.LU R6, [R1+0xa8] ;  /* 0x0000a80001067983 */ /* 0x000ea80000300800 */
[----:B------:R-:W2:Y:S01]  /*8a80*/  LDL.LU R7, [R1+0xac] ;  /* 0x0000ac0001077983 */ /* 0x000ea20000300800 */
[----:B---3--:R-:W-:-:S03]  /*8a90*/  F2FP.F16.E4M3.UNPACK_B R23, R23.H1 ;  /* 0x00000017ff17723e */ /* 0x008fc600030006ff */
[----:B--2---:R-:W-:Y:S04]  /*8aa0*/  STL.64 [R1+0xa88], R6 ;  /* 0x000a880601007387 */ /* 0x004fe80000100a00 */
[----:B------:R0:W-:Y:S04]  /*8ab0*/  STL.64 [R1+0xa80], R4 ;  /* 0x000a800401007387 */ /* 0x0001e80000100a00 */
[----:B0-----:R-:W2:Y:S04]  /*8ac0*/  LDL.LU R4, [R1+0xd0] ;  /* 0x0000d00001047983 */ /* 0x001ea80000300800 */
[----:B------:R-:W2:Y:S04]  /*8ad0*/  LDL.LU R5, [R1+0xd4] ;  /* 0x0000d40001057983 */ /* 0x000ea80000300800 */
[----:B------:R-:W2:Y:S04]  /*8ae0*/  LDL.LU R6, [R1+0xd8] ;  /* 0x0000d80001067983 */ /* 0x000ea80000300800 */
[----:B------:R-:W2:Y:S04]  /*8af0*/  LDL.LU R7, [R1+0xdc] ;  /* 0x0000dc0001077983 */ /* 0x000ea80000300800 */
[----:B------:R-:W3:Y:S04]  /*8b00*/  LDL.LU R15, [R1+0x344] ;  /* 0x00034400010f7983 */ /* 0x000ee80000300800 */
[----:B------:R-:W3:Y:S04]  /*8b10*/  LDL.LU R13, [R1+0x300] ;  /* 0x00030000010d7983 */ /* 0x000ee80000300800 */
[----:B------:R-:W-:Y:S04]  /*8b20*/  STL [R1+0xa3c], R2 ;  /* 0x000a3c0201007387 */ /* 0x000fe80000100800 */
[----:B------:R0:W-:Y:S04]  /*8b30*/  STL [R1+0xa38], R24 ;  /* 0x000a381801007387 */ /* 0x0001e80000100800 */
[----:B------:R1:W-:Y:S04]  /*8b40*/  STL [R1+0xa34], R25 ;  /* 0x000a341901007387 */ /* 0x0003e80000100800 */
[----:B------:R4:W-:Y:S04]  /*8b50*/  STL [R1+0xa50], R26 ;  /* 0x000a501a01007387 */ /* 0x0009e80000100800 */
[----:B0-----:R-:W3:Y:S04]  /*8b60*/  LDL.LU R24, [R1+0x60] ;  /* 0x0000600001187983 */ /* 0x001ee80000300800 */
[----:B-1----:R-:W3:Y:S04]  /*8b70*/  LDL.LU R25, [R1+0x64] ;  /* 0x0000640001197983 */ /* 0x002ee80000300800 */
[----:B----4-:R-:W4:Y:S01]  /*8b80*/  LDL.LU R26, [R1+0x68] ;  /* 0x00006800011a7983 */ /* 0x010f220000300800 */
[----:B--2---:R-:W-:-:S15]  /*8b90*/  HMMA.16816.F32 R4, R8, R22, R4 ;  /* 0x000000160804723c */ /* 0x004fde0000001804 */
[----:B------:R-:W-:-:S04]  /*8ba0*/  NOP ;  /* 0x0000000000007918 */ /* 0x000fc80000000000 */
[----:B------:R-:W-:Y:S04]  /*8bb0*/  STL.64 [R1+0xd0], R4 ;  /* 0x0000d00401007387 */ /* 0x000fe80000100a00 */
[----:B------:R0:W-:Y:S04]  /*8bc0*/  STL.64 [R1+0xd8], R6 ;  /* 0x0000d80601007387 */ /* 0x0001e80000100a00 */
[----:B0-----:R-:W2:Y:S04]  /*8bd0*/  LDL.LU.64 R6, [R1+0xa88] ;  /* 0x000a880001067983 */ /* 0x001ea80000300a00 */
[----:B------:R-:W2:Y:S01]  /*8be0*/  LDL.LU.64 R4, [R1+0xa80] ;  /* 0x000a800001047983 */ /* 0x000ea20000300a00 */
[----:B------:R-:W-:-:S02]  /*8bf0*/  F2FP.F16.E4M3.UNPACK_B R18, R18.H1 ;  /* 0x00000012ff12723e */ /* 0x000fc400030006ff */
[----:B------:R-:W-:Y:S01]  /*8c00*/  F2FP.F16.E4M3.UNPACK_B R19, R19.H1 ;  /* 0x00000013ff13723e */ /* 0x000fe200030006ff */
[----:B------:R-:W-:Y:S04]  /*8c10*/  STL.64 [R1+0xa28], R22 ;  /* 0x000a281601007387 */ /* 0x000fe80000100a00 */
[----:B------:R0:W-:Y:S04]  /*8c20*/  STL.64 [R1+0xa20], R20 ;  /* 0x000a201401007387 */ /* 0x0001e80000100a00 */
[----:B0-----:R-:W3:Y:S04]  /*8c30*/  LDL.LU R20, [R1+0x20] ;  /* 0x0000200001147983 */ /* 0x001ee80000300800 */
[----:B------:R-:W3:Y:S04]  /*8c40*/  LDL.LU R21, [R1+0x24] ;  /* 0x0000240001157983 */ /* 0x000ee80000300800 */
[----:B------:R-:W3:Y:S04]  /*8c50*/  LDL.LU R22, [R1+0x28] ;  /* 0x0000280001167983 */ /* 0x000ee80000300800 */
[----:B------:R-:W3:Y:S01]  /*8c60*/  LDL.LU R23, [R1+0x2c] ;  /* 0x00002c0001177983 */ /* 0x000ee20000300800 */
[----:B--2---:R-:W-:-:S15]  /*8c70*/  HMMA.16816.F32 R4, R8, R18, R4 ;  /* 0x000000120804723c */ /* 0x004fde0000001804 */
[----:B------:R-:W-:-:S04]  /*8c80*/  NOP ;  /* 0x0000000000007918 */ /* 0x000fc80000000000 */
[----:B------:R-:W-:Y:S04]  /*8c90*/  STL.64 [R1+0xa0], R4 ;  /* 0x0000a00401007387 */ /* 0x000fe80000100a00 */
[----:B------:R0:W-:Y:S04]  /*8ca0*/  STL.64 [R1+0xa8], R6 ;  /* 0x0000a80601007387 */ /* 0x0001e80000100a00 */
[----:B0-----:R-:W2:Y:S04]  /*8cb0*/  LDL.LU.64 R6, [R1+0xa78] ;  /* 0x000a780001067983 */ /* 0x001ea80000300a00 */
[----:B------:R-:W2:Y:S01]  /*8cc0*/  LDL.LU.64 R4, [R1+0xa70] ;  /* 0x000a700001047983 */ /* 0x000ea20000300a00 */
[----:B------:R-:W-:-:S02]  /*8cd0*/  F2FP.F16.E4M3.UNPACK_B R16, R0.H1 ;  /* 0x00000000ff10723e */ /* 0x000fc400030006ff */
[----:B------:R-:W-:-:S07]  /*8ce0*/  F2FP.F16.E4M3.UNPACK_B R17, R12.H1 ;  /* 0x0000000cff11723e */ /* 0x000fce00030006ff */
[----:B--2---:R-:W-:-:S15]  /*8cf0*/  HMMA.16816.F32 R4, R8, R16, R4 ;  /* 0x000000100804723c */ /* 0x004fde0000001804 */
[----:B------:R-:W-:-:S04]  /*8d00*/  NOP ;  /* 0x0000000000007918 */ /* 0x000fc80000000000 */
[----:B------:R-:W-:Y:S04]  /*8d10*/  STL.64 [R1+0x190], R4 ;  /* 0x0001900401007387 */ /* 0x000fe80000100a00 */
[----:B------:R0:W-:Y:S04]  /*8d20*/  STL.64 [R1+0x198], R6 ;  /* 0x0001980601007387 */ /* 0x0001e80000100a00 */
[----:B0-----:R-:W2:Y:S04]  /*8d30*/  LDL.LU.64 R6, [R1+0xa68] ;  /* 0x000a680001067983 */ /* 0x001ea80000300a00 */
[----:B------:R-:W2:Y:S01]  /*8d40*/  LDL.LU.64 R4, [R1+0xa60] ;  /* 0x000a600001047983 */ /* 0x000ea20000300a00 */
[----:B------:R-:W-:-:S02]  /*8d50*/  F2FP.F16.E4M3.UNPACK_B R14, R14.H1 ;  /* 0x0000000eff0e723e */ /* 0x000fc400030006ff */
[----:B---3--:R-:W-:Y:S01]  /*8d60*/  F2FP.F16.E4M3.UNPACK_B R15, R15.H1 ;  /* 0x0000000fff0f723e */ /* 0x008fe200030006ff */
        /* <DEDUP_REMOVED lines=10> */
[----:B0-----:R-:W2:Y:S01]  /*8e10*/  LDL.LU.64 R6, [R1+0xa58] ;  /* 0x000a580001067983 */ /* 0x001ea20000300a00 */
[----:B------:R-:W-:Y:S02]  /*8e20*/  F2FP.F16.E4M3.UNPACK_B R12, R13.H1 ;  /* 0x0000000dff0c723e */ /* 0x000fe400030006ff */
[----:B--2---:R-:W-:-:S07]  /*8e30*/  F2FP.F16.E4M3.UNPACK_B R13, R6.H1 ;  /* 0x00000006ff0d723e */ /* 0x004fce00030006ff */
[----:B----4-:R-:W-:-:S15]  /*8e40*/  HMMA.16816.F32 R24, R8, R12, R24 ;  /* 0x0000000c0818723c */ /* 0x010fde0000001818 */
[----:B------:R-:W-:-:S04]  /*8e50*/  NOP ;  /* 0x0000000000007918 */ /* 0x000fc80000000000 */
[----:B------:R-:W-:Y:S04]  /*8e60*/  STL.64 [R1+0x230], R24 ;  /* 0x0002301801007387 */ /* 0x000fe80000100a00 */
[----:B------:R0:W-:Y:S04]  /*8e70*/  STL.64 [R1+0x238], R26 ;  /* 0x0002381a01007387 */ /* 0x0001e80000100a00 */
[----:B0-----:R-:W2:Y:S01]  /*8e80*/  LDL.LU R26, [R1+0xa50] ;  /* 0x000a5000011a7983 */ /* 0x001ea20000300800 */
[----:B------:R-:W-:Y:S02]  /*8e90*/  F2FP.F16.E4M3.UNPACK_B R4, R7.H1 ;  /* 0x00000007ff04723e */ /* 0x000fe400030006ff */
[----:B------:R-:W-:-:S02]  /*8ea0*/  F2FP.F16.E4M3.UNPACK_B R6, R29.H1 ;  /* 0x0000001dff06723e */ /* 0x000fc400030006ff */
[----:B------:R-:W-:Y:S01]  /*8eb0*/  F2FP.F16.E4M3.UNPACK_B R7, R28.H1 ;  /* 0x0000001cff07723e */ /* 0x000fe200030006ff */
[----:B------:R-:W-:Y:S04]  /*8ec0*/  STL.64 [R1+0x9f8], R14 ;  /* 0x0009f80e01007387 */ /* 0x000fe80000100a00 */
[----:B------:R3:W-:Y:S01]  /*8ed0*/  STL.64 [R1+0x9f0], R12 ;  /* 0x0009f00c01007387 */ /* 0x0007e20000100a00 */
[----:B--2---:R-:W-:-:S03]  /*8ee0*/  F2FP.F16.E4M3.UNPACK_B R5, R26.H1 ;  /* 0x0000001aff05723e */ /* 0x004fc600030006ff */
[----:B------:R-:W2:Y:S04]  /*8ef0*/  LDL.LU R26, [R1+0x3d8] ;  /* 0x0003d800011a7983 */ /* 0x000ea80000300800 */
[----:B------:R-:W4:Y:S01]  /*8f00*/  LDL.LU R27, [R1+0x3e0] ;  /* 0x0003e000011b7983 */ /* 0x000f220000300800 */
[C---:B---3--:R-:W-:Y:S03]  /*8f10*/  HMMA.16816.F32 R12, R8.reuse, R4, R16 ;  /* 0x00000004080c723c */ /* 0x048fe60000001810 */
[----:B------:R-:W3:Y:S04]  /*8f20*/  LDL.LU R29, [R1+0xa4c] ;  /* 0x000a4c00011d7983 */ /* 0x000ee80000300800 */
[----:B------:R-:W2:Y:S01]  /*8f30*/  LDL.LU R28, [R1+0xa48] ;  /* 0x000a4800011c7983 */ /* 0x000ea20000300800 */
[----:B------:R-:W-:Y:S11]  /*8f40*/  HMMA.16816.F32 R8, R8, R6, R20 ;  /* 0x000000060808723c */ /* 0x000ff60000001814 */
[----:B------:R-:W-:Y:S04]  /*8f50*/  STL.64 [R1+0x2e0], R12 ;  /* 0x0002e00c01007387 */ /* 0x000fe80000100a00 */
[----:B------:R-:W-:Y:S04]  /*8f60*/  STL.64 [R1+0x2e8], R14 ;  /* 0x0002e80e01007387 */ /* 0x000fe80000100a00 */
[----:B------:R-:W2:Y:S04]  /*8f70*/  LDL.LU R16, [R1+0x1c0] ;  /* 0x0001c00001107983 */ /* 0x000ea80000300800 */
[----:B------:R0:W-:Y:S04]  /*8f80*/  STL.64 [R1+0x210], R8 ;  /* 0x0002100801007387 */ /* 0x0001e80000100a00 */
[----:B------:R1:W-:Y:S04]  /*8f90*/  STL.64 [R1+0x218], R10 ;  /* 0x0002180a01007387 */ /* 0x0003e80000100a00 */
[----:B------:R-:W2:Y:S04]  /*8fa0*/  LDL.LU R17, [R1+0x1c4] ;  /* 0x0001c40001117983 */ /* 0x000ea80000300800 */
[----:B------:R-:W2:Y:S04]  /*8fb0*/  LDL.LU R18, [R1+0x1c8] ;  /* 0x0001c80001127983 */ /* 0x000ea80000300800 */
[----:B------:R-:W2:Y:S04]  /*8fc0*/  LDL.LU R19, [R1+0x1cc] ;  /* 0x0001cc0001137983 */ /* 0x000ea80000300800 */
[----:B------:R-:W2:Y:S04]  /*8fd0*/  LDL.LU R2, [R1+0x3bc] ;  /* 0x0003bc0001027983 */ /* 0x000ea80000300800 */
[----:B0-----:R-:W2:Y:S04]  /*8fe0*/  LDL.LU R8, [R1+0x3b8] ;  /* 0x0003b80001087983 */ /* 0x001ea80000300800 */
[----:B------:R-:W2:Y:S04]  /*8ff0*/  LDL.LU R24, [R1+0x3c4] ;  /* 0x0003c40001187983 */ /* 0x000ea80000300800 */
[----:B------:R-:W2:Y:S04]  /*9000*/  LDL.LU R9, [R1+0x3c0] ;  /* 0x0003c00001097983 */ /* 0x000ea80000300800 */
[----:B------:R-:W2:Y:S04]  /*9010*/  LDL.LU R25, [R1+0x3cc] ;  /* 0x0003cc0001197983 */ /* 0x000ea80000300800 */
[----:B-1----:R-:W2:Y:S04]  /*9020*/  LDL.LU R10, [R1+0x3c8] ;  /* 0x0003c800010a7983 */ /* 0x002ea80000300800 */
[----:B------:R-:W2:Y:S04]  /*9030*/  LDL.LU R0, [R1+0x3d4] ;  /* 0x0003d40001007983 */ /* 0x000ea80000300800 */
        /* <DEDUP_REMOVED lines=14> */
[----:B------:R-:W2:Y:S04]  /*9120*/  LDL.LU R15, [R1+0x18c] ;  /* 0x00018c00010f7983 */ /* 0x000ea80000300800 */
[----:B------:R-:W-:Y:S04]  /*9130*/  STL.64 [R1+0x9d8], R6 ;  /* 0x0009d80601007387 */ /* 0x000fe80000100a00 */
[----:B------:R0:W-:Y:S02]  /*9140*/  STL.64 [R1+0x9d0], R4 ;  /* 0x0009d00401007387 */ /* 0x0001e40000100a00 */
[----:B0-----:R-:W-:-:S02]  /*9150*/  IMAD.MOV.U32 R4, RZ, RZ, R28 ;  /* 0x000000ffff047224 */ /* 0x001fc400078e001c */
[----:B------:R-:W2:Y:S01]  /*9160*/  LDL.LU R28, [R1+0xa44] ;  /* 0x000a4400011c7983 */ /* 0x000ea20000300800 */
[----:B---3--:R-:W-:-:S03]  /*9170*/  IMAD.MOV.U32 R5, RZ, RZ, R29 ;  /* 0x000000ffff057224 */ /* 0x008fc600078e001d */
[----:B------:R-:W3:Y:S04]  /*9180*/  LDL.LU R29, [R1+0xa40] ;  /* 0x000a4000011d7983 */ /* 0x000ee80000300800 */
[----:B------:R-:W2:Y:S04]  /*9190*/  LDL.LU R6, [R1+0xc8] ;  /* 0x0000c80001067983 */ /* 0x000ea80000300800 */
[----:B------:R-:W2:Y:S01]  /*91a0*/  LDL.LU R7, [R1+0xcc] ;  /* 0x0000cc0001077983 */ /* 0x000ea20000300800 */
[----:B------:R-:W-:Y:S02]  /*91b0*/  IMAD R8, R8, 0x100, R2 ;  /* 0x0000010008087824 */ /* 0x000fe400078e0202 */
[----:B------:R-:W-:-:S02]  /*91c0*/  IMAD R9, R9, 0x100, R24 ;  /* 0x0000010009097824 */ /* 0x000fc400078e0218 */
[----:B------:R-:W-:Y:S01]  /*91d0*/  IMAD R10, R10, 0x100, R25 ;  /* 0x000001000a0a7824 */ /* 0x000fe200078e0219 */
[----:B--2---:R0:W-:Y:S04]  /*91e0*/  STL.64 [R1+0x9e8], R6 ;  /* 0x0009e80601007387 */ /* 0x0041e80000100a00 */
[----:B------:R1:W-:Y:S01]  /*91f0*/  STL.64 [R1+0x9e0], R4 ;  /* 0x0009e00401007387 */ /* 0x0003e20000100a00 */
[----:B0-----:R-:W-:Y:S02]  /*9200*/  IMAD.MOV.U32 R7, RZ, RZ, R28 ;  /* 0x000000ffff077224 */ /* 0x001fe400078e001c */
[----:B---3--:R-:W-:Y:S01]  /*9210*/  IMAD.MOV.U32 R6, RZ, RZ, R29 ;  /* 0x000000ffff067224 */ /* 0x008fe200078e001d */
[----:B-1----:R-:W2:Y:S04]  /*9220*/  LDL.LU R4, [R1+0xf0] ;  /* 0x0000f00001047983 */ /* 0x002ea80000300800 */
[----:B------:R-:W2:Y:S04]  /*9230*/  LDL.LU R5, [R1+0xf4] ;  /* 0x0000f40001057983 */ /* 0x000ea80000300800 */
[----:B------:R-:W3:Y:S04]  /*9240*/  LDL.LU R28, [R1+0x3e8] ;  /* 0x0003e800011c7983 */ /* 0x000ee80000300800 */
[----:B------:R-:W2:Y:S04]  /*9250*/  LDL.LU R29, [R1+0x3f0] ;  /* 0x0003f000011d7983 */ /* 0x000ea80000300800 */
[----:B------:R-:W2:Y:S04]  /*9260*/  LDL.LU R2, [R1+0xa3c] ;  /* 0x000a3c0001027983 */ /* 0x000ea80000300800 */
[----:B------:R-:W2:Y:S04]  /*9270*/  LDL.LU R24, [R1+0xa38] ;  /* 0x000a380001187983 */ /* 0x000ea80000300800 */
[----:B------:R-:W2:Y:S01]  /*9280*/  LDL.LU R25, [R1+0xa34] ;  /* 0x000a340001197983 */ /* 0x000ea20000300800 */
[----:B------:R-:W-:Y:S01]  /*9290*/  IMAD R11, R11, 0x100, R0 ;  /* 0x000001000b0b7824 */ /* 0x000fe200078e0200 */
[----:B------:R-:W-:-:S02]  /*92a0*/  F2FP.F16.E4M3.UNPACK_B R8, R8 ;  /* 0x00000008ff08723e */ /* 0x000fc400020006ff */
[----:B------:R-:W-:Y:S01]  /*92b0*/  F2FP.F16.E4M3.UNPACK_B R9, R9 ;  /* 0x00000009ff09723e */ /* 0x000fe200020006ff */
[----:B------:R-:W3:Y:S01]  /*92c0*/  LDL.LU R0, [R1+0xa30] ;  /* 0x000a300001007983 */ /* 0x000ee20000300800 */
[----:B------:R-:W-:Y:S02]  /*92d0*/  F2FP.F16.E4M3.UNPACK_B R10, R10 ;  /* 0x0000000aff0a723e */ /* 0x000fe400020006ff */
[----:B------:R-:W-:-:S07]  /*92e0*/  F2FP.F16.E4M3.UNPACK_B R11, R11 ;  /* 0x0000000bff0b723e */ /* 0x000fce00020006ff */
[----:B--2---:R-:W-:-:S15]  /*92f0*/  HMMA.16816.F32 R20, R8, R24, R20 ;  /* 0x000000180814723c */ /* 0x004fde0000001814 */
[----:B------:R-:W-:-:S04]  /*9300*/  NOP ;  /* 0x0000000000007918 */ /* 0x000fc80000000000 */
[----:B------:R-:W-:Y:S04]  /*9310*/  STL.64 [R1+0x2d0], R20 ;  /* 0x0002d01401007387 */ /* 0x000fe80000100a00 */
[----:B------:R0:W-:Y:S04]  /*9320*/  STL.64 [R1+0x2d8], R22 ;  /* 0x0002d81601007387 */ /* 0x0001e80000100a00 */
[----:B0-----:R-:W2:Y:S04]  /*9330*/  LDL.LU.64 R22, [R1+0xa28] ;  /* 0x000a280001167983 */ /* 0x001ea80000300a00 */
[----:B------:R-:W3:Y:S01]  /*9340*/  LDL.LU.64 R20, [R1+0xa20] ;  /* 0x000a200001147983 */ /* 0x000ee20000300a00 */
[----:B--2---:R-:W-:-:S15]  /*9350*/  HMMA.16816.F32 R16, R8, R22, R16 ;  /* 0x000000160810723c */ /* 0x004fde0000001810 */
[----:B------:R-:W-:-:S04]  /*9360*/  NOP ;  /* 0x0000000000007918 */ /* 0x000fc80000000000 */
[----:B------:R-:W-:Y:S04]  /*9370*/  STL.64 [R1+0x2c0], R16 ;  /* 0x0002c01001007387 */ /* 0x000fe80000100a00 */
[----:B------:R0:W-:Y:S04]  /*9380*/  STL.64 [R1+0x2c8], R18 ;  /* 0x0002c81201007387 */ /* 0x0001e80000100a00 */
[----:B0-----:R-:W2:Y:S04]  /*9390*/  LDL.LU.64 R18, [R1+0xa18] ;  /* 0x000a180001127983 */ /* 0x001ea80000300a00 */
[----:B------:R-:W4:Y:S04]  /*93a0*/  LDL.LU.64 R16, [R1+0xa10] ;  /* 0x000a100001107983 */ /* 0x000f280000300a00 */
[----:B------:R0:W-:Y:S04]  /*93b0*/  STL.64 [R1+0x9b8], R22 ;  /* 0x0009b81601007387 */ /* 0x0001e80000100a00 */
[----:B0-----:R-:W4:Y:S04]  /*93c0*/  LDL.LU R22, [R1+0x3ec] ;  /* 0x0003ec0001167983 */ /* 0x001f280000300800 */
[----:B------:R-:W4:Y:S04]  /*93d0*/  LDL.LU R23, [R1+0x3f4] ;  /* 0x0003f40001177983 */ /* 0x000f280000300800 */
[----:B---3--:R0:W-:Y:S04]  /*93e0*/  STL.64 [R1+0x9b0], R20 ;  /* 0x0009b01401007387 */ /* 0x0081e80000100a00 */
[----:B0-----:R-:W3:Y:S04]  /*93f0*/  LDL.LU R20, [R1+0x3dc] ;  /* 0x0003dc0001147983 */ /* 0x001ee80000300800 */
[----:B------:R-:W3:Y:S01]  /*9400*/  LDL.LU R21, [R1+0x3e4] ;  /* 0x0003e40001157983 */ /* 0x000ee20000300800 */
[----:B--2---:R-:W-:-:S15]  /*9410*/  HMMA.16816.F32 R12, R8, R18, R12 ;  /* 0x00000012080c723c */ /* 0x004fde000000180c */
[----:B------:R-:W-:-:S04]  /*9420*/  NOP ;  /* 0x0000000000007918 */ /* 0x000fc80000000000 */
[----:B------:R-:W-:Y:S04]  /*9430*/  STL.64 [R1+0x180], R12 ;  /* 0x0001800c01007387 */ /* 0x000fe80000100a00 */
[----:B------:R0:W-:Y:S04]  /*9440*/  STL.64 [R1+0x188], R14 ;  /* 0x0001880e01007387 */ /* 0x0001e80000100a00 */
[----:B0-----:R-:W4:Y:S04]  /*9450*/  LDL.LU.64 R14, [R1+0xa08] ;  /* 0x000a0800010e7983 */ /* 0x001f280000300a00 */
[----:B------:R-:W4:Y:S02]  /*9460*/  LDL.LU.64 R12, [R1+0xa00] ;  /* 0x000a0000010c7983 */ /* 0x000f240000300a00 */
[----:B----4-:R-:W-:-:S15]  /*9470*/  HMMA.16816.F32 R12, R8, R16, R12 ;  /* 0x00000010080c723c */ /* 0x010fde000000180c */
[----:B------:R-:W-:-:S04]  /*9480*/  NOP ;  /* 0x0000000000007918 */ /* 0x000fc80000000000 */
[----:B------:R-:W-:Y:S04]  /*9490*/  STL.64 [R1+0x2b0], R12 ;  /* 0x0002b00c01007387 */ /* 0x000fe80000100a00 */
[----:B------:R0:W-:Y:S04]  /*94a0*/  STL.64 [R1+0x2b8], R14 ;  /* 0x0002b80e01007387 */ /* 0x0001e80000100a00 */
[----:B0-----:R-:W2:Y:S04]  /*94b0*/  LDL.LU.64 R14, [R1+0x9f8] ;  /* 0x0009f800010e7983 */ /* 0x001ea80000300a00 */
[----:B------:R-:W4:Y:S04]  /*94c0*/  LDL.LU.64 R12, [R1+0x9f0] ;  /* 0x0009f000010c7983 */ /* 0x000f280000300a00 */
        /* <DEDUP_REMOVED lines=19> */
[----:B------:R4:W-:Y:S01]  /*9600*/  STL.64 [R1+0x980], R12 ;  /* 0x0009800c01007387 */ /* 0x0009e20000100a00 */
[----:B---3--:R-:W-:-:S02]  /*9610*/  IMAD R26, R26, 0x100, R20 ;  /* 0x000001001a1a7824 */ /* 0x008fc400078e0214 */
[----:B------:R-:W-:Y:S02]  /*9620*/  IMAD R27, R27, 0x100, R21 ;  /* 0x000001001b1b7824 */ /* 0x000fe400078e0215 */
[----:B------:R-:W-:Y:S02]  /*9630*/  IMAD R28, R28, 0x100, R22 ;  /* 0x000001001c1c7824 */ /* 0x000fe400078e0216 */
[----:B------:R-:W-:Y:S01]  /*9640*/  IMAD R29, R29, 0x100, R23 ;  /* 0x000001001d1d7824 */ /* 0x000fe200078e0217 */
[----:B----4-:R-:W-:-:S15]  /*9650*/  HMMA.16816.F32 R12, R8, R4, R16 ;  /* 0x00000004080c723c */ /* 0x010fde0000001810 */
[----:B------:R-:W-:-:S04]  /*9660*/  NOP ;  /* 0x0000000000007918 */ /* 0x000fc80000000000 */
[----:B------:R-:W-:Y:S04]  /*9670*/  STL.64 [R1+0x280], R12 ;  /* 0x0002800c01007387 */ /* 0x000fe80000100a00 */
[----:B------:R-:W-:Y:S04]  /*9680*/  STL.64 [R1+0x288], R14 ;  /* 0x0002880e01007387 */ /* 0x000fe80000100a00 */
[----:B------:R-:W-:Y:S04]  /*9690*/  STL.64 [R1+0x9c8], R26 ;  /* 0x0009c81a01007387 */ /* 0x000fe80000100a00 */
[----:B------:R0:W-:Y:S04]  /*96a0*/  STL.64 [R1+0x9c0], R24 ;  /* 0x0009c01801007387 */ /* 0x0001e80000100a00 */
[----:B0-----:R-:W2:Y:S04]  /*96b0*/  LDL.LU R24, [R1+0x10] ;  /* 0x0000100001187983 */ /* 0x001ea80000300800 */
[----:B------:R-:W2:Y:S04]  /*96c0*/  LDL.LU R25, [R1+0x14] ;  /* 0x0000140001197983 */ /* 0x000ea80000300800 */
[----:B------:R-:W2:Y:S04]  /*96d0*/  LDL.LU R26, [R1+0x18] ;  /* 0x00001800011a7983 */ /* 0x000ea80000300800 */
[----:B------:R-:W2:Y:S04]  /*96e0*/  LDL.LU R27, [R1+0x1c] ;  /* 0x00001c00011b7983 */ /* 0x000ea80000300800 */
[----:B------:R-:W3:Y:S04]  /*96f0*/  LDL.LU R16, [R1+0x1d0] ;  /* 0x0001d00001107983 */ /* 0x000ee80000300800 */
[----:B------:R-:W3:Y:S04]  /*9700*/  LDL.LU R17, [R1+0x1d4] ;  /* 0x0001d40001117983 */ /* 0x000ee80000300800 */
[----:B------:R-:W3:Y:S04]  /*9710*/  LDL.LU R18, [R1+0x1d8] ;  /* 0x0001d80001127983 */ /* 0x000ee80000300800 */
[----:B------:R-:W3:Y:S04]  /*9720*/  LDL.LU R19, [R1+0x1dc] ;  /* 0x0001dc0001137983 */ /* 0x000ee80000300800 */
[----:B------:R-:W4:Y:S04]  /*9730*/  LDL.LU R20, [R1+0x1f0] ;  /* 0x0001f00001147983 */ /* 0x000f280000300800 */
[----:B------:R-:W4:Y:S04]  /*9740*/  LDL.LU R21, [R1+0x1f4] ;  /* 0x0001f40001157983 */ /* 0x000f280000300800 */
[----:B------:R-:W4:Y:S04]  /*9750*/  LDL.LU R22, [R1+0x1f8] ;  /* 0x0001f80001167983 */ /* 0x000f280000300800 */
[----:B------:R-:W4:Y:S04]  /*9760*/  LDL.LU R23, [R1+0x1fc] ;  /* 0x0001fc0001177983 */ /* 0x000f280000300800 */
[----:B------:R-:W3:Y:S04]  /*9770*/  LDL.LU R12, [R1+0x160] ;  /* 0x00016000010c7983 */ /* 0x000ee80000300800 */
[----:B------:R-:W3:Y:S04]  /*9780*/  LDL.LU R13, [R1+0x164] ;  /* 0x00016400010d7983 */ /* 0x000ee80000300800 */
[----:B------:R-:W3:Y:S04]  /*9790*/  LDL.LU R14, [R1+0x168] ;  /* 0x00016800010e7983 */ /* 0x000ee80000300800 */
[----:B------:R-:W3:Y:S01]  /*97a0*/  LDL.LU R15, [R1+0x16c] ;  /* 0x00016c00010f7983 */ /* 0x000ee20000300800 */
[----:B--2---:R-:W-:Y:S03]  /*97b0*/  HMMA.16816.F32 R8, R8, R6, R24 ;  /* 0x000000060808723c */ /* 0x004fe60000001818 */
[----:B---3--:R-:W-:Y:S04]  /*97c0*/  STL.64 [R1+0x998], R14 ;  /* 0x0009980e01007387 */ /* 0x008fe80000100a00 */
[----:B------:R0:W-:Y:S04]  /*97d0*/  STL.64 [R1+0x990], R12 ;  /* 0x0009900c01007387 */ /* 0x0001e80000100a00 */
[----:B0-----:R-:W2:Y:S04]  /*97e0*/  LDL.LU R12, [R1+0x1a0] ;  /* 0x0001a000010c7983 */ /* 0x001ea80000300800 */
[----:B------:R-:W2:Y:S04]  /*97f0*/  LDL.LU R13, [R1+0x1a4] ;  /* 0x0001a400010d7983 */ /* 0x000ea80000300800 */
[----:B------:R-:W2:Y:S04]  /*9800*/  LDL.LU R14, [R1+0x1a8] ;  /* 0x0001a800010e7983 */ /* 0x000ea80000300800 */
[----:B------:R-:W2:Y:S04]  /*9810*/  LDL.LU R15, [R1+0x1ac] ;  /* 0x0001ac00010f7983 */ /* 0x000ea80000300800 */
[----:B------:R-:W3:Y:S04]  /*9820*/  LDL.LU.64 R26, [R1+0x9c8] ;  /* 0x0009c800011a7983 */ /* 0x000ee80000300a00 */
[----:B------:R-:W4:Y:S04]  /*9830*/  LDL.LU.64 R24, [R1+0x9c0] ;  /* 0x0009c00001187983 */ /* 0x000f280000300a00 */
[----:B------:R-:W-:Y:S04]  /*9840*/  STL.64 [R1+0x968], R6 ;  /* 0x0009680601007387 */ /* 0x000fe80000100a00 */
[----:B------:R0:W-:Y:S04]  /*9850*/  STL.64 [R1+0x960], R4 ;  /* 0x0009600401007387 */ /* 0x0001e80000100a00 */
[----:B------:R-:W-:Y:S04]  /*9860*/  STL.64 [R1+0x1c0], R8 ;  /* 0x0001c00801007387 */ /* 0x000fe80000100a00 */
[----:B------:R1:W-:Y:S04]  /*9870*/  STL.64 [R1+0x1c8], R10 ;  /* 0x0001c80a01007387 */ /* 0x0003e80000100a00 */
[----:B0-----:R-:W2:Y:S04]  /*9880*/  LDL.LU R4, [R1+0xe0] ;  /* 0x0000e00001047983 */ /* 0x001ea80000300800 */
[----:B------:R-:W2:Y:S04]  /*9890*/  LDL.LU R5, [R1+0xe4] ;  /* 0x0000e40001057983 */ /* 0x000ea80000300800 */
[----:B------:R-:W2:Y:S04]  /*98a0*/  LDL.LU R6, [R1+0xe8] ;  /* 0x0000e80001067983 */ /* 0x000ea80000300800 */
[----:B------:R-:W2:Y:S01]  /*98b0*/  LDL.LU R7, [R1+0xec] ;  /* 0x0000ec0001077983 */ /* 0x000ea20000300800 */
[----:B-1----:R-:W-:-:S02]  /*98c0*/  F2FP.F16.E4M3.UNPACK_B R10, R28 ;  /* 0x0000001cff0a723e */ /* 0x002fc400020006ff */
[----:B------:R-:W-:Y:S02]  /*98d0*/  F2FP.F16.E4M3.UNPACK_B R11, R29 ;  /* 0x0000001dff0b723e */ /* 0x000fe400020006ff */
[----:B---3--:R-:W-:Y:S02]  /*98e0*/  F2FP.F16.E4M3.UNPACK_B R8, R26 ;  /* 0x0000001aff08723e */ /* 0x008fe400020006ff */
[----:B------:R-:W-:-:S07]  /*98f0*/  F2FP.F16.E4M3.UNPACK_B R9, R27 ;  /* 0x0000001bff09723e */ /* 0x000fce00020006ff */
[C---:B----4-:R-:W-:Y:S01]  /*9900*/  HMMA.16816.F32 R20, R8.reuse, R24, R20 ;  /* 0x000000180814723c */ /* 0x050fe20000001814 */
[----:B--2---:R-:W-:Y:S04]  /*9910*/  STL.64 [R1+0x978], R6 ;  /* 0x0009780601007387 */ /* 0x004fe80000100a00 */
[----:B------:R0:W-:Y:S04]  /*9920*/  STL.64 [R1+0x970], R4 ;  /* 0x0009700401007387 */ /* 0x0001e80000100a00 */
[----:B0-----:R-:W2:Y:S04]  /*9930*/  LDL.LU R4, [R1+0x110] ;  /* 0x0001100001047983 */ /* 0x001ea80000300800 */
[----:B------:R-:W2:Y:S04]  /*9940*/  LDL.LU R5, [R1+0x114] ;  /* 0x0001140001057983 */ /* 0x000ea80000300800 */
[----:B------:R-:W2:Y:S04]  /*9950*/  LDL.LU R6, [R1+0x118] ;  /* 0x0001180001067983 */ /* 0x000ea80000300800 */
[----:B------:R-:W2:Y:S04]  /*9960*/  LDL.LU R7, [R1+0x11c] ;  /* 0x00011c0001077983 */ /* 0x000ea80000300800 */
[----:B------:R-:W3:Y:S04]  /*9970*/  LDL.LU R26, [R1+0x3fc] ;  /* 0x0003fc00011a7983 */ /* 0x000ee80000300800 */
[----:B------:R-:W4:Y:S04]  /*9980*/  LDL.LU R27, [R1+0x404] ;  /* 0x00040400011b7983 */ /* 0x000f280000300800 */
[----:B------:R-:W2:Y:S04]  /*9990*/  LDL.LU R28, [R1+0x40c] ;  /* 0x00040c00011c7983 */ /* 0x000ea80000300800 */
[----:B------:R-:W2:Y:S04]  /*99a0*/  LDL.LU R29, [R1+0x414] ;  /* 0x00041400011d7983 */ /* 0x000ea80000300800 */
        /* <DEDUP_REMOVED lines=10> */
[----:B------:R-:W-:Y:S04]  /*9a50*/  STL.64 [R1+0x958], R22 ;  /* 0x0009581601007387 */ /* 0x000fe80000100a00 */
[----:B---3--:R0:W-:Y:S04]  /*9a60*/  STL.64 [R1+0x950], R20 ;  /* 0x0009501401007387 */ /* 0x0081e80000100a00 */
[----:B0-----:R-:W3:Y:S04]  /*9a70*/  LDL.LU R20, [R1] ;  /* 0x0000000001147983 */ /* 0x001ee80000300800 */
        /* <DEDUP_REMOVED lines=15> */
[----:B------:R0:W-:Y:S04]  /*9b70*/  STL.64 [R1+0x940], R18 ;  /* 0x0009401201007387 */ /* 0x0001e80000100a00 */
[----:B0-----:R-:W3:Y:S04]  /*9b80*/  LDL.LU R18, [R1+0x410] ;  /* 0x0004100001127983 */ /* 0x001ee80000300800 */
[----:B------:R-:W3:Y:S04]  /*9b90*/  LDL.LU R19, [R1+0x418] ;  /* 0x0004180001137983 */ /* 0x000ee80000300800 */
[----:B------:R0:W-:Y:S04]  /*9ba0*/  STL.64 [R1+0x938], R16 ;  /* 0x0009381001007387 */ /* 0x0001e80000100a00 */
        /* <DEDUP_REMOVED lines=12> */
[----:B0-----:R-:W3:Y:S04]  /*9c70*/  LDL.LU.64 R6, [R1+0x968] ;  /* 0x0009680001067983 */ /* 0x001ee80000300a00 */
[----:B------:R-:W2:Y:S04]  /*9c80*/  LDL.LU.64 R4, [R1+0x960] ;  /* 0x0009600001047983 */ /* 0x000ea80000300a00 */
[----:B------:R-:W-:Y:S04]  /*9c90*/  STL.64 [R1+0x920], R14 ;  /* 0x0009200e01007387 */ /* 0x000fe80000100a00 */
[----:B------:R0:W-:Y:S04]  /*9ca0*/  STL.64 [R1+0x918], R12 ;  /* 0x0009180c01007387 */ /* 0x0001e80000100a00 */
[----:B0-----:R-:W2:Y:S04]  /*9cb0*/  LDL.LU R12, [R1+0x30] ;  /* 0x00003000010c7983 */ /* 0x001ea80000300800 */
[----:B------:R-:W2:Y:S04]  /*9cc0*/  LDL.LU R13, [R1+0x34] ;  /* 0x00003400010d7983 */ /* 0x000ea80000300800 */
[----:B------:R-:W2:Y:S04]  /*9cd0*/  LDL.LU R14, [R1+0x38] ;  /* 0x00003800010e7983 */ /* 0x000ea80000300800 */
[----:B------:R-:W2:Y:S02]  /*9ce0*/  LDL.LU R15, [R1+0x3c] ;  /* 0x00003c00010f7983 */ /* 0x000ea40000300800 */
[C---:B--2---:R-:W-:Y:S08]  /*9cf0*/  HMMA.16816.F32 R12, R8.reuse, R4, R12 ;  /* 0x00000004080c723c */ /* 0x044ff0000000180c */
[----:B---3--:R-:W-:Y:S11]  /*9d00*/  HMMA.16816.F32 R8, R8, R6, R20 ;  /* 0x000000060808723c */ /* 0x008ff60000001814 */
[----:B------:R0:W-:Y:S04]  /*9d10*/  STL.64 [R1+0x240], R12 ;  /* 0x0002400c01007387 */ /* 0x0001e80000100a00 */
[----:B------:R1:W-:Y:S04]  /*9d20*/  STL.64 [R1+0x248], R14 ;  /* 0x0002480e01007387 */ /* 0x0003e80000100a00 */
[----:B------:R-:W2:Y:S04]  /*9d30*/  LDL.LU R20, [R1+0x1e0] ;  /* 0x0001e00001147983 */ /* 0x000ea80000300800 */
[----:B------:R-:W-:Y:S04]  /*9d40*/  STL.64 [R1+0xf0], R8 ;  /* 0x0000f00801007387 */ /* 0x000fe80000100a00 */
[----:B------:R-:W-:Y:S04]  /*9d50*/  STL.64 [R1+0xf8], R10 ;  /* 0x0000f80a01007387 */ /* 0x000fe80000100a00 */
[----:B------:R-:W2:Y:S04]  /*9d60*/  LDL.LU R21, [R1+0x1e4] ;  /* 0x0001e40001157983 */ /* 0x000ea80000300800 */
[----:B------:R-:W2:Y:S04]  /*9d70*/  LDL.LU R22, [R1+0x1e8] ;  /* 0x0001e80001167983 */ /* 0x000ea80000300800 */
[----:B------:R-:W2:Y:S04]  /*9d80*/  LDL.LU R23, [R1+0x1ec] ;  /* 0x0001ec0001177983 */ /* 0x000ea80000300800 */
[----:B0-----:R-:W3:Y:S04]  /*9d90*/  LDL.LU R12, [R1+0x150] ;  /* 0x00015000010c7983 */ /* 0x001ee80000300800 */
[----:B------:R-:W3:Y:S04]  /*9da0*/  LDL.LU R13, [R1+0x154] ;  /* 0x00015400010d7983 */ /* 0x000ee80000300800 */
[----:B-1----:R-:W4:Y:S04]  /*9db0*/  LDL.LU R14, [R1+0x158] ;  /* 0x00015800010e7983 */ /* 0x002f280000300800 */
[----:B------:R-:W4:Y:S01]  /*9dc0*/  LDL.LU R15, [R1+0x15c] ;  /* 0x00015c00010f7983 */ /* 0x000f220000300800 */
[----:B------:R-:W-:-:S02]  /*9dd0*/  IMAD R26, R26, 0x100, R16 ;  /* 0x000001001a1a7824 */ /* 0x000fc400078e0210 */
[----:B------:R-:W-:Y:S01]  /*9de0*/  IMAD R27, R27, 0x100, R17 ;  /* 0x000001001b1b7824 */ /* 0x000fe200078e0211 */
[----:B------:R-:W2:Y:S01]  /*9df0*/  LDL.LU R16, [R1+0x1b0] ;  /* 0x0001b00001107983 */ /* 0x000ea20000300800 */
[----:B------:R-:W-:Y:S02]  /*9e00*/  IMAD R28, R28, 0x100, R18 ;  /* 0x000001001c1c7824 */ /* 0x000fe400078e0212 */
[----:B------:R-:W-:Y:S01]  /*9e10*/  IMAD R29, R29, 0x100, R19 ;  /* 0x000001001d1d7824 */ /* 0x000fe200078e0213 */
[----:B------:R-:W2:Y:S04]  /*9e20*/  LDL.LU R17, [R1+0x1b4] ;  /* 0x0001b40001117983 */ /* 0x000ea80000300800 */
[----:B------:R-:W2:Y:S04]  /*9e30*/  LDL.LU R18, [R1+0x1b8] ;  /* 0x0001b80001127983 */ /* 0x000ea80000300800 */
[----:B------:R-:W2:Y:S04]  /*9e40*/  LDL.LU R19, [R1+0x1bc] ;  /* 0x0001bc0001137983 */ /* 0x000ea80000300800 */
[----:B----4-:R-:W-:Y:S04]  /*9e50*/  STL.64 [R1+0x930], R14 ;  /* 0x0009300e01007387 */ /* 0x010fe80000100a00 */
[----:B---3--:R0:W-:Y:S04]  /*9e60*/  STL.64 [R1+0x928], R12 ;  /* 0x0009280c01007387 */ /* 0x0081e80000100a00 */
[----:B0-----:R-:W3:Y:S04]  /*9e70*/  LDL.LU R12, [R1+0x170] ;  /* 0x00017000010c7983 */ /* 0x001ee80000300800 */
[----:B------:R-:W3:Y:S04]  /*9e80*/  LDL.LU R13, [R1+0x174] ;  /* 0x00017400010d7983 */ /* 0x000ee80000300800 */
[----:B------:R-:W3:Y:S04]  /*9e90*/  LDL.LU R14, [R1+0x178] ;  /* 0x00017800010e7983 */ /* 0x000ee80000300800 */
[----:B------:R-:W3:Y:S04]  /*9ea0*/  LDL.LU R15, [R1+0x17c] ;  /* 0x00017c00010f7983 */ /* 0x000ee80000300800 */
[----:B------:R-:W-:Y:S04]  /*9eb0*/  STL.64 [R1+0x8f0], R6 ;  /* 0x0008f00601007387 */ /* 0x000fe80000100a00 */
[----:B------:R0:W-:Y:S04]  /*9ec0*/  STL.64 [R1+0x8e8], R4 ;  /* 0x0008e80401007387 */ /* 0x0001e80000100a00 */
[----:B0-----:R-:W4:Y:S04]  /*9ed0*/  LDL.LU R4, [R1+0x130] ;  /* 0x0001300001047983 */ /* 0x001f280000300800 */
[----:B------:R-:W4:Y:S04]  /*9ee0*/  LDL.LU R5, [R1+0x134] ;  /* 0x0001340001057983 */ /* 0x000f280000300800 */
[----:B------:R-:W3:Y:S04]  /*9ef0*/  LDL.LU R6, [R1+0x138] ;  /* 0x0001380001067983 */ /* 0x000ee80000300800 */
[----:B------:R-:W3:Y:S01]  /*9f00*/  LDL.LU R7, [R1+0x13c] ;  /* 0x00013c0001077983 */ /* 0x000ee20000300800 */
[----:B------:R-:W-:-:S02]  /*9f10*/  F2FP.F16.E4M3.UNPACK_B R8, R26 ;  /* 0x0000001aff08723e */ /* 0x000fc400020006ff */
[----:B------:R-:W-:Y:S02]  /*9f20*/  F2FP.F16.E4M3.UNPACK_B R9, R27 ;  /* 0x0000001bff09723e */ /* 0x000fe400020006ff */
[----:B------:R-:W-:Y:S02]  /*9f30*/  F2FP.F16.E4M3.UNPACK_B R10, R28 ;  /* 0x0000001cff0a723e */ /* 0x000fe400020006ff */
[----:B------:R-:W-:-:S07]  /*9f40*/  F2FP.F16.E4M3.UNPACK_B R11, R29 ;  /* 0x0000001dff0b723e */ /* 0x000fce00020006ff */
[C---:B--2---:R-:W-:Y:S01]  /*9f50*/  HMMA.16816.F32 R24, R8.reuse, R24, R20 ;  /* 0x000000180818723c */ /* 0x044fe20000001814 */
[----:B---3--:R-:W-:Y:S04]  /*9f60*/  STL.64 [R1+0x900], R6 ;  /* 0x0009000601007387 */ /* 0x008fe80000100a00 */
[----:B----4-:R0:W-:Y:S04]  /*9f70*/  STL.64 [R1+0x8f8], R4 ;  /* 0x0008f80401007387 */ /* 0x0101e80000100a00 */
[----:B0-----:R-:W2:Y:S04]  /*9f80*/  LDL.LU R4, [R1+0x140] ;  /* 0x0001400001047983 */ /* 0x001ea80000300800 */
[----:B------:R-:W2:Y:S04]  /*9f90*/  LDL.LU R5, [R1+0x144] ;  /* 0x0001440001057983 */ /* 0x000ea80000300800 */
[----:B------:R-:W2:Y:S04]  /*9fa0*/  LDL.LU R6, [R1+0x148] ;  /* 0x0001480001067983 */ /* 0x000ea80000300800 */
[----:B------:R-:W2:Y:S04]  /*9fb0*/  LDL.LU R7, [R1+0x14c] ;  /* 0x00014c0001077983 */ /* 0x000ea80000300800 */
[----:B------:R-:W3:Y:S04]  /*9fc0*/  LDL.LU R28, [R1+0x438] ;  /* 0x00043800011c7983 */ /* 0x000ee80000300800 */
[----:B------:R-:W4:Y:S04]  /*9fd0*/  LDL.LU R29, [R1+0x42c] ;  /* 0x00042c00011d7983 */ /* 0x000f280000300800 */
[----:B------:R-:W2:Y:S04]  /*9fe0*/  LDL.LU.64 R22, [R1+0x958] ;  /* 0x0009580001167983 */ /* 0x000ea80000300a00 */
[----:B------:R-:W3:Y:S04]  /*9ff0*/  LDL.LU.64 R20, [R1+0x950] ;  /* 0x0009500001147983 */ /* 0x000ee80000300a00 */
[----:B------:R0:W-:Y:S04]  /*a000*/  STL.64 [R1+0xe0], R24 ;  /* 0x0000e01801007387 */ /* 0x0001e80000100a00 */
[----:B------:R1:W-:Y:S04]  /*a010*/  STL.64 [R1+0xe8], R26 ;  /* 0x0000e81a01007387 */ /* 0x0003e80000100a00 */
[----:B0-----:R-:W3:Y:S04]  /*a020*/  LDL.LU R24, [R1+0x90] ;  /* 0x0000900001187983 */ /* 0x001ee80000300800 */
[----:B------:R-:W3:Y:S04]  /*a030*/  LDL.LU R25, [R1+0x94] ;  /* 0x0000940001197983 */ /* 0x000ee80000300800 */
[----:B-1----:R-:W3:Y:S04]  /*a040*/  LDL.LU R26, [R1+0x98] ;  /* 0x00009800011a7983 */ /* 0x002ee80000300800 */
[----:B------:R-:W3:Y:S01]  /*a050*/  LDL.LU R27, [R1+0x9c] ;  /* 0x00009c00011b7983 */ /* 0x000ee20000300800 */
[----:B--2---:R-:W-:Y:S03]  /*a060*/  HMMA.16816.F32 R16, R8, R22, R16 ;  /* 0x000000160810723c */ /* 0x004fe60000001810 */
[----:B---3--:R0:W-:Y:S04]  /*a070*/  STL.64 [R1+0x8e0], R26 ;  /* 0x0008e01a01007387 */ /* 0x0081e80000100a00 */
[----:B------:R1:W-:Y:S01]  /*a080*/  STL.64 [R1+0x8d8], R24 ;  /* 0x0008d81801007387 */ /* 0x0003e20000100a00 */
[----:B0-----:R-:W-:-:S03]  /*a090*/  IMAD.MOV.U32 R27, RZ, RZ, R0 ;  /* 0x000000ffff1b7224 */ /* 0x001fc600078e0000 */
[----:B-1----:R-:W2:Y:S04]  /*a0a0*/  LDL.LU R24, [R1+0xb0] ;  /* 0x0000b00001187983 */ /* 0x002ea80000300800 */
[----:B------:R-:W2:Y:S04]  /*a0b0*/  LDL.LU R25, [R1+0xb4] ;  /* 0x0000b40001197983 */ /* 0x000ea80000300800 */
[----:B------:R-:W2:Y:S04]  /*a0c0*/  LDL.LU R26, [R1+0xb8] ;  /* 0x0000b800011a7983 */ /* 0x000ea80000300800 */
[----:B------:R-:W3:Y:S04]  /*a0d0*/  LDL.LU R0, [R1+0x948] ;  /* 0x0009480001007983 */ /* 0x000ee80000300800 */
[----:B------:R-:W-:Y:S04]  /*a0e0*/  STL.64 [R1+0x220], R16 ;  /* 0x0002201001007387 */ /* 0x000fe80000100a00 */
[----:B------:R0:W-:Y:S04]  /*a0f0*/  STL.64 [R1+0x228], R18 ;  /* 0x0002281201007387 */ /* 0x0001e80000100a00 */
[----:B0-----:R-:W2:Y:S04]  /*a100*/  LDL.LU.64 R18, [R1+0x940] ;  /* 0x0009400001127983 */ /* 0x001ea80000300a00 */
[----:B------:R-:W3:Y:S04]  /*a110*/  LDL.LU.64 R16, [R1+0x938] ;  /* 0x0009380001107983 */ /* 0x000ee80000300a00 */
[----:B------:R-:W3:Y:S04]  /*a120*/  LDL.LU R22, [R1+0x424] ;  /* 0x0004240001167983 */ /* 0x000ee80000300800 */
[----:B------:R-:W4:Y:S01]  /*a130*/  LDL.LU R23, [R1+0x430] ;  /* 0x0004300001177983 */ /* 0x000f220000300800 */
[----:B--2---:R-:W-:-:S15]  /*a140*/  HMMA.16816.F32 R12, R8, R18, R12 ;  /* 0x00000012080c723c */ /* 0x004fde000000180c */
[----:B------:R-:W-:-:S04]  /*a150*/  NOP ;  /* 0x0000000000007918 */ /* 0x000fc80000000000 */
[----:B------:R-:W-:Y:S04]  /*a160*/  STL.64 [R1+0xc0], R12 ;  /* 0x0000c00c01007387 */ /* 0x000fe80000100a00 */
[----:B------:R0:W-:Y:S04]  /*a170*/  STL.64 [R1+0xc8], R14 ;  /* 0x0000c80e01007387 */ /* 0x0001e80000100a00 */
[----:B0-----:R-:W3:Y:S04]  /*a180*/  LDL.LU.64 R14, [R1+0x930] ;  /* 0x00093000010e7983 */ /* 0x001ee80000300a00 */
[----:B------:R-:W3:Y:S02]  /*a190*/  LDL.LU.64 R12, [R1+0x928] ;  /* 0x00092800010c7983 */ /* 0x000ee40000300a00 */
[----:B---3--:R-:W-:Y:S02]  /*a1a0*/  HMMA.16816.F32 R16, R8, R16, R12 ;  /* 0x000000100810723c */ /* 0x008fe4000000180c */
[----:B------:R-:W2:Y:S04]  /*a1b0*/  LDL.LU.64 R14, [R1+0x920] ;  /* 0x00092000010e7983 */ /* 0x000ea80000300a00 */
[----:B------:R-:W3:-:S13]  /*a1c0*/  LDL.LU.64 R12, [R1+0x918] ;  /* 0x00091800010c7983 */ /* 0x000eda0000300a00 */
[----:B------:R0:W-:Y:S04]  /*a1d0*/  STL.64 [R1+0x40], R16 ;  /* 0x0000401001007387 */ /* 0x0001e80000100a00 */
[----:B------:R1:W-:Y:S01]  /*a1e0*/  STL.64 [R1+0x48], R18 ;  /* 0x0000481201007387 */ /* 0x0003e20000100a00 */
[----:B0-----:R-:W-:-:S03]  /*a1f0*/  IMAD.MOV.U32 R16, RZ, RZ, R2 ;  /* 0x000000ffff107224 */ /* 0x001fc600078e0002 */
[----:B------:R-:W3:Y:S01]  /*a200*/  LDL.LU R2, [R1+0x910] ;  /* 0x0009100001027983 */ /* 0x000ee20000300800 */
[----:B------:R-:W-:Y:S02]  /*a210*/  IMAD.MOV.U32 R17, RZ, RZ, R3 ;  /* 0x000000ffff117224 */ /* 0x000fe400078e0003 */
[----:B-1----:R-:W-:Y:S01]  /*a220*/  IMAD.MOV.U32 R18, RZ, RZ, R20 ;  /* 0x000000ffff127224 */ /* 0x002fe200078e0014 */
[----:B------:R-:W3:Y:S01]  /*a230*/  LDL.LU R3, [R1+0x90c] ;  /* 0x00090c0001037983 */ /* 0x000ee20000300800 */
[----:B------:R-:W-:-:S03]  /*a240*/  IMAD.MOV.U32 R19, RZ, RZ, R21 ;  /* 0x000000ffff137224 */ /* 0x000fc600078e0015 */
[----:B------:R-:W3:Y:S01]  /*a250*/  LDL.LU R20, [R1+0x908] ;  /* 0x0009080001147983 */ /* 0x000ee20000300800 */
[----:B--2---:R-:W-:-:S15]  /*a260*/  HMMA.16816.F32 R4, R8, R14, R4 ;  /* 0x0000000e0804723c */ /* 0x004fde0000001804 */
[----:B------:R-:W-:-:S04]  /*a270*/  NOP ;  /* 0x0000000000007918 */ /* 0x000fc80000000000 */
[----:B------:R-:W-:Y:S01]  /*a280*/  STL.64 [R1+0x30], R4 ;  /* 0x0000300401007387 */ /* 0x000fe20000100a00 */
[----:B------:R-:W-:-:S03]  /*a290*/  IMAD.MOV.U32 R21, RZ, RZ, R7 ;  /* 0x000000ffff157224 */ /* 0x000fc600078e0007 */
[----:B------:R0:W-:Y:S04]  /*a2a0*/  STL [R1+0x38], R6 ;  /* 0x0000380601007387 */ /* 0x0001e80000100800 */
[----:B0-----:R-:W3:Y:S04]  /*a2b0*/  LDL.LU.64 R6, [R1+0x900] ;  /* 0x0009000001067983 */ /* 0x001ee80000300a00 */
[----:B------:R-:W3:Y:S04]  /*a2c0*/  LDL.LU.64 R4, [R1+0x8f8] ;  /* 0x0008f80001047983 */ /* 0x000ee80000300a00 */
[----:B------:R-:W2:Y:S04]  /*a2d0*/  LDL.LU R14, [R1+0x41c] ;  /* 0x00041c00010e7983 */ /* 0x000ea80000300800 */
[----:B------:R-:W2:Y:S01]  /*a2e0*/  LDL.LU R15, [R1+0x428] ;  /* 0x00042800010f7983 */ /* 0x000ea20000300800 */
[----:B---3--:R-:W-:-:S15]  /*a2f0*/  HMMA.16816.F32 R4, R8, R12, R4 ;  /* 0x0000000c0804723c */ /* 0x008fde0000001804 */
[----:B------:R-:W-:-:S04]  /*a300*/  NOP ;  /* 0x0000000000007918 */ /* 0x000fc80000000000 */
[----:B------:R-:W-:Y:S04]  /*a310*/  STL.64 [R1+0x20], R4 ;  /* 0x0000200401007387 */ /* 0x000fe80000100a00 */
[----:B------:R0:W-:Y:S04]  /*a320*/  STL.64 [R1+0x28], R6 ;  /* 0x0000280601007387 */ /* 0x0001e80000100a00 */
[----:B0-----:R-:W3:Y:S04]  /*a330*/  LDL.LU.64 R6, [R1+0x8f0] ;  /* 0x0008f00001067983 */ /* 0x001ee80000300a00 */
[----:B------:R-:W2:Y:S04]  /*a340*/  LDL.LU.64 R4, [R1+0x8e8] ;  /* 0x0008e80001047983 */ /* 0x000ea80000300a00 */
[----:B------:R-:W3:Y:S01]  /*a350*/  LDL.LU R13, [R1+0x420] ;  /* 0x00042000010d7983 */ /* 0x000ee20000300800 */
[----:B--2---:R-:W-:-:S15]  /*a360*/  HMMA.16816.F32 R24, R8, R4, R24 ;  /* 0x000000040818723c */ /* 0x004fde0000001818 */
[----:B------:R-:W-:-:S04]  /*a370*/  NOP ;  /* 0x0000000000007918 */ /* 0x000fc80000000000 */
[----:B------:R-:W-:Y:S04]  /*a380*/  STL.64 [R1+0x10], R24 ;  /* 0x0000101801007387 */ /* 0x000fe80000100a00 */
[----:B------:R0:W-:Y:S04]  /*a390*/  STL.64 [R1+0x18], R26 ;  /* 0x0000181a01007387 */ /* 0x0001e80000100a00 */
[----:B0-----:R-:W2:Y:S04]  /*a3a0*/  LDL.LU.64 R26, [R1+0x8e0] ;  /* 0x0008e000011a7983 */ /* 0x001ea80000300a00 */
[----:B------:R-:W2:Y:S01]  /*a3b0*/  LDL.LU.64 R24, [R1+0x8d8] ;  /* 0x0008d80001187983 */ /* 0x000ea20000300a00 */
[----:B---3--:R-:W-:-:S02]  /*a3c0*/  IMAD R4, R14, 0x100, R13 ;  /* 0x000001000e047824 */ /* 0x008fc400078e020d */
[----:B------:R-:W-:Y:S02]  /*a3d0*/  IMAD R5, R22, 0x100, R15 ;  /* 0x0000010016057824 */ /* 0x000fe400078e020f */
[----:B----4-:R-:W-:Y:S02]  /*a3e0*/  IMAD R12, R29, 0x100, R23 ;  /* 0x000001001d0c7824 */ /* 0x010fe400078e0217 */
[----:B------:R-:W-:Y:S01]  /*a3f0*/  IMAD R13, R20, 0x100, R28 ;  /* 0x00000100140d7824 */ /* 0x000fe200078e021c */
[----:B------:R-:W-:Y:S01]  /*a400*/  F2FP.F16.E4M3.UNPACK_B R22, R0 ;  /* 0x00000000ff16723e */ /* 0x000fe200020006ff */
[----:B--2---:R-:W-:Y:S01]  /*a410*/  HMMA.16816.F32 R24, R8, R6, R24 ;  /* 0x000000060818723c */ /* 0x004fe20000001818 */
[----:B------:R-:W-:Y:S02]  /*a420*/  F2FP.F16.E4M3.UNPACK_B R8, R4 ;  /* 0x00000004ff08723e */ /* 0x000fe400020006ff */
[----:B------:R-:W-:Y:S02]  /*a430*/  F2FP.F16.E4M3.UNPACK_B R9, R5 ;  /* 0x00000005ff09723e */ /* 0x000fe400020006ff */
[----:B------:R-:W-:-:S02]  /*a440*/  F2FP.F16.E4M3.UNPACK_B R10, R12 ;  /* 0x0000000cff0a723e */ /* 0x000fc400020006ff */
[----:B------:R-:W-:-:S12]  /*a450*/  F2FP.F16.E4M3.UNPACK_B R11, R13 ;  /* 0x0000000dff0b723e */ /* 0x000fd800020006ff */
[----:B------:R0:W-:Y:S02]  /*a460*/  STL.64 [R1], R24 ;  /* 0x0000001801007387 */ /* 0x0001e40000100a00 */
[----:B0-----:R-:W-:Y:S02]  /*a470*/  F2FP.F16.E4M3.UNPACK_B R24, R3 ;  /* 0x00000003ff18723e */ /* 0x001fe400020006ff */
[----:B------:R-:W-:-:S07]  /*a480*/  F2FP.F16.E4M3.UNPACK_B R25, R2 ;  /* 0x00000002ff19723e */ /* 0x000fce00020006ff */
[----:B------:R-:W-:Y:S01]  /*a490*/  HMMA.16816.F32 R4, R8, R24, R16 ;  /* 0x000000180804723c */ /* 0x000fe20000001810 */
[----:B------:R0:W-:Y:S04]  /*a4a0*/  STL.64 [R1+0x8], R26 ;  /* 0x0000081a01007387 */ /* 0x0001e80000100a00 */
[----:B------:R-:W2:-:S14]  /*a4b0*/  LDL R13, [R1+0x30c] ;  /* 0x00030c00010d7983 */ /* 0x000e9c0000100800 */
[----:B------:R-:W-:Y:S02]  /*a4c0*/  IMAD.MOV.U32 R20, RZ, RZ, R4 ;  /* 0x000000ffff147224 */ /* 0x000fe400078e0004 */
[----:B------:R-:W-:Y:S01]  /*a4d0*/  IMAD.MOV.U32 R0, RZ, RZ, R7 ;  /* 0x000000ffff007224 */ /* 0x000fe200078e0007 */
[----:B------:R-:W3:Y:S04]  /*a4e0*/  LDL R4, [R1+0x2f8] ;  /* 0x0002f80001047983 */ /* 0x000ee80000100800 */
[----:B------:R-:W4:Y:S04]  /*a4f0*/  LDL R7, [R1+0x314] ;  /* 0x0003140001077983 */ /* 0x000f280000100800 */
[----:B0-----:R-:W2:Y:S04]  /*a500*/  LDL.LU R26, [R1+0x43c] ;  /* 0x00043c00011a7983 */ /* 0x001ea80000300800 */
[----:B------:R-:W2:Y:S04]  /*a510*/  LDL.LU R27, [R1+0x444] ;  /* 0x00044400011b7983 */ /* 0x000ea80000300800 */
[----:B--2---:R-:W-:Y:S04]  /*a520*/  STL.64 [R1+0x890], R26 ;  /* 0x0008901a01007387 */ /* 0x004fe80000100a00 */
[----:B------:R0:W-:Y:S04]  /*a530*/  STL.64 [R1+0x888], R24 ;  /* 0x0008881801007387 */ /* 0x0001e80000100a00 */
[----:B0-----:R-:W2:Y:S04]  /*a540*/  LDL.LU R24, [R1+0x230] ;  /* 0x0002300001187983 */ /* 0x001ea80000300800 */
[----:B------:R-:W2:Y:S04]  /*a550*/  LDL.LU R25, [R1+0x234] ;  /* 0x0002340001197983 */ /* 0x000ea80000300800 */
[----:B------:R-:W2:Y:S04]  /*a560*/  LDL.LU R26, [R1+0x238] ;  /* 0x00023800011a7983 */ /* 0x000ea80000300800 */
[----:B------:R-:W2:Y:S04]  /*a570*/  LDL.LU R27, [R1+0x23c] ;  /* 0x00023c00011b7983 */ /* 0x000ea80000300800 */
[----:B------:R-:W2:Y:S04]  /*a580*/  LDL R14, [R1+0x348] ;  /* 0x00034800010e7983 */ /* 0x000ea80000100800 */
[----:B------:R-:W2:Y:S04]  /*a590*/  LDL R15, [R1+0x34c] ;  /* 0x00034c00010f7983 */ /* 0x000ea80000100800 */
[----:B------:R-:W3:Y:S04]  /*a5a0*/  LDL R12, [R1+0x308] ;  /* 0x00030800010c7983 */ /* 0x000ee80000100800 */
[----:B------:R-:W4:Y:S04]  /*a5b0*/  LDL R29, [R1+0x35c] ;  /* 0x00035c00011d7983 */ /* 0x000f280000100800 */
[----:B------:R-:W4:Y:S04]  /*a5c0*/  LDL R28, [R1+0x320] ;  /* 0x00032000011c7983 */ /* 0x000f280000100800 */
[----:B------:R-:W4:Y:S04]  /*a5d0*/  LDL R19, [R1+0x324] ;  /* 0x0003240001137983 */ /* 0x000f280000100800 */
[----:B------:R-:W4:Y:S04]  /*a5e0*/  LDL R16, [R1+0x338] ;  /* 0x0003380001107983 */ /* 0x000f280000100800 */
[----:B------:R-:W4:Y:S04]  /*a5f0*/  LDL R17, [R1+0x33c] ;  /* 0x00033c0001117983 */ /* 0x000f280000100800 */
[----:B--2---:R-:W-:Y:S04]  /*a600*/  STL.64 [R1+0x8c0], R14 ;  /* 0x0008c00e01007387 */ /* 0x004fe80000100a00 */
[----:B---3--:R0:W-:Y:S04]  /*a610*/  STL.64 [R1+0x8b8], R12 ;  /* 0x0008b80c01007387 */ /* 0x0081e80000100a00 */
[----:B0-----:R-:W2:Y:S04]  /*a620*/  LDL.LU R12, [R1+0xa0] ;  /* 0x0000a000010c7983 */ /* 0x001ea80000300800 */
[----:B------:R-:W2:Y:S04]  /*a630*/  LDL.LU R13, [R1+0xa4] ;  /* 0x0000a400010d7983 */ /* 0x000ea80000300800 */
[----:B------:R-:W3:Y:S04]  /*a640*/  LDL.LU R14, [R1+0xa8] ;  /* 0x0000a800010e7983 */ /* 0x000ee80000300800 */
[----:B------:R-:W3:Y:S01]  /*a650*/  LDL.LU R15, [R1+0xac] ;  /* 0x0000ac00010f7983 */ /* 0x000ee20000300800 */
[----:B----4-:R-:W-:-:S03]  /*a660*/  F2FP.F16.E4M3.UNPACK_B R23, R29 ;  /* 0x0000001dff17723e */ /* 0x010fc600020006ff */
[----:B---3--:R-:W-:Y:S04]  /*a670*/  STL.64 [R1+0x8d0], R14 ;  /* 0x0008d00e01007387 */ /* 0x008fe80000100a00 */
[----:B--2---:R0:W-:Y:S04]  /*a680*/  STL.64 [R1+0x8c8], R12 ;  /* 0x0008c80c01007387 */ /* 0x0041e80000100a00 */
[----:B0-----:R-:W2:Y:S04]  /*a690*/  LDL.LU R12, [R1+0xd0] ;  /* 0x0000d000010c7983 */ /* 0x001ea80000300800 */
[----:B------:R-:W2:Y:S04]  /*a6a0*/  LDL.LU R13, [R1+0xd4] ;  /* 0x0000d400010d7983 */ /* 0x000ea80000300800 */
[----:B------:R-:W2:Y:S04]  /*a6b0*/  LDL.LU R14, [R1+0xd8] ;  /* 0x0000d800010e7983 */ /* 0x000ea80000300800 */
[----:B------:R-:W2:Y:S04]  /*a6c0*/  LDL.LU R15, [R1+0xdc] ;  /* 0x0000dc00010f7983 */ /* 0x000ea80000300800 */
[----:B------:R-:W-:Y:S04]  /*a6d0*/  STL.64 [R1+0x8a0], R26 ;  /* 0x0008a01a01007387 */ /* 0x000fe80000100a00 */
[----:B------:R0:W-:Y:S04]  /*a6e0*/  STL.64 [R1+0x898], R24 ;  /* 0x0008981801007387 */ /* 0x0001e80000100a00 */
[----:B0-----:R-:W3:Y:S04]  /*a6f0*/  LDL.LU R24, [R1+0x70] ;  /* 0x0000700001187983 */ /* 0x001ee80000300800 */
[----:B------:R-:W3:Y:S04]  /*a700*/  LDL.LU R25, [R1+0x74] ;  /* 0x0000740001197983 */ /* 0x000ee80000300800 */
[----:B------:R-:W4:Y:S04]  /*a710*/  LDL.LU R26, [R1+0x78] ;  /* 0x00007800011a7983 */ /* 0x000f280000300800 */
[----:B------:R-:W4:Y:S01]  /*a720*/  LDL.LU R27, [R1+0x7c] ;  /* 0x00007c00011b7983 */ /* 0x000f220000300800 */
[----:B------:R-:W-:-:S02]  /*a730*/  IMAD.MOV.U32 R3, RZ, RZ, R5 ;  /* 0x000000ffff037224 */ /* 0x000fc400078e0005 */
[----:B------:R-:W-:Y:S01]  /*a740*/  IMAD.MOV.U32 R2, RZ, RZ, R6 ;  /* 0x000000ffff027224 */ /* 0x000fe200078e0006 */
[----:B--2---:R-:W-:Y:S01]  /*a750*/  HMMA.16816.F32 R12, R8, R22, R12 ;  /* 0x00000016080c723c */ /* 0x004fe2000000180c */
[----:B----4-:R-:W-:Y:S04]  /*a760*/  STL.64 [R1+0x8b0], R26 ;  /* 0x0008b01a01007387 */ /* 0x010fe80000100a00 */
[----:B---3--:R0:W-:Y:S04]  /*a770*/  STL.64 [R1+0x8a8], R24 ;  /* 0x0008a81801007387 */ /* 0x0081e80000100a00 */
[----:B0-----:R-:W2:Y:S04]  /*a780*/  LDL.LU R24, [R1+0x190] ;  /* 0x0001900001187983 */ /* 0x001ea80000300800 */
[----:B------:R-:W2:Y:S04]  /*a790*/  LDL.LU R25, [R1+0x194] ;  /* 0x0001940001197983 */ /* 0x000ea80000300800 */
[----:B------:R-:W2:Y:S04]  /*a7a0*/  LDL.LU R26, [R1+0x198] ;  /* 0x00019800011a7983 */ /* 0x000ea80000300800 */
[----:B------:R-:W2:Y:S04]  /*a7b0*/  LDL.LU R27, [R1+0x19c] ;  /* 0x00019c00011b7983 */ /* 0x000ea80000300800 */
[----:B------:R-:W3:Y:S04]  /*a7c0*/  LDL R5, [R1+0x2fc] ;  /* 0x0002fc0001057983 */ /* 0x000ee80000100800 */
[----:B------:R-:W4:Y:S04]  /*a7d0*/  LDL R6, [R1+0x310] ;  /* 0x0003100001067983 */ /* 0x000f280000100800 */
[----:B------:R-:W-:Y:S04]  /*a7e0*/  STL.64 [R1+0x60], R12 ;  /* 0x0000600c01007387 */ /* 0x000fe80000100a00 */
[----:B------:R0:W-:Y:S04]  /*a7f0*/  STL.64 [R1+0x68], R14 ;  /* 0x0000680e01007387 */ /* 0x0001e80000100a00 */
[----:B0-----:R-:W3:Y:S04]  /*a800*/  LDL.LU.64 R14, [R1+0x8d0] ;  /* 0x0008d000010e7983 */ /* 0x001ee80000300a00 */
[----:B------:R-:W3:Y:S01]  /*a810*/  LDL.LU.64 R12, [R1+0x8c8] ;  /* 0x0008c800010c7983 */ /* 0x000ee20000300a00 */
[----:B------:R-:W-:-:S02]  /*a820*/  F2FP.F16.E4M3.UNPACK_B R18, R28 ;  /* 0x0000001cff12723e */ /* 0x000fc400020006ff */
[----:B------:R-:W-:Y:S01]  /*a830*/  F2FP.F16.E4M3.UNPACK_B R19, R19 ;  /* 0x00000013ff13723e */ /* 0x000fe200020006ff */
[----:B------:R-:W4:Y:S01]  /*a840*/  LDL.LU R28, [R1+0x44c] ;  /* 0x00044c00011c7983 */ /* 0x000f220000300800 */
[----:B------:R-:W-:Y:S02]  /*a850*/  F2FP.F16.E4M3.UNPACK_B R16, R16 ;  /* 0x00000010ff10723e */ /* 0x000fe400020006ff */
[----:B------:R-:W-:Y:S01]  /*a860*/  F2FP.F16.E4M3.UNPACK_B R17, R17 ;  /* 0x00000011ff11723e */ /* 0x000fe200020006ff */
[----:B------:R-:W4:Y:S04]  /*a870*/  LDL.LU R29, [R1+0x454] ;  /* 0x00045400011d7983 */ /* 0x000f280000300800 */
[----:B------:R0:W-:Y:S04]  /*a880*/  STL.64 [R1+0x870], R22 ;  /* 0x0008701601007387 */ /* 0x0001e80000100a00 */
[----:B0-----:R-:W4:Y:S04]  /*a890*/  LDL.LU R22, [R1+0x450] ;  /* 0x0004500001167983 */ /* 0x001f280000300800 */
[----:B------:R-:W4:Y:S04]  /*a8a0*/  LDL.LU R23, [R1+0x458] ;  /* 0x0004580001177983 */ /* 0x000f280000300800 */
[----:B------:R0:W-:Y:S04]  /*a8b0*/  STL.64 [R1+0x868], R20 ;  /* 0x0008681401007387 */ /* 0x0001e80000100a00 */
[----:B0-----:R-:W4:Y:S04]  /*a8c0*/  LDL.LU R20, [R1+0x440] ;  /* 0x0004400001147983 */ /* 0x001f280000300800 */
[----:B------:R-:W4:Y:S01]  /*a8d0*/  LDL.LU R21, [R1+0x448] ;  /* 0x0004480001157983 */ /* 0x000f220000300800 */
[C---:B--2---:R-:W-:Y:S08]  /*a8e0*/  HMMA.16816.F32 R24, R8.reuse, R16, R24 ;  /* 0x000000100818723c */ /* 0x044ff00000001818 */
[----:B---3--:R-:W-:-:S15]  /*a8f0*/  HMMA.16816.F32 R12, R8, R18, R12 ;  /* 0x00000012080c723c */ /* 0x008fde000000180c */
[----:B------:R-:W-:-:S04]  /*a900*/  NOP ;  /* 0x0000000000007918 */ /* 0x000fc80000000000 */
[----:B------:R-:W-:Y:S04]  /*a910*/  STL.64 [R1+0x80], R12 ;  /* 0x0000800c01007387 */ /* 0x000fe80000100a00 */
[----:B------:R0:W-:Y:S04]  /*a920*/  STL.64 [R1+0x88], R14 ;  /* 0x0000880e01007387 */ /* 0x0001e80000100a00 */
[----:B0-----:R-:W2:Y:S04]  /*a930*/  LDL.LU.64 R14, [R1+0x8c0] ;  /* 0x0008c000010e7983 */ /* 0x001ea80000300a00 */
[----:B------:R-:W3:Y:S04]  /*a940*/  LDL.LU.64 R12, [R1+0x8b8] ;  /* 0x0008b800010c7983 */ /* 0x000ee80000300a00 */
[----:B------:R-:W-:Y:S04]  /*a950*/  STL.64 [R1+0x90], R24 ;  /* 0x0000901801007387 */ /* 0x000fe80000100a00 */
[----:B------:R0:W-:Y:S04]  /*a960*/  STL.64 [R1+0x98], R26 ;  /* 0x0000981a01007387 */ /* 0x0001e80000100a00 */
[----:B0-----:R-:W3:Y:S04]  /*a970*/  LDL.LU.64 R26, [R1+0x8b0] ;  /* 0x0008b000011a7983 */ /* 0x001ee80000300a00 */
[----:B------:R-:W3:Y:S04]  /*a980*/  LDL.LU.64 R24, [R1+0x8a8] ;  /* 0x0008a80001187983 */ /* 0x000ee80000300a00 */
[----:B------:R-:W-:Y:S04]  /*a990*/  STL.64 [R1+0x860], R18 ;  /* 0x0008601201007387 */ /* 0x000fe80000100a00 */
[----:B------:R0:W-:Y:S04]  /*a9a0*/  STL.64 [R1+0x858], R16 ;  /* 0x0008581001007387 */ /* 0x0001e80000100a00 */
[----:B0-----:R-:W4:Y:S04]  /*a9b0*/  LDL.LU R16, [R1+0x2e0] ;  /* 0x0002e00001107983 */ /* 0x001f280000300800 */
[----:B------:R-:W4:Y:S04]  /*a9c0*/  LDL.LU R17, [R1+0x2e4] ;  /* 0x0002e40001117983 */ /* 0x000f280000300800 */
[----:B------:R-:W4:Y:S04]  /*a9d0*/  LDL.LU R18, [R1+0x2e8] ;  /* 0x0002e80001127983 */ /* 0x000f280000300800 */
[----:B------:R-:W4:Y:S01]  /*a9e0*/  LDL.LU R19, [R1+0x2ec] ;  /* 0x0002ec0001137983 */ /* 0x000f220000300800 */
[----:B--2---:R-:W-:-:S02]  /*a9f0*/  F2FP.F16.E4M3.UNPACK_B R14, R14 ;  /* 0x0000000eff0e723e */ /* 0x004fc400020006ff */
[----:B------:R-:W-:-:S07]  /*aa00*/  F2FP.F16.E4M3.UNPACK_B R15, R15 ;  /* 0x0000000fff0f723e */ /* 0x000fce00020006ff */
[----:B---3--:R-:W-:-:S15]  /*aa10*/  HMMA.16816.F32 R24, R8, R14, R24 ;  /* 0x0000000e0818723c */ /* 0x008fde0000001818 */
[----:B------:R-:W-:-:S04]  /*aa20*/  NOP ;  /* 0x0000000000007918 */ /* 0x000fc80000000000 */
[----:B------:R-:W-:Y:S04]  /*aa30*/  STL.64 [R1+0xb0], R24 ;  /* 0x0000b01801007387 */ /* 0x000fe80000100a00 */
        /* <DEDUP_REMOVED lines=8> */
[----:B------:R0:W-:Y:S04]  /*aac0*/  STL.64 [R1+0x128], R26 ;  /* 0x0001281a01007387 */ /* 0x0001e80000100a00 */
[----:B0-----:R-:W2:Y:S04]  /*aad0*/  LDL.LU.64 R26, [R1+0x890] ;  /* 0x00089000011a7983 */ /* 0x001ea80000300a00 */
[----:B------:R-:W3:Y:S01]  /*aae0*/  LDL.LU.64 R24, [R1+0x888] ;  /* 0x0008880001187983 */ /* 0x000ee20000300a00 */
[----:B------:R-:W-:-:S02]  /*aaf0*/  F2FP.F16.E4M3.UNPACK_B R4, R4 ;  /* 0x00000004ff04723e */ /* 0x000fc400020006ff */
[----:B------:R-:W-:Y:S01]  /*ab00*/  F2FP.F16.E4M3.UNPACK_B R5, R5 ;  /* 0x00000005ff05723e */ /* 0x000fe200020006ff */
[----:B------:R-:W-:Y:S04]  /*ab10*/  STL.64 [R1+0x840], R14 ;  /* 0x0008400e01007387 */ /* 0x000fe80000100a00 */
[----:B------:R4:W-:Y:S02]  /*ab20*/  STL.64 [R1+0x838], R12 ;  /* 0x0008380c01007387 */ /* 0x0009e40000100a00 */
[----:B----4-:R-:W-:Y:S01]  /*ab30*/  HMMA.16816.F32 R12, R8, R4, R16 ;  /* 0x00000004080c723c */ /* 0x010fe20000001810 */
[----:B------:R-:W-:Y:S02]  /*ab40*/  IMAD R28, R28, 0x100, R22 ;  /* 0x000001001c1c7824 */ /* 0x000fe400078e0216 */
[----:B------:R-:W-:-:S15]  /*ab50*/  IMAD R29, R29, 0x100, R23 ;  /* 0x000001001d1d7824 */ /* 0x000fde00078e0217 */
[----:B------:R-:W-:Y:S01]  /*ab60*/  NOP ;  /* 0x0000000000007918 */ /* 0x000fe20000000000 */
[----:B------:R-:W-:Y:S04]  /*ab70*/  STL.64 [R1+0x1b0], R12 ;  /* 0x0001b00c01007387 */ /* 0x000fe80000100a00 */
[----:B------:R-:W-:Y:S01]  /*ab80*/  STL.64 [R1+0x1b8], R14 ;  /* 0x0001b80e01007387 */ /* 0x000fe20000100a00 */
[----:B--2---:R-:W-:Y:S02]  /*ab90*/  IMAD R26, R26, 0x100, R20 ;  /* 0x000001001a1a7824 */ /* 0x004fe400078e0214 */
[----:B------:R-:W-:-:S05]  /*aba0*/  IMAD R27, R27, 0x100, R21 ;  /* 0x000001001b1b7824 */ /* 0x000fca00078e0215 */
[----:B------:R-:W-:Y:S04]  /*abb0*/  STL.64 [R1+0x880], R26 ;  /* 0x0008801a01007387 */ /* 0x000fe80000100a00 */
[----:B---3--:R0:W-:Y:S04]  /*abc0*/  STL.64 [R1+0x878], R24 ;  /* 0x0008781801007387 */ /* 0x0081e80000100a00 */
        /* <DEDUP_REMOVED lines=16> */
[----:B------:R-:W-:-:S02]  /*acd0*/  F2FP.F16.E4M3.UNPACK_B R6, R6 ;  /* 0x00000006ff06723e */ /* 0x000fc400020006ff */
[----:B------:R-:W-:-:S07]  /*ace0*/  F2FP.F16.E4M3.UNPACK_B R7, R7 ;  /* 0x00000007ff07723e */ /* 0x000fce00020006ff */
[----:B--2---:R-:W-:Y:S01]  /*acf0*/  HMMA.16816.F32 R8, R8, R6, R24 ;  /* 0x000000060808723c */ /* 0x004fe20000001818 */
        /* <DEDUP_REMOVED lines=93> */
[----:B------:R-:W4:Y:S04]  /*b2d0*/  LDL.LU R14, [R1+0x1f8] ;  /* 0x0001f800010e7983 */ /* 0x000f280000300800 */
[----:B------:R-:W4:Y:S01]  /*b2e0*/  LDL.LU R15, [R1+0x1fc] ;  /* 0x0001fc00010f7983 */ /* 0x000f220000300800 */
[----:B------:R-:W-:-:S03]  /*b2f0*/  IMAD R28, R28, 0x100, R22 ;  /* 0x000001001c1c7824 */ /* 0x000fc600078e0216 */
[----:B------:R-:W3:Y:S01]  /*b300*/  LDL.LU R20, [R1+0x270] ;  /* 0x0002700001147983 */ /* 0x000ee20000300800 */
[----:B------:R-:W-:-:S03]  /*b310*/  IMAD R29, R29, 0x100, R23 ;  /* 0x000001001d1d7824 */ /* 0x000fc600078e0217 */
[----:B------:R-:W3:Y:S04]  /*b320*/  LDL.LU R21, [R1+0x274] ;  /* 0x0002740001157983 */ /* 0x000ee80000300800 */
[----:B------:R-:W3:Y:S04]  /*b330*/  LDL.LU R22, [R1+0x278] ;  /* 0x0002780001167983 */ /* 0x000ee80000300800 */
[----:B------:R-:W3:Y:S04]  /*b340*/  LDL.LU R23, [R1+0x27c] ;  /* 0x00027c0001177983 */ /* 0x000ee80000300800 */
[----:B------:R-:W3:Y:S04]  /*b350*/  LDL.LU R16, [R1+0x260] ;  /* 0x0002600001107983 */ /* 0x000ee80000300800 */
[----:B------:R-:W3:Y:S04]  /*b360*/  LDL.LU R17, [R1+0x264] ;  /* 0x0002640001117983 */ /* 0x000ee80000300800 */
[----:B------:R-:W3:Y:S04]  /*b370*/  LDL.LU R18, [R1+0x268] ;  /* 0x0002680001127983 */ /* 0x000ee80000300800 */
[----:B------:R-:W3:Y:S01]  /*b380*/  LDL.LU R19, [R1+0x26c] ;  /* 0x00026c0001137983 */ /* 0x000ee20000300800 */
[----:B--2---:R-:W-:Y:S03]  /*b390*/  HMMA.16816.F32 R8, R8, R6, R24 ;  /* 0x000000060808723c */ /* 0x004fe60000001818 */
[----:B----4-:R-:W-:Y:S04]  /*b3a0*/  STL.64 [R1+0x7e0], R14 ;  /* 0x0007e00e01007387 */ /* 0x010fe80000100a00 */
[----:B---3--:R0:W-:Y:S04]  /*b3b0*/  STL.64 [R1+0x7d8], R12 ;  /* 0x0007d80c01007387 */ /* 0x0081e80000100a00 */
        /* <DEDUP_REMOVED lines=28> */
[----:B------:R-:W2:Y:S04]  /*b580*/  LDL.LU R29, [R1+0x4a4] ;  /* 0x0004a400011d7983 */ /* 0x000ea80000300800 */
[----:B------:R-:W-:Y:S04]  /*b590*/  STL.64 [R1+0x130], R20 ;  /* 0x0001301401007387 */ /* 0x000fe80000100a00 */
[----:B------:R0:W-:Y:S04]  /*b5a0*/  STL.64 [R1+0x138], R22 ;  /* 0x0001381601007387 */ /* 0x0001e80000100a00 */
[----:B0-----:R-:W2:Y:S04]  /*b5b0*/  LDL.LU.64 R22, [R1+0x800] ;  /* 0x0008000001167983 */ /* 0x001ea80000300a00 */
[----:B------:R-:W4:Y:S04]  /*b5c0*/  LDL.LU.64 R20, [R1+0x7f8] ;  /* 0x0007f80001147983 */ /* 0x000f280000300a00 */
[----:B---3--:R-:W-:Y:S04]  /*b5d0*/  STL.64 [R1+0x7a0], R26 ;  /* 0x0007a01a01007387 */ /* 0x008fe80000100a00 */
[----:B------:R0:W-:Y:S04]  /*b5e0*/  STL.64 [R1+0x798], R24 ;  /* 0x0007981801007387 */ /* 0x0001e80000100a00 */
[----:B0-----:R-:W3:Y:S04]  /*b5f0*/  LDL.LU R24, [R1+0x240] ;  /* 0x0002400001187983 */ /* 0x001ee80000300800 */
[----:B------:R-:W3:Y:S04]  /*b600*/  LDL.LU R25, [R1+0x244] ;  /* 0x0002440001197983 */ /* 0x000ee80000300800 */
[----:B------:R-:W3:Y:S01]  /*b610*/  LDL.LU R26, [R1+0x248] ;  /* 0x00024800011a7983 */ /* 0x000ee20000300800 */
[----:B--2---:R-:W-:Y:S03]  /*b620*/  HMMA.16816.F32 R16, R8, R22, R16 ;  /* 0x000000160810723c */ /* 0x004fe60000001810 */
[----:B------:R-:W3:-:S15]  /*b630*/  LDL.LU R27, [R1+0x24c] ;  /* 0x00024c00011b7983 */ /* 0x000ede0000300800 */
[----:B------:R-:W-:Y:S01]  /*b640*/  NOP ;  /* 0x0000000000007918 */ /* 0x000fe20000000000 */
        /* <DEDUP_REMOVED lines=8> */
[----:B0-----:R-:W3:Y:S04]  /*b6d0*/  LDL.LU.64 R14, [R1+0x7e0] ;  /* 0x0007e000010e7983 */ /* 0x001ee80000300a00 */
[----:B------:R-:W3:Y:S02]  /*b6e0*/  LDL.LU.64 R12, [R1+0x7d8] ;  /* 0x0007d800010c7983 */ /* 0x000ee40000300a00 */
        /* <DEDUP_REMOVED lines=24> */
[----:B------:R0:W-:Y:S04]  /*b870*/  STL.64 [R1+0x760], R14 ;  /* 0x0007600e01007387 */ /* 0x0001e80000100a00 */
[----:B0-----:R-:W4:Y:S04]  /*b880*/  LDL.LU R14, [R1+0x4a0] ;  /* 0x0004a000010e7983 */ /* 0x001f280000300800 */
[----:B------:R-:W2:Y:S04]  /*b890*/  LDL.LU R15, [R1+0x4a8] ;  /* 0x0004a800010f7983 */ /* 0x000ea80000300800 */
[----:B------:R0:W-:Y:S04]  /*b8a0*/  STL.64 [R1+0x758], R12 ;  /* 0x0007580c01007387 */ /* 0x0001e80000100a00 */
[----:B0-----:R-:W2:Y:S04]  /*b8b0*/  LDL.LU R12, [R1+0x490] ;  /* 0x00049000010c7983 */ /* 0x001ea80000300800 */
[----:B------:R-:W4:Y:S01]  /*b8c0*/  LDL.LU R13, [R1+0x498] ;  /* 0x00049800010d7983 */ /* 0x000f220000300800 */
[----:B---3--:R-:W-:-:S15]  /*b8d0*/  HMMA.16816.F32 R24, R8, R4, R24 ;  /* 0x000000040818723c */ /* 0x008fde0000001818 */
[----:B------:R-:W-:-:S04]  /*b8e0*/  NOP ;  /* 0x0000000000007918 */ /* 0x000fc80000000000 */
[----:B------:R-:W-:Y:S04]  /*b8f0*/  STL.64 [R1+0x1c0], R24 ;  /* 0x0001c01801007387 */ /* 0x000fe80000100a00 */
[----:B------:R0:W-:Y:S04]  /*b900*/  STL.64 [R1+0x1c8], R26 ;  /* 0x0001c81a01007387 */ /* 0x0001e80000100a00 */
[----:B0-----:R-:W3:Y:S01]  /*b910*/  LDL.LU.64 R26, [R1+0x7a0] ;  /* 0x0007a000011a7983 */ /* 0x001ee20000300a00 */
[----:B--2---:R-:W-:Y:S03]  /*b920*/  HMMA.16816.F32 R8, R8, R6, R16 ;  /* 0x000000060808723c */ /* 0x004fe60000001810 */
[----:B------:R-:W2:Y:S04]  /*b930*/  LDL.LU.64 R24, [R1+0x798] ;  /* 0x0007980001187983 */ /* 0x000ea80000300a00 */
[----:B------:R-:W-:Y:S04]  /*b940*/  STL.64 [R1+0x740], R6 ;  /* 0x0007400601007387 */ /* 0x000fe80000100a00 */
[----:B------:R0:W-:Y:S01]  /*b950*/  STL.64 [R1+0x738], R4 ;  /* 0x0007380401007387 */ /* 0x0001e20000100a00 */
[----:B----4-:R-:W-:-:S07]  /*b960*/  IMAD R28, R28, 0x100, R14 ;  /* 0x000001001c1c7824 */ /* 0x010fce00078e020e */
[----:B------:R1:W-:Y:S04]  /*b970*/  STL.64 [R1+0xf0], R8 ;  /* 0x0000f00801007387 */ /* 0x0003e80000100a00 */
[----:B------:R-:W-:Y:S04]  /*b980*/  STL.64 [R1+0xf8], R10 ;  /* 0x0000f80a01007387 */ /* 0x000fe80000100a00 */
[----:B0-----:R-:W4:Y:S04]  /*b990*/  LDL.LU R4, [R1+0x20] ;  /* 0x0000200001047983 */ /* 0x001f280000300800 */
[----:B------:R-:W4:Y:S04]  /*b9a0*/  LDL.LU R5, [R1+0x24] ;  /* 0x0000240001057983 */ /* 0x000f280000300800 */
[----:B------:R-:W2:Y:S01]  /*b9b0*/  LDL.LU R6, [R1+0x28] ;  /* 0x0000280001067983 */ /* 0x000ea20000300800 */
[----:B------:R-:W-:-:S03]  /*b9c0*/  IMAD R29, R29, 0x100, R15 ;  /* 0x000001001d1d7824 */ /* 0x000fc600078e020f */
[----:B------:R-:W2:Y:S01]  /*b9d0*/  LDL.LU R7, [R1+0x2c] ;  /* 0x00002c0001077983 */ /* 0x000ea20000300800 */
[----:B---3--:R-:W-:Y:S02]  /*b9e0*/  IMAD R26, R26, 0x100, R12 ;  /* 0x000001001a1a7824 */ /* 0x008fe400078e020c */
[----:B------:R-:W-:Y:S01]  /*b9f0*/  IMAD R27, R27, 0x100, R13 ;  /* 0x000001001b1b7824 */ /* 0x000fe200078e020d */
[----:B------:R-:W3:Y:S04]  /*ba00*/  LDL.LU R12, [R1+0x40] ;  /* 0x00004000010c7983 */ /* 0x000ee80000300800 */
[----:B------:R-:W3:Y:S04]  /*ba10*/  LDL.LU R13, [R1+0x44] ;  /* 0x00004400010d7983 */ /* 0x000ee80000300800 */
[----:B------:R-:W2:Y:S04]  /*ba20*/  LDL.LU R14, [R1+0x48] ;  /* 0x00004800010e7983 */ /* 0x000ea80000300800 */
[----:B------:R-:W2:Y:S04]  /*ba30*/  LDL.LU R15, [R1+0x4c] ;  /* 0x00004c00010f7983 */ /* 0x000ea80000300800 */
[----:B------:R-:W2:Y:S04]  /*ba40*/  LDL.LU R16, [R1+0x220] ;  /* 0x0002200001107983 */ /* 0x000ea80000300800 */
[----:B------:R-:W2:Y:S04]  /*ba50*/  LDL.LU R17, [R1+0x224] ;  /* 0x0002240001117983 */ /* 0x000ea80000300800 */
[----:B------:R-:W2:Y:S04]  /*ba60*/  LDL.LU R18, [R1+0x228] ;  /* 0x0002280001127983 */ /* 0x000ea80000300800 */
[----:B------:R-:W2:Y:S01]  /*ba70*/  LDL.LU R19, [R1+0x22c] ;  /* 0x00022c0001137983 */ /* 0x000ea20000300800 */
[----:B-1----:R-:W-:-:S02]  /*ba80*/  F2FP.F16.E4M3.UNPACK_B R8, R26 ;  /* 0x0000001aff08723e */ /* 0x002fc400020006ff */
[----:B------:R-:W-:Y:S01]  /*ba90*/  F2FP.F16.E4M3.UNPACK_B R9, R27 ;  /* 0x0000001bff09723e */ /* 0x000fe200020006ff */
[----:B--2---:R-:W-:Y:S04]  /*baa0*/  STL.64 [R1+0x790], R18 ;  /* 0x0007901201007387 */ /* 0x004fe80000100a00 */
[----:B------:R0:W-:Y:S04]  /*bab0*/  STL.64 [R1+0x788], R16 ;  /* 0x0007881001007387 */ /* 0x0001e80000100a00 */
[----:B0-----:R-:W2:Y:S04]  /*bac0*/  LDL.LU R16, [R1+0xe0] ;  /* 0x0000e00001107983 */ /* 0x001ea80000300800 */
[----:B------:R-:W2:Y:S04]  /*bad0*/  LDL.LU R17, [R1+0xe4] ;  /* 0x0000e40001117983 */ /* 0x000ea80000300800 */
[----:B------:R-:W2:Y:S04]  /*bae0*/  LDL.LU R18, [R1+0xe8] ;  /* 0x0000e80001127983 */ /* 0x000ea80000300800 */
[----:B------:R-:W2:Y:S04]  /*baf0*/  LDL.LU R19, [R1+0xec] ;  /* 0x0000ec0001137983 */ /* 0x000ea80000300800 */
[----:B------:R-:W-:Y:S04]  /*bb00*/  STL.64 [R1+0x770], R14 ;  /* 0x0007700e01007387 */ /* 0x000fe80000100a00 */
[----:B---3--:R0:W-:Y:S04]  /*bb10*/  STL.64 [R1+0x768], R12 ;  /* 0x0007680c01007387 */ /* 0x0081e80000100a00 */
[----:B0-----:R-:W3:Y:S04]  /*bb20*/  LDL.LU R12, [R1+0xc0] ;  /* 0x0000c000010c7983 */ /* 0x001ee80000300800 */
[----:B------:R-:W3:Y:S04]  /*bb30*/  LDL.LU R13, [R1+0xc4] ;  /* 0x0000c400010d7983 */ /* 0x000ee80000300800 */
[----:B------:R-:W3:Y:S04]  /*bb40*/  LDL.LU R14, [R1+0xc8] ;  /* 0x0000c800010e7983 */ /* 0x000ee80000300800 */
[----:B------:R-:W3:Y:S04]  /*bb50*/  LDL.LU R15, [R1+0xcc] ;  /* 0x0000cc00010f7983 */ /* 0x000ee80000300800 */
[----:B------:R0:W-:Y:S04]  /*bb60*/  STL.64 [R1+0x750], R6 ;  /* 0x0007500601007387 */ /* 0x0001e80000100a00 */
[----:B----4-:R1:W-:Y:S01]  /*bb70*/  STL.64 [R1+0x748], R4 ;  /* 0x0007480401007387 */ /* 0x0103e20000100a00 */
[----:B0-----:R-:W-:-:S03]  /*bb80*/  IMAD.MOV.U32 R7, RZ, RZ, R21 ;  /* 0x000000ffff077224 */ /* 0x001fc600078e0015 */
[----:B-1----:R-:W4:Y:S04]  /*bb90*/  LDL.LU R4, [R1+0x30] ;  /* 0x0000300001047983 */ /* 0x002f280000300800 */
[----:B------:R-:W4:Y:S04]  /*bba0*/  LDL.LU R5, [R1+0x34] ;  /* 0x0000340001057983 */ /* 0x000f280000300800 */
[----:B------:R-:W4:Y:S04]  /*bbb0*/  LDL.LU R6, [R1+0x38] ;  /* 0x0000380001067983 */ /* 0x000f280000300800 */
[----:B------:R-:W3:Y:S04]  /*bbc0*/  LDL.LU R21, [R1+0x4c4] ;  /* 0x0004c40001157983 */ /* 0x000ee80000300800 */
[----:B------:R-:W3:Y:S04]  /*bbd0*/  LDL.LU R26, [R1+0x358] ;  /* 0x00035800011a7983 */ /* 0x000ee80000300800 */
[----:B------:R-:W3:Y:S01]  /*bbe0*/  LDL.LU R27, [R1+0x32c] ;  /* 0x00032c00011b7983 */ /* 0x000ee20000300800 */
[----:B------:R-:W-:-:S02]  /*bbf0*/  F2FP.F16.E4M3.UNPACK_B R10, R28 ;  /* 0x0000001cff0a723e */ /* 0x000fc400020006ff */
[----:B------:R-:W-:Y:S01]  /*bc00*/  F2FP.F16.E4M3.UNPACK_B R11, R29 ;  /* 0x0000001dff0b723e */ /* 0x000fe200020006ff */
[----:B------:R-:W4:Y:S04]  /*bc10*/  LDL.LU R28, [R1+0x328] ;  /* 0x00032800011c7983 */ /* 0x000f280000300800 */
[----:B------:R-:W4:Y:S02]  /*bc20*/  LDL.LU R29, [R1+0x4c8] ;  /* 0x0004c800011d7983 */ /* 0x000f240000300800 */
[----:B--2---:R-:W-:-:S15]  /*bc30*/  HMMA.16816.F32 R16, R8, R24, R16 ;  /* 0x000000180810723c */ /* 0x004fde0000001810 */
[----:B------:R-:W-:-:S04]  /*bc40*/  NOP ;  /* 0x0000000000007918 */ /* 0x000fc80000000000 */
[----:B------:R-:W-:Y:S04]  /*bc50*/  STL.64 [R1+0xe0], R16 ;  /* 0x0000e01001007387 */ /* 0x000fe80000100a00 */
[----:B------:R0:W-:Y:S04]  /*bc60*/  STL.64 [R1+0xe8], R18 ;  /* 0x0000e81201007387 */ /* 0x0001e80000100a00 */
[----:B0-----:R-:W2:Y:S04]  /*bc70*/  LDL.LU.64 R18, [R1+0x790] ;  /* 0x0007900001127983 */ /* 0x001ea80000300a00 */
[----:B------:R-:W2:Y:S04]  /*bc80*/  LDL.LU.64 R16, [R1+0x788] ;  /* 0x0007880001107983 */ /* 0x000ea80000300a00 */
[----:B---3--:R0:W-:Y:S04]  /*bc90*/  STL.64 [R1+0x720], R26 ;  /* 0x0007201a01007387 */ /* 0x0081e80000100a00 */
[----:B------:R-:W3:Y:S04]  /*bca0*/  LDL.LU R24, [R1] ;  /* 0x0000000001187983 */ /* 0x000ee80000300800 */
[----:B------:R-:W3:Y:S04]  /*bcb0*/  LDL.LU R25, [R1+0x4] ;  /* 0x0000040001197983 */ /* 0x000ee80000300800 */
[----:B0-----:R-:W3:Y:S04]  /*bcc0*/  LDL.LU R26, [R1+0x8] ;  /* 0x00000800011a7983 */ /* 0x001ee80000300800 */
[----:B------:R-:W3:Y:S01]  /*bcd0*/  LDL.LU R27, [R1+0xc] ;  /* 0x00000c00011b7983 */ /* 0x000ee20000300800 */
[C---:B--2---:R-:W-:Y:S03]  /*bce0*/  HMMA.16816.F32 R16, R8.reuse, R22, R16 ;  /* 0x000000160810723c */ /* 0x044fe60000001810 */
[----:B---3--:R-:W-:Y:S04]  /*bcf0*/  STL.64 [R1+0x730], R26 ;  /* 0x0007301a01007387 */ /* 0x008fe80000100a00 */
[----:B------:R0:W-:Y:S04]  /*bd00*/  STL.64 [R1+0x728], R24 ;  /* 0x0007281801007387 */ /* 0x0001e80000100a00 */
[----:B0-----:R-:W2:Y:S04]  /*bd10*/  LDL.LU R24, [R1+0x10] ;  /* 0x0000100001187983 */ /* 0x001ea80000300800 */
[----:B------:R-:W2:Y:S04]  /*bd20*/  LDL.LU R25, [R1+0x14] ;  /* 0x0000140001197983 */ /* 0x000ea80000300800 */
[----:B------:R-:W2:Y:S04]  /*bd30*/  LDL.LU R26, [R1+0x18] ;  /* 0x00001800011a7983 */ /* 0x000ea80000300800 */
[----:B------:R-:W2:Y:S04]  /*bd40*/  LDL.LU R27, [R1+0x1c] ;  /* 0x00001c00011b7983 */ /* 0x000ea80000300800 */
[----:B------:R-:W-:Y:S04]  /*bd50*/  STL.64 [R1+0xd0], R16 ;  /* 0x0000d01001007387 */ /* 0x000fe80000100a00 */
[----:B------:R0:W-:Y:S04]  /*bd60*/  STL.64 [R1+0xd8], R18 ;  /* 0x0000d81201007387 */ /* 0x0001e80000100a00 */
[----:B0-----:R-:W3:Y:S04]  /*bd70*/  LDL.LU.64 R18, [R1+0x780] ;  /* 0x0007800001127983 */ /* 0x001ee80000300a00 */
[----:B------:R-:W2:Y:S04]  /*bd80*/  LDL.LU.64 R16, [R1+0x778] ;  /* 0x0007780001107983 */ /* 0x000ea80000300a00 */
[----:B------:R-:W2:Y:S04]  /*bd90*/  LDL.LU R22, [R1+0x4c0] ;  /* 0x0004c00001167983 */ /* 0x000ea80000300800 */
[----:B------:R-:W2:Y:S01]  /*bda0*/  LDL.LU R23, [R1+0x4bc] ;  /* 0x0004bc0001177983 */ /* 0x000ea20000300800 */
[----:B---3--:R-:W-:-:S15]  /*bdb0*/  HMMA.16816.F32 R12, R8, R18, R12 ;  /* 0x00000012080c723c */ /* 0x008fde000000180c */
[----:B------:R-:W-:-:S04]  /*bdc0*/  NOP ;  /* 0x0000000000007918 */ /* 0x000fc80000000000 */
[----:B------:R-:W-:Y:S04]  /*bdd0*/  STL.64 [R1+0xc0], R12 ;  /* 0x0000c00c01007387 */ /* 0x000fe80000100a00 */
[----:B------:R0:W-:Y:S04]  /*bde0*/  STL.64 [R1+0xc8], R14 ;  /* 0x0000c80e01007387 */ /* 0x0001e80000100a00 */
[----:B0-----:R-:W2:Y:S04]  /*bdf0*/  LDL.LU.64 R14, [R1+0x770] ;  /* 0x00077000010e7983 */ /* 0x001ea80000300a00 */
[----:B------:R-:W2:Y:S02]  /*be00*/  LDL.LU.64 R12, [R1+0x768] ;  /* 0x00076800010c7983 */ /* 0x000ea40000300a00 */
[----:B--2---:R-:W-:Y:S02]  /*be10*/  HMMA.16816.F32 R16, R8, R16, R12 ;  /* 0x000000100810723c */ /* 0x004fe4000000180c */
[----:B------:R-:W4:Y:S04]  /*be20*/  LDL.LU.64 R14, [R1+0x760] ;  /* 0x00076000010e7983 */ /* 0x000f280000300a00 */
[----:B------:R-:W2:-:S13]  /*be30*/  LDL.LU.64 R12, [R1+0x758] ;  /* 0x00075800010c7983 */ /* 0x000e9a0000300a00 */
[----:B------:R-:W-:Y:S04]  /*be40*/  STL.64 [R1+0xa0], R16 ;  /* 0x0000a01001007387 */ /* 0x000fe80000100a00 */
[----:B------:R-:W-:Y:S01]  /*be50*/  STL.64 [R1+0xa8], R18 ;  /* 0x0000a81201007387 */ /* 0x000fe20000100a00 */
[----:B----4-:R-:W-:-:S15]  /*be60*/  HMMA.16816.F32 R4, R8, R14, R4 ;  /* 0x0000000e0804723c */ /* 0x010fde0000001804 */
[----:B------:R-:W-:-:S04]  /*be70*/  NOP ;  /* 0x0000000000007918 */ /* 0x000fc80000000000 */
[----:B------:R-:W-:Y:S04]  /*be80*/  STL.64 [R1+0x70], R4 ;  /* 0x0000700401007387 */ /* 0x000fe80000100a00 */
[----:B------:R0:W-:Y:S04]  /*be90*/  STL.64 [R1+0x78], R6 ;  /* 0x0000780601007387 */ /* 0x0001e80000100a00 */
[----:B0-----:R-:W2:Y:S04]  /*bea0*/  LDL.LU.64 R6, [R1+0x750] ;  /* 0x0007500001067983 */ /* 0x001ea80000300a00 */
[----:B------:R-:W2:Y:S04]  /*beb0*/  LDL.LU.64 R4, [R1+0x748] ;  /* 0x0007480001047983 */ /* 0x000ea80000300a00 */
[----:B------:R-:W3:Y:S04]  /*bec0*/  LDL.LU R14, [R1+0x4b8] ;  /* 0x0004b800010e7983 */ /* 0x000ee80000300800 */
[----:B------:R-:W3:Y:S01]  /*bed0*/  LDL.LU R15, [R1+0x4b4] ;  /* 0x0004b400010f7983 */ /* 0x000ee20000300800 */
[----:B--2---:R-:W-:-:S15]  /*bee0*/  HMMA.16816.F32 R4, R8, R12, R4 ;  /* 0x0000000c0804723c */ /* 0x004fde0000001804 */
[----:B------:R-:W-:-:S04]  /*bef0*/  NOP ;  /* 0x0000000000007918 */ /* 0x000fc80000000000 */
[----:B------:R-:W-:Y:S04]  /*bf00*/  STL.64 [R1+0x40], R4 ;  /* 0x0000400401007387 */ /* 0x000fe80000100a00 */
[----:B------:R0:W-:Y:S04]  /*bf10*/  STL.64 [R1+0x48], R6 ;  /* 0x0000480601007387 */ /* 0x0001e80000100a00 */
[----:B0-----:R-:W2:Y:S04]  /*bf20*/  LDL.LU.64 R6, [R1+0x740] ;  /* 0x0007400001067983 */ /* 0x001ea80000300a00 */
[----:B------:R-:W4:Y:S01]  /*bf30*/  LDL.LU.64 R4, [R1+0x738] ;  /* 0x0007380001047983 */ /* 0x000f220000300a00 */
[----:B------:R-:W-:-:S02]  /*bf40*/  IMAD.MOV.U32 R16, RZ, RZ, R20 ;  /* 0x000000ffff107224 */ /* 0x000fc400078e0014 */
[----:B------:R-:W-:Y:S01]  /*bf50*/  IMAD.MOV.U32 R18, RZ, RZ, R2 ;  /* 0x000000ffff127224 */ /* 0x000fe200078e0002 */
[----:B------:R-:W2:Y:S01]  /*bf60*/  LDL.LU R12, [R1+0x4b0] ;  /* 0x0004b000010c7983 */ /* 0x000ea20000300800 */
[----:B------:R-:W-:Y:S02]  /*bf70*/  IMAD.MOV.U32 R17, RZ, RZ, R3 ;  /* 0x000000ffff117224 */ /* 0x000fe400078e0003 */
[----:B------:R-:W-:Y:S01]  /*bf80*/  IMAD.MOV.U32 R19, RZ, RZ, R0 ;  /* 0x000000ffff137224 */ /* 0x000fe200078e0000 */
[----:B------:R-:W2:Y:S01]  /*bf90*/  LDL.LU R13, [R1+0x4ac] ;  /* 0x0004ac00010d7983 */ /* 0x000ea20000300800 */
[----:B----4-:R-:W-:-:S15]  /*bfa0*/  HMMA.16816.F32 R24, R8, R4, R24 ;  /* 0x000000040818723c */ /* 0x010fde0000001818 */
[----:B------:R-:W-:-:S04]  /*bfb0*/  NOP ;  /* 0x0000000000007918 */ /* 0x000fc80000000000 */
[----:B------:R-:W-:Y:S02]  /*bfc0*/  IMAD.MOV.U32 R20, RZ, RZ, R26 ;  /* 0x000000ffff147224 */ /* 0x000fe400078e001a */
[----:B------:R-:W-:Y:S02]  /*bfd0*/  IMAD.MOV.U32 R2, RZ, RZ, R27 ;  /* 0x000000ffff027224 */ /* 0x000fe400078e001b */
[----:B------:R-:W-:Y:S01]  /*bfe0*/  IMAD.MOV.U32 R0, RZ, RZ, R24 ;  /* 0x000000ffff007224 */ /* 0x000fe200078e0018 */
[----:B------:R-:W2:Y:S01]  /*bff0*/  LDL.LU.64 R26, [R1+0x730] ;  /* 0x00073000011a7983 */ /* 0x000ea20000300a00 */
[----:B------:R-:W-:-:S03]  /*c000*/  IMAD.MOV.U32 R3, RZ, RZ, R25 ;  /* 0x000000ffff037224 */ /* 0x000fc600078e0019 */
[----:B------:R-:W2:Y:S04]  /*c010*/  LDL.LU.64 R24, [R1+0x728] ;  /* 0x0007280001187983 */ /* 0x000ea80000300a00 */
[----:B------:R-:W-:Y:S04]  /*c020*/  STL [R1+0x608], R2 ;  /* 0x0006080201007387 */ /* 0x000fe80000100800 */
[----:B------:R-:W-:Y:S04]  /*c030*/  STL [R1+0x604], R3 ;  /* 0x0006040301007387 */ /* 0x000fe80000100800 */
[----:B------:R-:W-:Y:S01]  /*c040*/  STL [R1+0x600], R0 ;  /* 0x0006000001007387 */ /* 0x000fe20000100800 */
[----:B--2---:R-:W-:Y:S03]  /*c050*/  HMMA.16816.F32 R8, R8, R6, R24 ;  /* 0x000000060808723c */ /* 0x004fe60000001818 */
[----:B------:R-:W2:Y:S01]  /*c060*/  LDL.LU.64 R26, [R1+0x720] ;  /* 0x00072000011a7983 */ /* 0x000ea20000300a00 */
[----:B------:R-:W-:-:S02]  /*c070*/  IMAD R4, R13, 0x100, R12 ;  /* 0x000001000d047824 */ /* 0x000fc400078e020c */
[----:B---3--:R-:W-:Y:S02]  /*c080*/  IMAD R5, R15, 0x100, R14 ;  /* 0x000001000f057824 */ /* 0x008fe400078e020e */
[----:B------:R-:W-:Y:S02]  /*c090*/  IMAD R12, R23, 0x100, R22 ;  /* 0x00000100170c7824 */ /* 0x000fe400078e0216 */
[----:B------:R-:W-:Y:S01]  /*c0a0*/  IMAD R13, R21, 0x100, R29 ;  /* 0x00000100150d7824 */ /* 0x000fe200078e021d */
[----:B------:R-:W-:-:S08]  /*c0b0*/  F2FP.F16.E4M3.UNPACK_B R24, R28.H1 ;  /* 0x0000001cff18723e */ /* 0x000fd000030006ff */
[----:B------:R0:W-:Y:S01]  /*c0c0*/  STL.64 [R1+0x20], R8 ;  /* 0x0000200801007387 */ /* 0x0001e20000100a00 */
[----:B------:R-:W-:Y:S01]  /*c0d0*/  IMAD.MOV.U32 R21, RZ, RZ, R11 ;  /* 0x000000ffff157224 */ /* 0x000fe200078e000b */
[----:B------:R-:W-:Y:S02]  /*c0e0*/  F2FP.F16.E4M3.UNPACK_B R11, R13 ;  /* 0x0000000dff0b723e */ /* 0x000fe400020006ff */
[----:B------:R1:W-:Y:S04]  /*c0f0*/  STL [R1+0x28], R10 ;  /* 0x0000280a01007387 */ /* 0x0003e80000100800 */
[----:B------:R-:W3:Y:S01]  /*c100*/  LDL.LU R13, [R1+0x30c] ;  /* 0x00030c00010d7983 */ /* 0x000ee20000300800 */
[----:B0-----:R-:W-:Y:S02]  /*c110*/  F2FP.F16.E4M3.UNPACK_B R8, R4 ;  /* 0x00000004ff08723e */ /* 0x001fe400020006ff */
[----:B------:R-:W-:Y:S01]  /*c120*/  F2FP.F16.E4M3.UNPACK_B R9, R5 ;  /* 0x00000005ff09723e */ /* 0x000fe200020006ff */
[----:B------:R-:W4:Y:S01]  /*c130*/  LDL.LU R4, [R1+0x2f8] ;  /* 0x0002f80001047983 */ /* 0x000f220000300800 */
[----:B-1----:R-:W-:-:S02]  /*c140*/  F2FP.F16.E4M3.UNPACK_B R10, R12 ;  /* 0x0000000cff0a723e */ /* 0x002fc400020006ff */
[----:B--2---:R-:W-:-:S07]  /*c150*/  F2FP.F16.E4M3.UNPACK_B R25, R27.H1 ;  /* 0x0000001bff19723e */ /* 0x004fce00030006ff */
[----:B------:R-:W-:-:S15]  /*c160*/  HMMA.16816.F32 R16, R8, R24, R16 ;  /* 0x000000180810723c */ /* 0x000fde0000001810 */
[----:B------:R-:W-:-:S04]  /*c170*/  NOP ;  /* 0x0000000000007918 */ /* 0x000fc80000000000 */
[----:B------:R-:W-:Y:S04]  /*c180*/  STL.64 [R1+0x220], R16 ;  /* 0x0002201001007387 */ /* 0x000fe80000100a00 */
[----:B------:R-:W-:Y:S04]  /*c190*/  STL.64 [R1+0x228], R18 ;  /* 0x0002281201007387 */ /* 0x000fe80000100a00 */
[----:B------:R-:W4:Y:S04]  /*c1a0*/  LDL.LU R5, [R1+0x2fc] ;  /* 0x0002fc0001057983 */ /* 0x000f280000300800 */
[----:B------:R-:W2:Y:S04]  /*c1b0*/  LDL.LU R6, [R1+0x310] ;  /* 0x0003100001067983 */ /* 0x000ea80000300800 */
[----:B------:R-:W2:Y:S04]  /*c1c0*/  LDL.LU R7, [R1+0x314] ;  /* 0x0003140001077983 */ /* 0x000ea80000300800 */
[----:B--2---:R-:W-:Y:S04]  /*c1d0*/  STL.64 [R1+0x6e8], R6 ;  /* 0x0006e80601007387 */ /* 0x004fe80000100a00 */
[----:B----4-:R0:W-:Y:S04]  /*c1e0*/  STL.64 [R1+0x6e0], R4 ;  /* 0x0006e00401007387 */ /* 0x0101e80000100a00 */
[----:B0-----:R-:W2:Y:S04]  /*c1f0*/  LDL.LU R4, [R1+0xb0] ;  /* 0x0000b00001047983 */ /* 0x001ea80000300800 */
[----:B------:R-:W2:Y:S04]  /*c200*/  LDL.LU R5, [R1+0xb4] ;  /* 0x0000b40001057983 */ /* 0x000ea80000300800 */
[----:B------:R-:W4:Y:S04]  /*c210*/  LDL.LU R6, [R1+0xb8] ;  /* 0x0000b80001067983 */ /* 0x000f280000300800 */
[----:B------:R-:W4:Y:S04]  /*c220*/  LDL.LU R7, [R1+0xbc] ;  /* 0x0000bc0001077983 */ /* 0x000f280000300800 */
[----:B------:R-:W2:Y:S04]  /*c230*/  LDL.LU R17, [R1+0x33c] ;  /* 0x00033c0001117983 */ /* 0x000ea80000300800 */
[----:B------:R-:W3:Y:S04]  /*c240*/  LDL.LU R14, [R1+0x348] ;  /* 0x00034800010e7983 */ /* 0x000ee80000300800 */
[----:B----4-:R-:W-:Y:S04]  /*c250*/  STL.64 [R1+0x6f8], R6 ;  /* 0x0006f80601007387 */ /* 0x010fe80000100a00 */
[----:B--2---:R0:W-:Y:S04]  /*c260*/  STL.64 [R1+0x6f0], R4 ;  /* 0x0006f00401007387 */ /* 0x0041e80000100a00 */
[----:B0-----:R-:W2:Y:S04]  /*c270*/  LDL.LU R4, [R1+0x90] ;  /* 0x0000900001047983 */ /* 0x001ea80000300800 */
[----:B------:R-:W2:Y:S04]  /*c280*/  LDL.LU R5, [R1+0x94] ;  /* 0x0000940001057983 */ /* 0x000ea80000300800 */
[----:B------:R-:W4:Y:S04]  /*c290*/  LDL.LU R6, [R1+0x98] ;  /* 0x0000980001067983 */ /* 0x000f280000300800 */
[----:B------:R-:W4:Y:S04]  /*c2a0*/  LDL.LU R7, [R1+0x9c] ;  /* 0x00009c0001077983 */ /* 0x000f280000300800 */
[----:B------:R-:W2:Y:S04]  /*c2b0*/  LDL.LU R23, [R1+0x35c] ;  /* 0x00035c0001177983 */ /* 0x000ea80000300800 */
[----:B------:R-:W3:Y:S04]  /*c2c0*/  LDL.LU R18, [R1+0x320] ;  /* 0x0003200001127983 */ /* 0x000ee80000300800 */
[----:B------:R-:W3:Y:S04]  /*c2d0*/  LDL.LU R19, [R1+0x324] ;  /* 0x0003240001137983 */ /* 0x000ee80000300800 */
[----:B------:R-:W3:Y:S04]  /*c2e0*/  LDL.LU R16, [R1+0x338] ;  /* 0x0003380001107983 */ /* 0x000ee80000300800 */
[----:B----4-:R-:W-:Y:S04]  /*c2f0*/  STL.64 [R1+0x708], R6 ;  /* 0x0007080601007387 */ /* 0x010fe80000100a00 */
[----:B--2---:R0:W-:Y:S04]  /*c300*/  STL.64 [R1+0x700], R4 ;  /* 0x0007000401007387 */ /* 0x0041e80000100a00 */
[----:B0-----:R-:W2:Y:S04]  /*c310*/  LDL.LU R4, [R1+0x80] ;  /* 0x0000800001047983 */ /* 0x001ea80000300800 */
[----:B------:R-:W2:Y:S04]  /*c320*/  LDL.LU R5, [R1+0x84] ;  /* 0x0000840001057983 */ /* 0x000ea80000300800 */
[----:B------:R-:W4:Y:S04]  /*c330*/  LDL.LU R6, [R1+0x88] ;  /* 0x0000880001067983 */ /* 0x000f280000300800 */
[----:B------:R-:W4:Y:S01]  /*c340*/  LDL.LU R7, [R1+0x8c] ;  /* 0x00008c0001077983 */ /* 0x000f220000300800 */
[----:B------:R-:W-:-:S03]  /*c350*/  F2FP.F16.E4M3.UNPACK_B R22, R26.H1 ;  /* 0x0000001aff16723e */ /* 0x000fc600030006ff */
[----:B----4-:R-:W-:Y:S04]  /*c360*/  STL.64 [R1+0x718], R6 ;  /* 0x0007180601007387 */ /* 0x010fe80000100a00 */
[----:B--2---:R0:W-:Y:S04]  /*c370*/  STL.64 [R1+0x710], R4 ;  /* 0x0007100401007387 */ /* 0x0041e80000100a00 */
[----:B0-----:R-:W2:Y:S04]  /*c380*/  LDL.LU R4, [R1+0x60] ;  /* 0x0000600001047983 */ /* 0x001ea80000300800 */
[----:B------:R-:W2:Y:S04]  /*c390*/  LDL.LU R5, [R1+0x64] ;  /* 0x0000640001057983 */ /* 0x000ea80000300800 */
[----:B------:R-:W2:Y:S04]  /*c3a0*/  LDL.LU R6, [R1+0x68] ;  /* 0x0000680001067983 */ /* 0x000ea80000300800 */
[----:B------:R-:W2:Y:S04]  /*c3b0*/  LDL.LU R7, [R1+0x6c] ;  /* 0x00006c0001077983 */ /* 0x000ea80000300800 */
[----:B------:R-:W4:Y:S04]  /*c3c0*/  LDL.LU R15, [R1+0x34c] ;  /* 0x00034c00010f7983 */ /* 0x000f280000300800 */
[----:B------:R-:W2:Y:S04]  /*c3d0*/  LDL.LU R12, [R1+0x308] ;  /* 0x00030800010c7983 */ /* 0x000ea80000300800 */
[----:B------:R-:W2:Y:S04]  /*c3e0*/  LDL.LU R26, [R1+0x4cc] ;  /* 0x0004cc00011a7983 */ /* 0x000ea80000300800 */
[----:B------:R-:W2:Y:S04]  /*c3f0*/  LDL.LU R0, [R1+0x4d8] ;  /* 0x0004d80001007983 */ /* 0x000ea80000300800 */
[----:B------:R-:W2:Y:S01]  /*c400*/  LDL.LU R27, [R1+0x4d4] ;  /* 0x0004d400011b7983 */ /* 0x000ea20000300800 */
[----:B------:R-:W-:-:S03]  /*c410*/  F2FP.F16.E4M3.UNPACK_B R23, R23.H1 ;  /* 0x00000017ff17723e */ /* 0x000fc600030006ff */
[----:B--2---:R-:W-:Y:S04]  /*c420*/  STL.64 [R1+0x6c8], R26 ;  /* 0x0006c81a01007387 */ /* 0x004fe80000100a00 */
[----:B------:R0:W-:Y:S04]  /*c430*/  STL.64 [R1+0x6c0], R24 ;  /* 0x0006c01801007387 */ /* 0x0001e80000100a00 */
[----:B0-----:R-:W2:Y:S04]  /*c440*/  LDL.LU R24, [R1+0x1b0] ;  /* 0x0001b00001187983 */ /* 0x001ea80000300800 */
[----:B------:R-:W2:Y:S04]  /*c450*/  LDL.LU R25, [R1+0x1b4] ;  /* 0x0001b40001197983 */ /* 0x000ea80000300800 */
[----:B------:R-:W2:Y:S04]  /*c460*/  LDL.LU R26, [R1+0x1b8] ;  /* 0x0001b800011a7983 */ /* 0x000ea80000300800 */
[----:B------:R-:W2:Y:S01]  /*c470*/  LDL.LU R27, [R1+0x1bc] ;  /* 0x0001bc00011b7983 */ /* 0x000ea20000300800 */
[----:B------:R-:W-:Y:S03]  /*c480*/  HMMA.16816.F32 R4, R8, R22, R4 ;  /* 0x000000160804723c */ /* 0x000fe60000001804 */
[----:B--2---:R-:W-:Y:S04]  /*c490*/  STL.64 [R1+0x6d8], R26 ;  /* 0x0006d81a01007387 */ /* 0x004fe80000100a00 */
[----:B------:R0:W-:Y:S04]  /*c4a0*/  STL.64 [R1+0x6d0], R24 ;  /* 0x0006d01801007387 */ /* 0x0001e80000100a00 */
[----:B0-----:R-:W2:Y:S04]  /*c4b0*/  LDL.LU R24, [R1+0x120] ;  /* 0x0001200001187983 */ /* 0x001ea80000300800 */
[----:B------:R-:W2:Y:S04]  /*c4c0*/  LDL.LU R25, [R1+0x124] ;  /* 0x0001240001197983 */ /* 0x000ea80000300800 */
[----:B------:R-:W2:Y:S04]  /*c4d0*/  LDL.LU R26, [R1+0x128] ;  /* 0x00012800011a7983 */ /* 0x000ea80000300800 */
[----:B------:R-:W2:Y:S04]  /*c4e0*/  LDL.LU R27, [R1+0x12c] ;  /* 0x00012c00011b7983 */ /* 0x000ea80000300800 */
[----:B------:R-:W2:Y:S04]  /*c4f0*/  LDL.LU R3, [R1+0x4e0] ;  /* 0x0004e00001037983 */ /* 0x000ea80000300800 */
[----:B------:R-:W2:Y:S04]  /*c500*/  LDL.LU R28, [R1+0x4dc] ;  /* 0x0004dc00011c7983 */ /* 0x000ea80000300800 */
[----:B------:R-:W2:Y:S04]  /*c510*/  LDL.LU R2, [R1+0x4e8] ;  /* 0x0004e80001027983 */ /* 0x000ea80000300800 */
[----:B------:R-:W2:Y:S04]  /*c520*/  LDL.LU R29, [R1+0x4e4] ;  /* 0x0004e400011d7983 */ /* 0x000ea80000300800 */
[----:B------:R-:W-:Y:S04]  /*c530*/  STL.64 [R1+0x250], R4 ;  /* 0x0002500401007387 */ /* 0x000fe80000100a00 */
[----:B------:R0:W-:Y:S04]  /*c540*/  STL.64 [R1+0x258], R6 ;  /* 0x0002580601007387 */ /* 0x0001e80000100a00 */
[----:B0-----:R-:W2:Y:S04]  /*c550*/  LDL.LU.64 R6, [R1+0x718] ;  /* 0x0007180001067983 */ /* 0x001ea80000300a00 */
[----:B------:R-:W2:Y:S01]  /*c560*/  LDL.LU.64 R4, [R1+0x710] ;  /* 0x0007100001047983 */ /* 0x000ea20000300a00 */
[----:B---3--:R-:W-:-:S02]  /*c570*/  F2FP.F16.E4M3.UNPACK_B R18, R18.H1 ;  /* 0x00000012ff12723e */ /* 0x008fc400030006ff */
        /* <DEDUP_REMOVED lines=16> */
[----:B----4-:R-:W-:Y:S02]  /*c680*/  F2FP.F16.E4M3.UNPACK_B R15, R15.H1 ;  /* 0x0000000fff0f723e */ /* 0x010fe400030006ff */
[----:B------:R-:W-:Y:S02]  /*c690*/  F2FP.F16.E4M3.UNPACK_B R12, R12.H1 ;  /* 0x0000000cff0c723e */ /* 0x000fe400030006ff */
[----:B------:R-:W-:Y:S01]  /*c6a0*/  F2FP.F16.E4M3.UNPACK_B R13, R13.H1 ;  /* 0x0000000dff0d723e */ /* 0x000fe200030006ff */
[----:B------:R-:W-:Y:S06]  /*c6b0*/  STL.64 [R1+0x6b8], R18 ;  /* 0x0006b81201007387 */ /* 0x000fec0000100a00 */
[C---:B------:R-:W-:Y:S01]  /*c6c0*/  HMMA.16816.F32 R24, R8.reuse, R12, R24 ;  /* 0x0000000c0818723c */ /* 0x040fe20000001818 */
        /* <DEDUP_REMOVED lines=10> */
[----:B------:R-:W4:Y:S04]  /*c770*/  LDL.LU.64 R4, [R1+0x6e0] ;  /* 0x0006e00001047983 */ /* 0x000f280000300a00 */
[----:B------:R-:W-:Y:S04]  /*c780*/  STL.64 [R1+0x360], R24 ;  /* 0x0003601801007387 */ /* 0x000fe80000100a00 */
[----:B------:R0:W-:Y:S04]  /*c790*/  STL.64 [R1+0x368], R26 ;  /* 0x0003681a01007387 */ /* 0x0001e80000100a00 */
[----:B0-----:R-:W2:Y:S04]  /*c7a0*/  LDL.LU.64 R26, [R1+0x6d8] ;  /* 0x0006d800011a7983 */ /* 0x001ea80000300a00 */
[----:B------:R-:W2:Y:S04]  /*c7b0*/  LDL.LU.64 R24, [R1+0x6d0] ;  /* 0x0006d00001187983 */ /* 0x000ea80000300a00 */
[----:B------:R0:W-:Y:S04]  /*c7c0*/  STL.64 [R1+0x6a8], R14 ;  /* 0x0006a80e01007387 */ /* 0x0001e80000100a00 */
[----:B0-----:R-:W3:Y:S04]  /*c7d0*/  LDL.LU R15, [R1+0x4d0] ;  /* 0x0004d000010f7983 */ /* 0x001ee80000300800 */
[----:B------:R-:W-:Y:S01]  /*c7e0*/  STL.64 [R1+0x6a0], R12 ;  /* 0x0006a00c01007387 */ /* 0x000fe20000100a00 */
[----:B----4-:R-:W-:-:S02]  /*c7f0*/  F2FP.F16.E4M3.UNPACK_B R4, R4.H1 ;  /* 0x00000004ff04723e */ /* 0x010fc400030006ff */
[----:B------:R-:W-:-:S07]  /*c800*/  F2FP.F16.E4M3.UNPACK_B R5, R5.H1 ;  /* 0x00000005ff05723e */ /* 0x000fce00030006ff */
[----:B--2---:R-:W-:-:S15]  /*c810*/  HMMA.16816.F32 R24, R8, R4, R24 ;  /* 0x000000040818723c */ /* 0x004fde0000001818 */
[----:B------:R-:W-:-:S04]  /*c820*/  NOP ;  /* 0x0000000000007918 */ /* 0x000fc80000000000 */
[----:B------:R-:W-:Y:S04]  /*c830*/  STL.64 [R1+0x380], R24 ;  /* 0x0003801801007387 */ /* 0x000fe80000100a00 */
[----:B------:R0:W-:Y:S04]  /*c840*/  STL.64 [R1+0x388], R26 ;  /* 0x0003881a01007387 */ /* 0x0001e80000100a00 */
[----:B0-----:R-:W2:Y:S01]  /*c850*/  LDL.LU.64 R26, [R1+0x6c8] ;  /* 0x0006c800011a7983 */ /* 0x001ea20000300a00 */
[----:B------:R-:W-:Y:S02]  /*c860*/  F2FP.F16.E4M3.UNPACK_B R6, R6.H1 ;  /* 0x00000006ff06723e */ /* 0x000fe400030006ff */
[----:B------:R-:W-:Y:S01]  /*c870*/  F2FP.F16.E4M3.UNPACK_B R7, R7.H1 ;  /* 0x00000007ff07723e */ /* 0x000fe200030006ff */
[----:B------:R-:W4:Y:S06]  /*c880*/  LDL.LU.64 R24, [R1+0x6c0] ;  /* 0x0006c00001187983 */ /* 0x000f2c0000300a00 */
[----:B---3--:R-:W-:Y:S01]  /*c890*/  HMMA.16816.F32 R8, R8, R6, R16 ;  /* 0x000000060808723c */ /* 0x008fe20000001810 */
[----:B------:R-:W3:-:S15]  /*c8a0*/  LDL.LU R16, [R1+0x190] ;  /* 0x0001900001107983 */ /* 0x000ede0000300800 */
[----:B------:R-:W-:-:S03]  /*c8b0*/  NOP ;  /* 0x0000000000007918 */ /* 0x000fc60000000000 */
[----:B------:R-:W-:Y:S04]  /*c8c0*/  STL.64 [R1+0x370], R8 ;  /* 0x0003700801007387 */ /* 0x000fe80000100a00 */
[----:B------:R-:W-:Y:S04]  /*c8d0*/  STL.64 [R1+0x378], R10 ;  /* 0x0003780a01007387 */ /* 0x000fe80000100a00 */
[----:B------:R-:W3:Y:S04]  /*c8e0*/  LDL.LU R17, [R1+0x194] ;  /* 0x0001940001117983 */ /* 0x000ee80000300800 */
[----:B------:R-:W3:Y:S04]  /*c8f0*/  LDL.LU R18, [R1+0x198] ;  /* 0x0001980001127983 */ /* 0x000ee80000300800 */
[----:B------:R-:W3:Y:S04]  /*c900*/  LDL.LU R19, [R1+0x19c] ;  /* 0x00019c0001137983 */ /* 0x000ee80000300800 */
[----:B------:R-:W3:Y:S04]  /*c910*/  LDL.LU R12, [R1+0x180] ;  /* 0x00018000010c7983 */ /* 0x000ee80000300800 */
[----:B------:R-:W3:Y:S04]  /*c920*/  LDL.LU R13, [R1+0x184] ;  /* 0x00018400010d7983 */ /* 0x000ee80000300800 */
[----:B------:R-:W3:Y:S01]  /*c930*/  LDL.LU R14, [R1+0x188] ;  /* 0x00018800010e7983 */ /* 0x000ee20000300800 */
[----:B--2---:R-:W-:-:S03]  /*c940*/  IMAD R26, R26, 0x100, R15 ;  /* 0x000001001a1a7824 */ /* 0x004fc600078e020f */
[----:B------:R-:W2:Y:S04]  /*c950*/  LDL.LU R15, [R1+0x18c] ;  /* 0x00018c00010f7983 */ /* 0x000ea80000300800 */
[----:B------:R-:W-:Y:S04]  /*c960*/  STL.64 [R1+0x688], R6 ;  /* 0x0006880601007387 */ /* 0x000fe80000100a00 */
[----:B------:R0:W-:Y:S04]  /*c970*/  STL.64 [R1+0x680], R4 ;  /* 0x0006800401007387 */ /* 0x0001e80000100a00 */
[----:B0-----:R-:W4:Y:S04]  /*c980*/  LDL.LU R4, [R1+0x1a0] ;  /* 0x0001a00001047983 */ /* 0x001f280000300800 */
[----:B------:R-:W4:Y:S04]  /*c990*/  LDL.LU R5, [R1+0x1a4] ;  /* 0x0001a40001057983 */ /* 0x000f280000300800 */
[----:B------:R-:W4:Y:S04]  /*c9a0*/  LDL.LU R6, [R1+0x1a8] ;  /* 0x0001a80001067983 */ /* 0x000f280000300800 */
[----:B------:R-:W4:Y:S01]  /*c9b0*/  LDL.LU R7, [R1+0x1ac] ;  /* 0x0001ac0001077983 */ /* 0x000f220000300800 */
[----:B------:R-:W-:-:S02]  /*c9c0*/  IMAD R27, R27, 0x100, R0 ;  /* 0x000001001b1b7824 */ /* 0x000fc400078e0200 */
[----:B------:R-:W-:Y:S02]  /*c9d0*/  IMAD R28, R28, 0x100, R3 ;  /* 0x000001001c1c7824 */ /* 0x000fe400078e0203 */
[----:B------:R-:W-:Y:S01]  /*c9e0*/  IMAD R29, R29, 0x100, R2 ;  /* 0x000001001d1d7824 */ /* 0x000fe200078e0202 */
[----:B------:R-:W-:Y:S02]  /*c9f0*/  F2FP.F16.E4M3.UNPACK_B R8, R26 ;  /* 0x0000001aff08723e */ /* 0x000fe400020006ff */
[----:B------:R-:W-:Y:S02]  /*ca00*/  F2FP.F16.E4M3.UNPACK_B R9, R27 ;  /* 0x0000001bff09723e */ /* 0x000fe400020006ff */
[----:B------:R-:W-:Y:S02]  /*ca10*/  F2FP.F16.E4M3.UNPACK_B R10, R28 ;  /* 0x0000001cff0a723e */ /* 0x000fe400020006ff */
[----:B------:R-:W-:-:S07]  /*ca20*/  F2FP.F16.E4M3.UNPACK_B R11, R29 ;  /* 0x0000001dff0b723e */ /* 0x000fce00020006ff */
[----:B----4-:R-:W-:-:S15]  /*ca30*/  HMMA.16816.F32 R4, R8, R24, R4 ;  /* 0x000000180804723c */ /* 0x010fde0000001804 */
[----:B------:R-:W-:-:S04]  /*ca40*/  NOP ;  /* 0x0000000000007918 */ /* 0x000fc80000000000 */
[----:B------:R0:W-:Y:S04]  /*ca50*/  STL.64 [R1+0xb0], R4 ;  /* 0x0000b00401007387 */ /* 0x0001e80000100a00 */
[----:B------:R1:W-:Y:S04]  /*ca60*/  STL.64 [R1+0xb8], R6 ;  /* 0x0000b80601007387 */ /* 0x0003e80000100a00 */
[----:B0-----:R-:W4:Y:S04]  /*ca70*/  LDL.LU R4, [R1+0x150] ;  /* 0x0001500001047983 */ /* 0x001f280000300800 */
[----:B------:R-:W4:Y:S04]  /*ca80*/  LDL.LU R5, [R1+0x154] ;  /* 0x0001540001057983 */ /* 0x000f280000300800 */
[----:B-1----:R-:W2:Y:S04]  /*ca90*/  LDL.LU R6, [R1+0x158] ;  /* 0x0001580001067983 */ /* 0x002ea80000300800 */
[----:B------:R-:W2:Y:S01]  /*caa0*/  LDL.LU R7, [R1+0x15c] ;  /* 0x00015c0001077983 */ /* 0x000ea20000300800 */
[C---:B---3--:R-:W-:Y:S03]  /*cab0*/  HMMA.16816.F32 R16, R8.reuse, R22, R16 ;  /* 0x000000160810723c */ /* 0x048fe60000001810 */
[----:B--2---:R-:W-:Y:S04]  /*cac0*/  STL.64 [R1+0x698], R6 ;  /* 0x0006980601007387 */ /* 0x004fe80000100a00 */
[----:B----4-:R0:W-:Y:S04]  /*cad0*/  STL.64 [R1+0x690], R4 ;  /* 0x0006900401007387 */ /* 0x0101e80000100a00 */
[----:B0-----:R-:W2:Y:S04]  /*cae0*/  LDL.LU R4, [R1+0x160] ;  /* 0x0001600001047983 */ /* 0x001ea80000300800 */
[----:B------:R-:W2:Y:S04]  /*caf0*/  LDL.LU R5, [R1+0x164] ;  /* 0x0001640001057983 */ /* 0x000ea80000300800 */
[----:B------:R-:W2:Y:S04]  /*cb00*/  LDL.LU R6, [R1+0x168] ;  /* 0x0001680001067983 */ /* 0x000ea80000300800 */
[----:B------:R-:W2:Y:S04]  /*cb10*/  LDL.LU R7, [R1+0x16c] ;  /* 0x00016c0001077983 */ /* 0x000ea80000300800 */
[----:B------:R-:W3:Y:S04]  /*cb20*/  LDL.LU R26, [R1+0x4ec] ;  /* 0x0004ec00011a7983 */ /* 0x000ee80000300800 */
[----:B------:R-:W4:Y:S04]  /*cb30*/  LDL.LU R29, [R1+0x4f8] ;  /* 0x0004f800011d7983 */ /* 0x000f280000300800 */
[----:B------:R-:W3:Y:S04]  /*cb40*/  LDL.LU R27, [R1+0x4f4] ;  /* 0x0004f400011b7983 */ /* 0x000ee80000300800 */
[----:B---3--:R-:W-:Y:S04]  /*cb50*/  STL.64 [R1+0x678], R26 ;  /* 0x0006781a01007387 */ /* 0x008fe80000100a00 */
[----:B------:R0:W-:Y:S04]  /*cb60*/  STL.64 [R1+0x670], R24 ;  /* 0x0006701801007387 */ /* 0x0001e80000100a00 */
[----:B0-----:R-:W3:Y:S04]  /*cb70*/  LDL.LU R24, [R1+0x140] ;  /* 0x0001400001187983 */ /* 0x001ee80000300800 */
[----:B------:R-:W3:Y:S04]  /*cb80*/  LDL.LU R25, [R1+0x144] ;  /* 0x0001440001197983 */ /* 0x000ee80000300800 */
[----:B------:R-:W3:Y:S04]  /*cb90*/  LDL.LU R26, [R1+0x148] ;  /* 0x00014800011a7983 */ /* 0x000ee80000300800 */
[----:B------:R-:W3:Y:S04]  /*cba0*/  LDL.LU R27, [R1+0x14c] ;  /* 0x00014c00011b7983 */ /* 0x000ee80000300800 */
[----:B------:R-:W2:Y:S04]  /*cbb0*/  LDL.LU R28, [R1+0x500] ;  /* 0x00050000011c7983 */ /* 0x000ea80000300800 */
[----:B------:R-:W2:Y:S04]  /*cbc0*/  LDL.LU R0, [R1+0x4fc] ;  /* 0x0004fc0001007983 */ /* 0x000ea80000300800 */
        /* <DEDUP_REMOVED lines=12> */
[----:B------:R-:W-:Y:S01]  /*cc90*/  STL.64 [R1+0x180], R12 ;  /* 0x0001800c01007387 */ /* 0x000fe20000100a00 */
[C---:B---3--:R-:W-:Y:S03]  /*cca0*/  HMMA.16816.F32 R20, R8.reuse, R16, R20 ;  /* 0x000000100814723c */ /* 0x048fe60000001814 */
[----:B------:R0:W-:Y:S04]  /*ccb0*/  STL.64 [R1+0x188], R14 ;  /* 0x0001880e01007387 */ /* 0x0001e80000100a00 */
[----:B0-----:R-:W2:Y:S04]  /*ccc0*/  LDL.LU.64 R14, [R1+0x6a8] ;  /* 0x0006a800010e7983 */ /* 0x001ea80000300a00 */
[----:B------:R-:W3:Y:S08]  /*ccd0*/  LDL.LU.64 R12, [R1+0x6a0] ;  /* 0x0006a000010c7983 */ /* 0x000ef00000300a00 */
[----:B------:R0:W-:Y:S04]  /*cce0*/  STL.64 [R1+0x230], R20 ;  /* 0x0002301401007387 */ /* 0x0001e80000100a00 */
[----:B------:R1:W-:Y:S04]  /*ccf0*/  STL.64 [R1+0x238], R22 ;  /* 0x0002381601007387 */ /* 0x0003e80000100a00 */
[----:B0-----:R-:W3:Y:S04]  /*cd00*/  LDL.LU R20, [R1+0x130] ;  /* 0x0001300001147983 */ /* 0x001ee80000300800 */
[----:B------:R-:W3:Y:S04]  /*cd10*/  LDL.LU R21, [R1+0x134] ;  /* 0x0001340001157983 */ /* 0x000ee80000300800 */
[----:B-1----:R-:W3:Y:S04]  /*cd20*/  LDL.LU R22, [R1+0x138] ;  /* 0x0001380001167983 */ /* 0x002ee80000300800 */
[----:B------:R-:W3:Y:S04]  /*cd30*/  LDL.LU R23, [R1+0x13c] ;  /* 0x00013c0001177983 */ /* 0x000ee80000300800 */
[----:B------:R-:W4:Y:S04]  /*cd40*/  LDL.LU R3, [R1+0x508] ;  /* 0x0005080001037983 */ /* 0x000f280000300800 */
[----:B------:R-:W4:Y:S01]  /*cd50*/  LDL.LU R2, [R1+0x504] ;  /* 0x0005040001027983 */ /* 0x000f220000300800 */
        /* <DEDUP_REMOVED lines=11> */
[----:B------:R-:W3:Y:S04]  /*ce10*/  LDL.LU R18, [R1+0x218] ;  /* 0x0002180001127983 */ /* 0x000ee80000300800 */
[----:B------:R-:W3:Y:S04]  /*ce20*/  LDL.LU R19, [R1+0x21c] ;  /* 0x00021c0001137983 */ /* 0x000ee80000300800 */
        /* <DEDUP_REMOVED lines=10> */
[----:B------:R0:W-:Y:S04]  /*ced0*/  STL.64 [R1+0x628], R14 ;  /* 0x0006280e01007387 */ /* 0x0001e80000100a00 */
[----:B0-----:R-:W3:Y:S04]  /*cee0*/  LDL.LU R15, [R1+0x4f0] ;  /* 0x0004f000010f7983 */ /* 0x001ee80000300800 */
[----:B------:R-:W-:Y:S01]  /*cef0*/  STL.64 [R1+0x620], R12 ;  /* 0x0006200c01007387 */ /* 0x000fe20000100a00 */
[----:B--2---:R-:W-:-:S15]  /*cf00*/  HMMA.16816.F32 R24, R8, R4, R24 ;  /* 0x000000040818723c */ /* 0x004fde0000001818 */
[----:B------:R-:W-:-:S04]  /*cf10*/  NOP ;  /* 0x0000000000007918 */ /* 0x000fc80000000000 */
[----:B------:R-:W-:Y:S04]  /*cf20*/  STL.64 [R1+0x2e0], R24 ;  /* 0x0002e01801007387 */ /* 0x000fe80000100a00 */
[----:B------:R0:W-:Y:S04]  /*cf30*/  STL.64 [R1+0x2e8], R26 ;  /* 0x0002e81a01007387 */ /* 0x0001e80000100a00 */
[----:B0-----:R-:W3:Y:S04]  /*cf40*/  LDL.LU.64 R26, [R1+0x678] ;  /* 0x00067800011a7983 */ /* 0x001ee80000300a00 */
[----:B------:R-:W2:Y:S04]  /*cf50*/  LDL.LU.64 R24, [R1+0x670] ;  /* 0x0006700001187983 */ /* 0x000ea80000300a00 */
[----:B------:R-:W2:Y:S04]  /*cf60*/  LDL.LU R12, [R1+0x1f0] ;  /* 0x0001f000010c7983 */ /* 0x000ea80000300800 */
[----:B------:R-:W2:Y:S04]  /*cf70*/  LDL.LU R13, [R1+0x1f4] ;  /* 0x0001f400010d7983 */ /* 0x000ea80000300800 */
[----:B------:R-:W2:Y:S01]  /*cf80*/  LDL.LU R14, [R1+0x1f8] ;  /* 0x0001f800010e7983 */ /* 0x000ea20000300800 */
[----:B---3--:R-:W-:-:S03]  /*cf90*/  IMAD R26, R26, 0x100, R15 ;  /* 0x000001001a1a7824 */ /* 0x008fc600078e020f */
[----:B------:R-:W2:Y:S01]  /*cfa0*/  LDL.LU R15, [R1+0x1fc] ;  /* 0x0001fc00010f7983 */ /* 0x000ea20000300800 */
[----:B------:R-:W-:Y:S01]  /*cfb0*/  HMMA.16816.F32 R8, R8, R6, R20 ;  /* 0x000000060808723c */ /* 0x000fe20000001814 */
[----:B----4-:R-:W-:Y:S02]  /*cfc0*/  IMAD R27, R27, 0x100, R29 ;  /* 0x000001001b1b7824 */ /* 0x010fe400078e021d */
[----:B------:R-:W-:Y:S01]  /*cfd0*/  IMAD R28, R0, 0x100, R28 ;  /* 0x00000100001c7824 */ /* 0x000fe200078e021c */
[----:B--2---:R-:W-:Y:S04]  /*cfe0*/  STL.64 [R1+0x638], R14 ;  /* 0x0006380e01007387 */ /* 0x004fe80000100a00 */
[----:B------:R0:W-:Y:S04]  /*cff0*/  STL.64 [R1+0x630], R12 ;  /* 0x0006300c01007387 */ /* 0x0001e80000100a00 */
[----:B0-----:R-:W2:Y:S04]  /*d000*/  LDL.LU R12, [R1+0x200] ;  /* 0x00020000010c7983 */ /* 0x001ea80000300800 */
[----:B------:R-:W2:Y:S04]  /*d010*/  LDL.LU R13, [R1+0x204] ;  /* 0x00020400010d7983 */ /* 0x000ea80000300800 */
[----:B------:R-:W2:Y:S04]  /*d020*/  LDL.LU R14, [R1+0x208] ;  /* 0x00020800010e7983 */ /* 0x000ea80000300800 */
[----:B------:R-:W2:Y:S04]  /*d030*/  LDL.LU R15, [R1+0x20c] ;  /* 0x00020c00010f7983 */ /* 0x000ea80000300800 */
[----:B------:R-:W3:Y:S04]  /*d040*/  LDL.LU.64 R22, [R1+0x668] ;  /* 0x0006680001167983 */ /* 0x000ee80000300a00 */
[----:B------:R-:W3:Y:S01]  /*d050*/  LDL.LU.64 R20, [R1+0x660] ;  /* 0x0006600001147983 */ /* 0x000ee20000300a00 */
[----:B------:R-:W-:-:S03]  /*d060*/  IMAD R29, R2, 0x100, R3 ;  /* 0x00000100021d7824 */ /* 0x000fc600078e0203 */
[----:B------:R-:W-:Y:S04]  /*d070*/  STL [R1+0x60c], R7 ;  /* 0x00060c0701007387 */ /* 0x000fe80000100800 */
[----:B------:R0:W-:Y:S04]  /*d080*/  STL.64 [R1+0x2d0], R8 ;  /* 0x0002d00801007387 */ /* 0x0001e80000100a00 */
[----:B------:R1:W-:Y:S01]  /*d090*/  STL.64 [R1+0x2d8], R10 ;  /* 0x0002d80a01007387 */ /* 0x0003e20000100a00 */
[----:B0-----:R-:W-:Y:S02]  /*d0a0*/  F2FP.F16.E4M3.UNPACK_B R8, R26 ;  /* 0x0000001aff08723e */ /* 0x001fe400020006ff */
[----:B------:R-:W-:-:S02]  /*d0b0*/  F2FP.F16.E4M3.UNPACK_B R9, R27 ;  /* 0x0000001bff09723e */ /* 0x000fc400020006ff */
[----:B-1----:R-:W-:Y:S02]  /*d0c0*/  F2FP.F16.E4M3.UNPACK_B R10, R28 ;  /* 0x0000001cff0a723e */ /* 0x002fe400020006ff */
[----:B------:R-:W-:-:S07]  /*d0d0*/  F2FP.F16.E4M3.UNPACK_B R11, R29 ;  /* 0x0000001dff0b723e */ /* 0x000fce00020006ff */
[----:B---3--:R-:W-:-:S15]  /*d0e0*/  HMMA.16816.F32 R20, R8, R24, R20 ;  /* 0x000000180814723c */ /* 0x008fde0000001814 */
[----:B------:R-:W-:-:S04]  /*d0f0*/  NOP ;  /* 0x0000000000007918 */ /* 0x000fc80000000000 */
[----:B------:R-:W-:Y:S04]  /*d100*/  STL.64 [R1+0x50], R20 ;  /* 0x0000501401007387 */ /* 0x000fe80000100a00 */
[----:B------:R0:W-:Y:S04]  /*d110*/  STL.64 [R1+0x58], R22 ;  /* 0x0000581601007387 */ /* 0x0001e80000100a00 */
[----:B0-----:R-:W3:Y:S04]  /*d120*/  LDL.LU.64 R22, [R1+0x658] ;  /* 0x0006580001167983 */ /* 0x001ee80000300a00 */
[----:B------:R-:W4:Y:S01]  /*d130*/  LDL.LU.64 R20, [R1+0x650] ;  /* 0x0006500001147983 */ /* 0x000f220000300a00 */
[----:B---3--:R-:W-:-:S15]  /*d140*/  HMMA.16816.F32 R16, R8, R22, R16 ;  /* 0x000000160810723c */ /* 0x008fde0000001810 */
[----:B------:R-:W-:-:S04]  /*d150*/  NOP ;  /* 0x0000000000007918 */ /* 0x000fc80000000000 */
[----:B------:R-:W-:Y:S04]  /*d160*/  STL.64 [R1+0x80], R16 ;  /* 0x0000801001007387 */ /* 0x000fe80000100a00 */
[----:B------:R0:W-:Y:S04]  /*d170*/  STL.64 [R1+0x88], R18 ;  /* 0x0000881201007387 */ /* 0x0001e80000100a00 */
[----:B0-----:R-:W2:Y:S04]  /*d180*/  LDL.LU.64 R18, [R1+0x648] ;  /* 0x0006480001127983 */ /* 0x001ea80000300a00 */
[----:B------:R-:W3:Y:S04]  /*d190*/  LDL.LU.64 R16, [R1+0x640] ;  /* 0x0006400001107983 */ /* 0x000ee80000300a00 */
[----:B------:R-:W3:Y:S04]  /*d1a0*/  LDL.LU R7, [R1+0x510] ;  /* 0x0005100001077983 */ /* 0x000ee80000300800 */
[----:B------:R-:W3:Y:S04]  /*d1b0*/  LDL.LU R26, [R1+0x50c] ;  /* 0x00050c00011a7983 */ /* 0x000ee80000300800 */
[----:B------:R-:W3:Y:S04]  /*d1c0*/  LDL.LU R2, [R1+0x518] ;  /* 0x0005180001027983 */ /* 0x000ee80000300800 */
        /* <DEDUP_REMOVED lines=8> */
[----:B------:R-:W3:Y:S04]  /*d250*/  LDL.LU R3, [R1+0x520] ;  /* 0x0005200001037983 */ /* 0x000ee80000300800 */
[----:B------:R-:W3:Y:S04]  /*d260*/  LDL.LU R28, [R1+0x51c] ;  /* 0x00051c00011c7983 */ /* 0x000ee80000300800 */
[----:B------:R-:W2:Y:S04]  /*d270*/  LDL.LU R0, [R1+0x528] ;  /* 0x0005280001007983 */ /* 0x000ea80000300800 */
[----:B------:R-:W2:Y:S04]  /*d280*/  LDL.LU R29, [R1+0x524] ;  /* 0x00052400011d7983 */ /* 0x000ea80000300800 */
[----:B------:R-:W-:Y:S04]  /*d290*/  STL.64 [R1+0x5e8], R22 ;  /* 0x0005e81601007387 */ /* 0x000fe80000100a00 */
[----:B----4-:R0:W-:Y:S04]  /*d2a0*/  STL.64 [R1+0x5e0], R20 ;  /* 0x0005e01401007387 */ /* 0x0101e80000100a00 */
[----:B0-----:R-:W4:Y:S04]  /*d2b0*/  LDL.LU R20, [R1+0x1d0] ;  /* 0x0001d00001147983 */ /* 0x001f280000300800 */
[----:B------:R-:W4:Y:S04]  /*d2c0*/  LDL.LU R21, [R1+0x1d4] ;  /* 0x0001d40001157983 */ /* 0x000f280000300800 */
[----:B------:R-:W4:Y:S04]  /*d2d0*/  LDL.LU R22, [R1+0x1d8] ;  /* 0x0001d80001167983 */ /* 0x000f280000300800 */
        /* <DEDUP_REMOVED lines=13> */
[----:B0-----:R-:W2:Y:S04]  /*d3b0*/  LDL.LU R16, [R1+0x1e0] ;  /* 0x0001e00001107983 */ /* 0x001ea80000300800 */
[----:B------:R-:W2:Y:S04]  /*d3c0*/  LDL.LU R17, [R1+0x1e4] ;  /* 0x0001e40001117983 */ /* 0x000ea80000300800 */
[----:B------:R-:W2:Y:S04]  /*d3d0*/  LDL.LU R18, [R1+0x1e8] ;  /* 0x0001e80001127983 */ /* 0x000ea80000300800 */
[----:B------:R-:W2:Y:S02]  /*d3e0*/  LDL.LU R19, [R1+0x1ec] ;  /* 0x0001ec0001137983 */ /* 0x000ea40000300800 */
[----:B--2---:R-:W-:-:S15]  /*d3f0*/  HMMA.16816.F32 R16, R8, R14, R16 ;  /* 0x0000000e0810723c */ /* 0x004fde0000001810 */
[----:B------:R-:W-:-:S04]  /*d400*/  NOP ;  /* 0x0000000000007918 */ /* 0x000fc80000000000 */
[----:B------:R-:W-:Y:S04]  /*d410*/  STL.64 [R1+0x140], R16 ;  /* 0x0001401001007387 */ /* 0x000fe80000100a00 */
[----:B------:R4:W-:Y:S02]  /*d420*/  STL.64 [R1+0x148], R18 ;  /* 0x0001481201007387 */ /* 0x0009e40000100a00 */
[----:B----4-:R-:W-:Y:S02]  /*d430*/  HMMA.16816.F32 R16, R8, R12, R20 ;  /* 0x0000000c0810723c */ /* 0x010fe40000001814 */
[----:B------:R-:W2:-:S15]  /*d440*/  LDL.LU R20, [R1+0xe0] ;  /* 0x0000e00001147983 */ /* 0x000e9e0000300800 */
[----:B------:R-:W-:Y:S02]  /*d450*/  NOP ;  /* 0x0000000000007918 */ /* 0x000fe40000000000 */
[----:B------:R-:W-:Y:S04]  /*d460*/  STL.64 [R1+0x240], R16 ;  /* 0x0002401001007387 */ /* 0x000fe80000100a00 */
[----:B------:R-:W-:Y:S04]  /*d470*/  STL.64 [R1+0x248], R18 ;  /* 0x0002481201007387 */ /* 0x000fe80000100a00 */
[----:B------:R-:W2:Y:S04]  /*d480*/  LDL.LU R21, [R1+0xe4] ;  /* 0x0000e40001157983 */ /* 0x000ea80000300800 */
[----:B------:R-:W4:Y:S04]  /*d490*/  LDL.LU R22, [R1+0xe8] ;  /* 0x0000e80001167983 */ /* 0x000f280000300800 */
[----:B------:R-:W4:Y:S01]  /*d4a0*/  LDL.LU R23, [R1+0xec] ;  /* 0x0000ec0001177983 */ /* 0x000f220000300800 */
[----:B------:R-:W-:Y:S03]  /*d4b0*/  HMMA.16816.F32 R24, R8, R4, R24 ;  /* 0x000000040818723c */ /* 0x000fe60000001818 */
[----:B----4-:R-:W-:Y:S04]  /*d4c0*/  STL.64 [R1+0x5f8], R22 ;  /* 0x0005f81601007387 */ /* 0x010fe80000100a00 */
[----:B--2---:R0:W-:Y:S04]  /*d4d0*/  STL.64 [R1+0x5f0], R20 ;  /* 0x0005f01401007387 */ /* 0x0041e80000100a00 */
[----:B0-----:R-:W2:Y:S04]  /*d4e0*/  LDL.LU R20, [R1+0xf0] ;  /* 0x0000f00001147983 */ /* 0x001ea80000300800 */
[----:B------:R-:W2:Y:S04]  /*d4f0*/  LDL.LU R21, [R1+0xf4] ;  /* 0x0000f40001157983 */ /* 0x000ea80000300800 */
[----:B------:R-:W2:Y:S04]  /*d500*/  LDL.LU R22, [R1+0xf8] ;  /* 0x0000f80001167983 */ /* 0x000ea80000300800 */
[----:B------:R-:W2:Y:S04]  /*d510*/  LDL.LU R23, [R1+0xfc] ;  /* 0x0000fc0001177983 */ /* 0x000ea80000300800 */
[----:B------:R-:W4:Y:S04]  /*d520*/  LDL.LU R16, [R1+0xd0] ;  /* 0x0000d00001107983 */ /* 0x000f280000300800 */
[----:B------:R-:W4:Y:S04]  /*d530*/  LDL.LU R17, [R1+0xd4] ;  /* 0x0000d40001117983 */ /* 0x000f280000300800 */
[----:B------:R-:W4:Y:S04]  /*d540*/  LDL.LU R18, [R1+0xd8] ;  /* 0x0000d80001127983 */ /* 0x000f280000300800 */
[----:B------:R-:W4:Y:S04]  /*d550*/  LDL.LU R19, [R1+0xdc] ;  /* 0x0000dc0001137983 */ /* 0x000f280000300800 */
[----:B------:R-:W-:Y:S04]  /*d560*/  STL.64 [R1+0x5c8], R14 ;  /* 0x0005c80e01007387 */ /* 0x000fe80000100a00 */
[----:B------:R0:W-:Y:S04]  /*d570*/  STL.64 [R1+0x5c0], R12 ;  /* 0x0005c00c01007387 */ /* 0x0001e80000100a00 */
[----:B0-----:R-:W2:Y:S04]  /*d580*/  LDL.LU R12, [R1+0xa0] ;  /* 0x0000a000010c7983 */ /* 0x001ea80000300800 */
[----:B------:R-:W2:Y:S04]  /*d590*/  LDL.LU R13, [R1+0xa4] ;  /* 0x0000a400010d7983 */ /* 0x000ea80000300800 */
[----:B------:R-:W2:Y:S04]  /*d5a0*/  LDL.LU R14, [R1+0xa8] ;  /* 0x0000a800010e7983 */ /* 0x000ea80000300800 */
[----:B------:R-:W2:Y:S04]  /*d5b0*/  LDL.LU R15, [R1+0xac] ;  /* 0x0000ac00010f7983 */ /* 0x000ea80000300800 */
[----:B------:R-:W-:Y:S04]  /*d5c0*/  STL.64 [R1+0x2a0], R24 ;  /* 0x0002a01801007387 */ /* 0x000fe80000100a00 */
[----:B------:R0:W-:Y:S04]  /*d5d0*/  STL.64 [R1+0x2a8], R26 ;  /* 0x0002a81a01007387 */ /* 0x0001e80000100a00 */
[----:B0-----:R-:W2:Y:S04]  /*d5e0*/  LDL.LU.64 R26, [R1+0x618] ;  /* 0x00061800011a7983 */ /* 0x001ea80000300a00 */
[----:B------:R-:W3:Y:S01]  /*d5f0*/  LDL.LU.64 R24, [R1+0x610] ;  /* 0x0006100001187983 */ /* 0x000ee20000300a00 */
[----:B--2---:R-:W-:-:S03]  /*d600*/  IMAD R26, R26, 0x100, R7 ;  /* 0x000001001a1a7824 */ /* 0x004fc600078e0207 */
[----:B------:R-:W2:Y:S01]  /*d610*/  LDL.LU R7, [R1+0x60c] ;  /* 0x00060c0001077983 */ /* 0x000ea20000300800 */
[----:B------:R-:W-:Y:S02]  /*d620*/  IMAD R27, R27, 0x100, R2 ;  /* 0x000001001b1b7824 */ /* 0x000fe400078e0202 */
[----:B---3--:R-:W-:Y:S01]  /*d630*/  IMAD R28, R28, 0x100, R3 ;  /* 0x000001001c1c7824 */ /* 0x008fe200078e0203 */
[----:B------:R-:W3:Y:S01]  /*d640*/  LDL.LU R2, [R1+0x608] ;  /* 0x0006080001027983 */ /* 0x000ee20000300800 */
[----:B------:R-:W-:-:S03]  /*d650*/  IMAD R29, R29, 0x100, R0 ;  /* 0x000001001d1d7824 */ /* 0x000fc600078e0200 */
[----:B------:R-:W3:Y:S04]  /*d660*/  LDL.LU R3, [R1+0x604] ;  /* 0x0006040001037983 */ /* 0x000ee80000300800 */
[----:B------:R-:W3:Y:S01]  /*d670*/  LDL.LU R0, [R1+0x600] ;  /* 0x0006000001007983 */ /* 0x000ee20000300800 */
[----:B--2---:R-:W-:Y:S03]  /*d680*/  HMMA.16816.F32 R8, R8, R6, R20 ;  /* 0x000000060808723c */ /* 0x004fe60000001814 */
[----:B------:R-:W2:Y:S04]  /*d690*/  LDL.LU.64 R22, [R1+0x5f8] ;  /* 0x0005f80001167983 */ /* 0x000ea80000300a00 */
[----:B------:R-:W2:Y:S04]  /*d6a0*/  LDL.LU.64 R20, [R1+0x5f0] ;  /* 0x0005f00001147983 */ /* 0x000ea80000300a00 */
[----:B------:R-:W-:Y:S04]  /*d6b0*/  STL.64 [R1+0x5a0], R6 ;  /* 0x0005a00601007387 */ /* 0x000fe80000100a00 */
[----:B------:R0:W-:Y:S04]  /*d6c0*/  STL.64 [R1+0x598], R4 ;  /* 0x0005980401007387 */ /* 0x0001e80000100a00 */
[----:B------:R1:W-:Y:S04]  /*d6d0*/  STL.64 [R1+0x280], R8 ;  /* 0x0002800801007387 */ /* 0x0003e80000100a00 */
[----:B------:R1:W-:Y:S04]  /*d6e0*/  STL.64 [R1+0x288], R10 ;  /* 0x0002880a01007387 */ /* 0x0003e80000100a00 */
[----:B0-----:R-:W3:Y:S04]  /*d6f0*/  LDL.LU R4, [R1+0x40] ;  /* 0x0000400001047983 */ /* 0x001ee80000300800 */
[----:B------:R-:W3:Y:S04]  /*d700*/  LDL.LU R5, [R1+0x44] ;  /* 0x0000440001057983 */ /* 0x000ee80000300800 */
[----:B------:R-:W3:Y:S04]  /*d710*/  LDL.LU R6, [R1+0x48] ;  /* 0x0000480001067983 */ /* 0x000ee80000300800 */
[----:B------:R-:W3:Y:S01]  /*d720*/  LDL.LU R7, [R1+0x4c] ;  /* 0x00004c0001077983 */ /* 0x000ee20000300800 */
[----:B-1----:R-:W-:-:S02]  /*d730*/  F2FP.F16.E4M3.UNPACK_B R8, R26 ;  /* 0x0000001aff08723e */ /* 0x002fc400020006ff */
[----:B------:R-:W-:Y:S02]  /*d740*/  F2FP.F16.E4M3.UNPACK_B R9, R27 ;  /* 0x0000001bff09723e */ /* 0x000fe400020006ff */
[----:B------:R-:W-:Y:S02]  /*d750*/  F2FP.F16.E4M3.UNPACK_B R10, R28 ;  /* 0x0000001cff0a723e */ /* 0x000fe400020006ff */
[----:B------:R-:W-:-:S07]  /*d760*/  F2FP.F16.E4M3.UNPACK_B R11, R29 ;  /* 0x0000001dff0b723e */ /* 0x000fce00020006ff */
[C---:B--2---:R-:W-:Y:S01]  /*d770*/  HMMA.16816.F32 R24, R8.reuse, R24, R20 ;  /* 0x000000180818723c */ /* 0x044fe20000001814 */
[----:B---3--:R-:W-:Y:S04]  /*d780*/  STL.64 [R1+0x5b0], R6 ;  /* 0x0005b00601007387 */ /* 0x008fe80000100a00 */
[----:B------:R0:W-:Y:S04]  /*d790*/  STL.64 [R1+0x5a8], R4 ;  /* 0x0005a80401007387 */ /* 0x0001e80000100a00 */
[----:B0-----:R-:W2:Y:S04]  /*d7a0*/  LDL.LU R4, [R1+0x70] ;  /* 0x0000700001047983 */ /* 0x001ea80000300800 */
[----:B------:R-:W2:Y:S04]  /*d7b0*/  LDL.LU R5, [R1+0x74] ;  /* 0x0000740001057983 */ /* 0x000ea80000300800 */
[----:B------:R-:W2:Y:S04]  /*d7c0*/  LDL.LU R6, [R1+0x78] ;  /* 0x0000780001067983 */ /* 0x000ea80000300800 */
[----:B------:R-:W2:Y:S04]  /*d7d0*/  LDL.LU R7, [R1+0x7c] ;  /* 0x00007c0001077983 */ /* 0x000ea80000300800 */
[----:B------:R-:W4:Y:S04]  /*d7e0*/  LDL.LU.64 R22, [R1+0x5e8] ;  /* 0x0005e80001167983 */ /* 0x000f280000300a00 */
[----:B------:R-:W3:Y:S04]  /*d7f0*/  LDL.LU.64 R20, [R1+0x5e0] ;  /* 0x0005e00001147983 */ /* 0x000ee80000300a00 */
[----:B------:R0:W-:Y:S04]  /*d800*/  STL.64 [R1+0x10], R24 ;  /* 0x0000101801007387 */ /* 0x0001e80000100a00 */
[----:B------:R1:W-:Y:S04]  /*d810*/  STL.64 [R1+0x18], R26 ;  /* 0x0000181a01007387 */ /* 0x0003e80000100a00 */
[----:B0-----:R-:W2:Y:S04]  /*d820*/  LDL.LU R24, [R1+0xc0] ;  /* 0x0000c00001187983 */ /* 0x001ea80000300800 */
[----:B------:R-:W2:Y:S04]  /*d830*/  LDL.LU R25, [R1+0xc4] ;  /* 0x0000c40001197983 */ /* 0x000ea80000300800 */
[----:B-1----:R-:W2:Y:S04]  /*d840*/  LDL.LU R26, [R1+0xc8] ;  /* 0x0000c800011a7983 */ /* 0x002ea80000300800 */
[----:B------:R-:W2:Y:S01]  /*d850*/  LDL.LU R27, [R1+0xcc] ;  /* 0x0000cc00011b7983 */ /* 0x000ea20000300800 */
[----:B----4-:R-:W-:Y:S01]  /*d860*/  HMMA.16816.F32 R16, R8, R22, R16 ;  /* 0x000000160810723c */ /* 0x010fe20000001810 */
[----:B------:R-:W0:-:S15]  /*d870*/  LDC R22, c[0x0][0x3a8] ;  /* 0x0000ea00ff167b82 */ /* 0x000e1e0000000800 */
[----:B------:R-:W-:-:S03]  /*d880*/  NOP ;  /* 0x0000000000007918 */ /* 0x000fc60000000000 */
[----:B------:R-:W-:Y:S04]  /*d890*/  STL.64 [R1], R16 ;  /* 0x0000001001007387 */ /* 0x000fe80000100a00 */
[----:B------:R1:W-:Y:S04]  /*d8a0*/  STL.64 [R1+0x8], R18 ;  /* 0x0000081201007387 */ /* 0x0003e80000100a00 */
[----:B-1----:R-:W2:Y:S04]  /*d8b0*/  LDL.LU.64 R18, [R1+0x5d8] ;  /* 0x0005d80001127983 */ /* 0x002ea80000300a00 */
[----:B------:R-:W4:Y:S01]  /*d8c0*/  LDL.LU.64 R16, [R1+0x5d0] ;  /* 0x0005d00001107983 */ /* 0x000f220000300a00 */
[C---:B--2---:R-:W-:Y:S08]  /*d8d0*/  HMMA.16816.F32 R24, R8.reuse, R18, R24 ;  /* 0x000000120818723c */ /* 0x044ff00000001818 */
[----:B----4-:R-:W-:Y:S01]  /*d8e0*/  HMMA.16816.F32 R16, R8, R16, R12 ;  /* 0x000000100810723c */ /* 0x010fe2000000180c */
[----:B------:R-:W2:Y:S04]  /*d8f0*/  LDL.LU.64 R14, [R1+0x5c8] ;  /* 0x0005c800010e7983 */ /* 0x000ea80000300a00 */
[----:B------:R-:W4:-:S14]  /*d900*/  LDL.LU.64 R12, [R1+0x5c0] ;  /* 0x0005c000010c7983 */ /* 0x000f1c0000300a00 */
[----:B------:R1:W-:Y:S04]  /*d910*/  STL.64 [R1+0x60], R16 ;  /* 0x0000601001007387 */ /* 0x0003e80000100a00 */
[----:B------:R3:W-:Y:S04]  /*d920*/  STL.64 [R1+0x68], R18 ;  /* 0x0000681201007387 */ /* 0x0007e80000100a00 */
[----:B-1----:R-:W4:Y:S04]  /*d930*/  LDL.LU R16, [R1+0x20] ;  /* 0x0000200001107983 */ /* 0x002f280000300800 */
[----:B------:R-:W4:Y:S01]  /*d940*/  LDL.LU R17, [R1+0x24] ;  /* 0x0000240001117983 */ /* 0x000f220000300800 */
[----:B---3--:R-:W-:-:S03]  /*d950*/  IMAD.MOV.U32 R19, RZ, RZ, R21 ;  /* 0x000000ffff137224 */ /* 0x008fc600078e0015 */
[----:B------:R-:W3:Y:S04]  /*d960*/  LDL.LU R18, [R1+0x28] ;  /* 0x0000280001127983 */ /* 0x000ee80000300800 */
[----:B------:R1:W5:Y:S01]  /*d970*/  LDL.LU R21, [R1+0x5b8] ;  /* 0x0005b80001157983 */ /* 0x0003620000300800 */
[----:B--2---:R-:W-:-:S15]  /*d980*/  HMMA.16816.F32 R4, R8, R14, R4 ;  /* 0x0000000e0804723c */ /* 0x004fde0000001804 */
[----:B------:R-:W-:-:S04]  /*d990*/  NOP ;  /* 0x0000000000007918 */ /* 0x000fc80000000000 */
[----:B------:R-:W-:Y:S04]  /*d9a0*/  STL.64 [R1+0x90], R4 ;  /* 0x0000900401007387 */ /* 0x000fe80000100a00 */
[----:B------:R2:W-:Y:S04]  /*d9b0*/  STL.64 [R1+0x98], R6 ;  /* 0x0000980601007387 */ /* 0x0005e80000100a00 */
[----:B--2---:R-:W4:Y:S04]  /*d9c0*/  LDL.LU.64 R6, [R1+0x5b0] ;  /* 0x0005b00001067983 */ /* 0x004f280000300a00 */
[----:B------:R-:W4:Y:S04]  /*d9d0*/  LDL.LU.64 R4, [R1+0x5a8] ;  /* 0x0005a80001047983 */ /* 0x000f280000300a00 */
[----:B------:R-:W2:Y:S04]  /*d9e0*/  LDL.LU R23, [R1+0x468] ;  /* 0x0004680001177983 */ /* 0x000ea80000300800 */
[----:B------:R-:W2:Y:S04]  /*d9f0*/  LDL.LU R29, [R1+0x45c] ;  /* 0x00045c00011d7983 */ /* 0x000ea80000300800 */
[----:B------:R-:W2:Y:S01]  /*da00*/  LDL.LU R28, [R1+0x464] ;  /* 0x00046400011c7983 */ /* 0x000ea20000300800 */
[----:B----4-:R-:W-:Y:S03]  /*da10*/  HMMA.16816.F32 R12, R8, R12, R4 ;  /* 0x0000000c080c723c */ /* 0x010fe60000001804 */
[----:B------:R-:W3:Y:S04]  /*da20*/  LDL.LU.64 R6, [R1+0x5a0] ;  /* 0x0005a00001067983 */ /* 0x000ee80000300a00 */
[----:B------:R-:W4:-:S12]  /*da30*/  LDL.LU.64 R4, [R1+0x598] ;  /* 0x0005980001047983 */ /* 0x000f180000300a00 */
[----:B------:R0:W-:Y:S04]  /*da40*/  STL.64 [R1+0x40], R12 ;  /* 0x0000400c01007387 */ /* 0x0001e80000100a00 */
[----:B------:R1:W-:Y:S01]  /*da50*/  STL.64 [R1+0x48], R14 ;  /* 0x0000480e01007387 */ /* 0x0003e20000100a00 */
[----:B0-----:R-:W-:-:S03]  /*da60*/  IMAD.MOV.U32 R12, RZ, RZ, R0 ;  /* 0x000000ffff0c7224 */ /* 0x001fc600078e0000 */
[----:B------:R0:W5:Y:S01]  /*da70*/  LDL.LU R0, [R1+0x590] ;  /* 0x0005900001007983 */ /* 0x0001620000300800 */
[----:B------:R-:W-:-:S03]  /*da80*/  IMAD.MOV.U32 R13, RZ, RZ, R3 ;  /* 0x000000ffff0d7224 */ /* 0x000fc600078e0003 */
[----:B------:R-:W2:Y:S01]  /*da90*/  LDL.LU R3, [R1+0x58c] ;  /* 0x00058c0001037983 */ /* 0x000ea20000300800 */
[----:B-1----:R-:W-:Y:S02]  /*daa0*/  IMAD.MOV.U32 R14, RZ, RZ, R20 ;  /* 0x000000ffff0e7224 */ /* 0x002fe400078e0014 */
[----:B------:R-:W-:Y:S01]  /*dab0*/  IMAD.MOV.U32 R15, RZ, RZ, R2 ;  /* 0x000000ffff0f7224 */ /* 0x000fe200078e0002 */
[----:B------:R-:W2:Y:S04]  /*dac0*/  LDL.LU R20, [R1+0x588] ;  /* 0x0005880001147983 */ /* 0x000ea80000300800 */
[----:B------:R-:W2:Y:S02]  /*dad0*/  LDL.LU R2, [R1+0x584] ;  /* 0x0005840001027983 */ /* 0x000ea40000300800 */
[C---:B----4-:R-:W-:Y:S08]  /*dae0*/  HMMA.16816.F32 R12, R8.reuse, R4, R12 ;  /* 0x00000004080c723c */ /* 0x050ff0000000180c */
[----:B---3--:R-:W-:Y:S11]  /*daf0*/  HMMA.16816.F32 R4, R8, R6, R16 ;  /* 0x000000060804723c */ /* 0x008ff60000001810 */
[----:B------:R-:W-:Y:S04]  /*db00*/  STL.64 [R1+0x210], R12 ;  /* 0x0002100c01007387 */ /* 0x000fe80000100a00 */
[----:B------:R-:W-:Y:S04]  /*db10*/  STL.64 [R1+0x218], R14 ;  /* 0x0002180e01007387 */ /* 0x000fe80000100a00 */
[----:B------:R-:W-:Y:S01]  /*db20*/  STL.64 [R1+0x190], R4 ;  /* 0x0001900401007387 */ /* 0x000fe20000100a00 */
[----:B--2---:R-:W-:-:S03]  /*db30*/  IADD3 R3, P1, PT, R3, UR4, RZ ;  /* 0x0000000403037c10 */ /* 0x004fc6000ff3e0ff */
[----:B------:R-:W-:Y:S04]  /*db40*/  STL.64 [R1+0x198], R6 ;  /* 0x0001980601007387 */ /* 0x000fe80000100a00 */
[----:B------:R1:W-:Y:S04]  /*db50*/  STL [R1+0x460], R3 ;  /* 0x0004600301007387 */ /* 0x0003e80000100800 */
[----:B-1----:R-:W2:Y:S01]  /*db60*/  LDL.LU R3, [R1+0x580] ;  /* 0x0005800001037983 */ /* 0x002ea20000300800 */
[----:B------:R-:W-:Y:S02]  /*db70*/  IADD3 R23, P2, PT, R23, UR4, RZ ;  /* 0x0000000417177c10 */ /* 0x000fe4000ff5e0ff */
[----:B------:R-:W-:-:S02]  /*db80*/  IADD3.X R29, PT, PT, R29, UR10, RZ, P1, !PT ;  /* 0x0000000a1d1d7c10 */ /* 0x000fc40008ffe4ff */
[----:B------:R-:W-:Y:S01]  /*db90*/  IADD3.X R28, PT, PT, R28, UR10, RZ, P2, !PT ;  /* 0x0000000a1c1c7c10 */ /* 0x000fe200097fe4ff */
[----:B------:R0:W-:Y:S01]  /*dba0*/  STL [R1+0x468], R23 ;  /* 0x0004681701007387 */ /* 0x0001e20000100800 */
[----:B------:R-:W-:-:S03]  /*dbb0*/  UIADD3 UR37, UP0, UPT, UR4, UR37, URZ ;  /* 0x0000002504257290 */ /* 0x000fc6000ff1e0ff */
[----:B------:R0:W-:Y:S01]  /*dbc0*/  STL [R1+0x464], R28 ;  /* 0x0004641c01007387 */ /* 0x0001e20000100800 */
[----:B------:R-:W-:-:S03]  /*dbd0*/  UIADD3.X UR38, UPT, UPT, UR10, UR38, URZ, UP0, !UPT ;  /* 0x000000260a267290 */ /* 0x000fc600087fe4ff */
[----:B------:R0:W-:Y:S01]  /*dbe0*/  STL [R1+0x45c], R29 ;  /* 0x00045c1d01007387 */ /* 0x0001e20000100800 */
[----:B------:R-:W-:Y:S02]  /*dbf0*/  UIADD3 UR23, UP0, UPT, UR4, UR23, URZ ;  /* 0x0000001704177290 */ /* 0x000fe4000ff1e0ff */
[----:B------:R-:W-:Y:S02]  /*dc00*/  UIADD3 UR6, UPT, UPT, UR6, -0x1, URZ ;  /* 0xffffffff06067890 */ /* 0x000fe4000fffe0ff */
[----:B------:R-:W-:Y:S02]  /*dc10*/  UIADD3.X UR24, UPT, UPT, UR10, UR24, URZ, UP0, !UPT ;  /* 0x000000180a187290 */ /* 0x000fe400087fe4ff */
[----:B------:R-:W-:Y:S01]  /*dc20*/  UISETP.NE.U32.AND UP0, UPT, UR6, URZ, UPT ;  /* 0x000000ff0600728c */ /* 0x000fe2000bf05070 */
[----:B------:R-:W-:Y:S01]  /*dc30*/  IMAD.SHL.U32 R14, R22, 0x40, RZ ;  /* 0x00000040160e7824 */ /* 0x000fe200078e00ff */
[----:B------:R-:W-:Y:S02]  /*dc40*/  UIADD3 UR35, UP4, UPT, UR4, UR35, URZ ;  /* 0x0000002304237290 */ /* 0x000fe4000ff9e0ff */
[----:B------:R-:W-:-:S02]  /*dc50*/  UIADD3 UR33, UP3, UPT, UR4, UR33, URZ ;  /* 0x0000002104217290 */ /* 0x000fc4000ff7e0ff */
[----:B------:R-:W-:Y:S02]  /*dc60*/  UIADD3 UR31, UP6, UPT, UR4, UR31, URZ ;  /* 0x0000001f041f7290 */ /* 0x000fe4000ffde0ff */
[----:B------:R-:W-:Y:S02]  /*dc70*/  UIADD3 UR29, UP5, UPT, UR4, UR29, URZ ;  /* 0x0000001d041d7290 */ /* 0x000fe4000ffbe0ff */
[----:B------:R-:W-:Y:S02]  /*dc80*/  UIADD3 UR27, UP2, UPT, UR4, UR27, URZ ;  /* 0x0000001b041b7290 */ /* 0x000fe4000ff5e0ff */
[----:B------:R-:W-:Y:S01]  /*dc90*/  UIADD3 UR25, UP1, UPT, UR4, UR25, URZ ;  /* 0x0000001904197290 */ /* 0x000fe2000ff3e0ff */
[----:B------:R-:W-:Y:S01]  /*dca0*/  IADD3 R2, P0, PT, R14, R2, RZ ;  /* 0x000000020e027210 */ /* 0x000fe20007f1e0ff */
[----:B------:R-:W-:Y:S02]  /*dcb0*/  UIADD3.X UR36, UPT, UPT, UR10, UR36, URZ, UP4, !UPT ;  /* 0x000000240a247290 */ /* 0x000fe4000a7fe4ff */
[----:B------:R-:W-:-:S02]  /*dcc0*/  UIADD3.X UR34, UPT, UPT, UR10, UR34, URZ, UP3, !UPT ;  /* 0x000000220a227290 */ /* 0x000fc40009ffe4ff */
[----:B------:R-:W-:Y:S02]  /*dcd0*/  UIADD3.X UR32, UPT, UPT, UR10, UR32, URZ, UP6, !UPT ;  /* 0x000000200a207290 */ /* 0x000fe4000b7fe4ff */
[----:B------:R-:W-:Y:S02]  /*dce0*/  UIADD3.X UR30, UPT, UPT, UR10, UR30, URZ, UP5, !UPT ;  /* 0x0000001e0a1e7290 */ /* 0x000fe4000affe4ff */
[----:B------:R-:W-:Y:S02]  /*dcf0*/  UIADD3.X UR28, UPT, UPT, UR10, UR28, URZ, UP2, !UPT ;  /* 0x0000001c0a1c7290 */ /* 0x000fe400097fe4ff */
[----:B------:R-:W-:Y:S01]  /*dd00*/  UIADD3.X UR26, UPT, UPT, UR10, UR26, URZ, UP1, !UPT ;  /* 0x0000001a0a1a7290 */ /* 0x000fe20008ffe4ff */
[----:B------:R-:W-:Y:S01]  /*dd10*/  VIADD R20, R20, 0xffffffc0 ;  /* 0xffffffc014147836 */ /* 0x000fe20000000000 */
[----:B------:R-:W-:Y:S02]  /*dd20*/  UIADD3 UR21, UP4, UPT, UR4, UR21, URZ ;  /* 0x0000001504157290 */ /* 0x000fe4000ff9e0ff */
[----:B------:R-:W-:-:S02]  /*dd30*/  UIADD3 UR19, UP3, UPT, UR4, UR19, URZ ;  /* 0x0000001304137290 */ /* 0x000fc4000ff7e0ff */
[----:B------:R-:W-:Y:S02]  /*dd40*/  UIADD3 UR17, UP6, UPT, UR4, UR17, URZ ;  /* 0x0000001104117290 */ /* 0x000fe4000ffde0ff */
[----:B------:R-:W-:Y:S02]  /*dd50*/  UIADD3 UR15, UP5, UPT, UR4, UR15, URZ ;  /* 0x0000000f040f7290 */ /* 0x000fe4000ffbe0ff */
[----:B------:R-:W-:Y:S02]  /*dd60*/  UIADD3 UR13, UP2, UPT, UR4, UR13, URZ ;  /* 0x0000000d040d7290 */ /* 0x000fe4000ff5e0ff */
[----:B------:R-:W-:Y:S02]  /*dd70*/  UIADD3 UR11, UP1, UPT, UR4, UR11, URZ ;  /* 0x0000000b040b7290 */ /* 0x000fe4000ff3e0ff */
[----:B------:R-:W-:Y:S02]  /*dd80*/  UIADD3.X UR22, UPT, UPT, UR10, UR22, URZ, UP4, !UPT ;  /* 0x000000160a167290 */ /* 0x000fe4000a7fe4ff */
[----:B------:R-:W-:-:S02]  /*dd90*/  UIADD3.X UR20, UPT, UPT, UR10, UR20, URZ, UP3, !UPT ;  /* 0x000000140a147290 */ /* 0x000fc40009ffe4ff */
[----:B------:R-:W-:Y:S02]  /*dda0*/  UIADD3.X UR18, UPT, UPT, UR10, UR18, URZ, UP6, !UPT ;  /* 0x000000120a127290 */ /* 0x000fe4000b7fe4ff */
[----:B------:R-:W-:Y:S02]  /*ddb0*/  UIADD3.X UR16, UPT, UPT, UR10, UR16, URZ, UP5, !UPT ;  /* 0x000000100a107290 */ /* 0x000fe4000affe4ff */
[----:B------:R-:W-:Y:S02]  /*ddc0*/  UIADD3.X UR14, UPT, UPT, UR10, UR14, URZ, UP2, !UPT ;  /* 0x0000000e0a0e7290 */ /* 0x000fe400097fe4ff */
[----:B------:R-:W-:Y:S01]  /*ddd0*/  UIADD3.X UR12, UPT, UPT, UR10, UR12, URZ, UP1, !UPT ;  /* 0x0000000c0a0c7290 */ /* 0x000fe20008ffe4ff */
[----:B--2---:R-:W-:Y:S01]  /*dde0*/  LEA.HI.X.SX32 R3, R14, R3, 0x1, P0 ;  /* 0x000000030e037211 */ /* 0x004fe200000f0eff */
[----:B0-----:R-:W-:Y:S10]  /*ddf0*/  BRA.U UP0, `(.L_x_2) ;  /* 0xffffff4d00947547 */ /* 0x001ff4000b83ffff */
.L_x_1:
[----:B------:R-:W2:Y:S01]  /*de00*/  LDL.LU R20, [R1+0x254] ;  /* 0x0002540001147983 */ /* 0x000ea20000300800 */
[----:B------:R-:W3:Y:S01]  /*de10*/  LDCU.64 UR12, c[0x0][0x398] ;  /* 0x00007300ff0c77ac */ /* 0x000ee20008000a00 */
[----:B------:R-:W4:Y:S01]  /*de20*/  LDCU UR4, c[0x0][0x39c] ;  /* 0x00007380ff0477ac */ /* 0x000f220008000800 */
[----:B------:R-:W0:Y:S01]  /*de30*/  LDCU UR6, c[0x0][0x39c] ;  /* 0x00007380ff0677ac */ /* 0x000e220008000800 */
[----:B------:R-:W1:Y:S01]  /*de40*/  LDCU UR10, c[0x0][0x39c] ;  /* 0x00007380ff0a77ac */ /* 0x000e620008000800 */
[----:B------:R-:W0:Y:S01]  /*de50*/  LDCU UR11, c[0x0][0x39c] ;  /* 0x00007380ff0b77ac */ /* 0x000e220008000800 */
[----:B------:R-:W0:Y:S01]  /*de60*/  LDCU UR14, c[0x0][0x39c] ;  /* 0x00007380ff0e77ac */ /* 0x000e220008000800 */
[----:B------:R-:W0:Y:S01]  /*de70*/  LDCU UR15, c[0x0][0x39c] ;  /* 0x00007380ff0f77ac */ /* 0x000e220008000800 */
[----:B------:R-:W-:Y:S06]  /*de80*/  BAR.SYNC.DEFER_BLOCKING 0x0 ;  /* 0x0000000000007b1d */ /* 0x000fec0000010000 */
[----:B--2---:R2:W-:Y:S04]  /*de90*/  STL [R1+0x5f8], R20 ;  /* 0x0005f81401007387 */ /* 0x0045e80000100800 */
[----:B--2---:R-:W2:Y:S04]  /*dea0*/  LDL.LU R20, [R1+0x220] ;  /* 0x0002200001147983 */ /* 0x004ea80000300800 */
[----:B------:R-:W2:Y:S04]  /*deb0*/  LDL.LU R7, [R1+0x258] ;  /* 0x0002580001077983 */ /* 0x000ea80000300800 */
[----:B------:R-:W2:Y:S04]  /*dec0*/  LDL.LU R6, [R1+0x25c] ;  /* 0x00025c0001067983 */ /* 0x000ea80000300800 */
[----:B------:R-:W2:Y:S04]  /*ded0*/  LDL.LU R5, [R1+0x270] ;  /* 0x0002700001057983 */ /* 0x000ea80000300800 */
[----:B------:R-:W2:Y:S04]  /*dee0*/  LDL.LU R4, [R1+0x274] ;  /* 0x0002740001047983 */ /* 0x000ea80000300800 */
[----:B-1---5:R-:W2:Y:S04]  /*def0*/  LDL.LU R0, [R1+0x278] ;  /* 0x0002780001007983 */ /* 0x022ea80000300800 */
        /* <DEDUP_REMOVED lines=19> */
[----:B------:R0:W-:Y:S04]  /*e030*/  STL [R1+0x5f0], R24 ;  /* 0x0005f01801007387 */ /* 0x0001e80000100800 */
[----:B0-----:R-:W2:Y:S04]  /*e040*/  LDL.LU R24, [R1+0x250] ;  /* 0x0002500001187983 */ /* 0x001ea80000300800 */
[----:B------:R0:W-:Y:S04]  /*e050*/  STL [R1+0x5ec], R25 ;  /* 0x0005ec1901007387 */ /* 0x0001e80000100800 */
[----:B0-----:R-:W2:Y:S04]  /*e060*/  LDL.LU R25, [R1+0x22c] ;  /* 0x00022c0001197983 */ /* 0x001ea80000300800 */
[----:B------:R0:W-:Y:S04]  /*e070*/  STL [R1+0x5e8], R26 ;  /* 0x0005e81a01007387 */ /* 0x0001e80000100800 */
[----:B0-----:R-:W2:Y:S04]  /*e080*/  LDL.LU R26, [R1+0x228] ;  /* 0x00022800011a7983 */ /* 0x001ea80000300800 */
[----:B------:R0:W-:Y:S04]  /*e090*/  STL [R1+0x5e4], R27 ;  /* 0x0005e41b01007387 */ /* 0x0001e80000100800 */
[----:B0-----:R-:W2:Y:S02]  /*e0a0*/  LDL.LU R27, [R1+0x224] ;  /* 0x00022400011b7983 */ /* 0x001ea40000300800 */
[----:B--2---:R-:W-:-:S02]  /*e0b0*/  F2FP.SATFINITE.E4M3.F32.PACK_AB_MERGE_C R27, R27, R20, RZ ;  /* 0x000000141b1b723e */ /* 0x004fc400048070ff */
[----:B------:R-:W2:Y:S01]  /*e0c0*/  LDL.LU R20, [R1+0x5f8] ;  /* 0x0005f80001147983 */ /* 0x000ea20000300800 */
[----:B------:R-:W-:-:S03]  /*e0d0*/  F2FP.SATFINITE.E4M3.F32.PACK_AB_MERGE_C R25, R25, R26, RZ ;  /* 0x0000001a1919723e */ /* 0x000fc600048070ff */
[----:B------:R-:W-:Y:S04]  /*e0e0*/  STL [R1+0xdc], R27 ;  /* 0x0000dc1b01007387 */ /* 0x000fe80000100800 */
[----:B------:R-:W-:Y:S01]  /*e0f0*/  STL [R1+0xd4], R25 ;  /* 0x0000d41901007387 */ /* 0x000fe20000100800 */
[----:B--2---:R-:W-:Y:S02]  /*e100*/  F2FP.SATFINITE.E4M3.F32.PACK_AB_MERGE_C R24, R20, R24, RZ ;  /* 0x000000181418723e */ /* 0x004fe400048070ff */
[----:B------:R-:W-:Y:S02]  /*e110*/  F2FP.SATFINITE.E4M3.F32.PACK_AB_MERGE_C R20, R6, R7, RZ ;  /* 0x000000070614723e */ /* 0x000fe400048070ff */
[----:B------:R-:W2:Y:S04]  /*e120*/  LDL.LU R7, [R1+0x378] ;  /* 0x0003780001077983 */ /* 0x000ea80000300800 */
[----:B------:R-:W-:Y:S04]  /*e130*/  STL [R1+0xcc], R24 ;  /* 0x0000cc1801007387 */ /* 0x000fe80000100800 */
[----:B------:R-:W2:Y:S04]  /*e140*/  LDL.LU R6, [R1+0x37c] ;  /* 0x00037c0001067983 */ /* 0x000ea80000300800 */
[----:B------:R0:W-:Y:S02]  /*e150*/  STL [R1+0xc4], R20 ;  /* 0x0000c41401007387 */ /* 0x0001e40000100800 */
[----:B0-----:R-:W-:-:S02]  /*e160*/  F2FP.SATFINITE.E4M3.F32.PACK_AB_MERGE_C R20, R4, R5, RZ ;  /* 0x000000050414723e */ /* 0x001fc400048070ff */
[----:B------:R-:W2:Y:S04]  /*e170*/  LDL.LU R5, [R1+0xb0] ;  /* 0x0000b00001057983 */ /* 0x000ea80000300800 */
[----:B------:R-:W2:Y:S04]  /*e180*/  LDL.LU R4, [R1+0xb4] ;  /* 0x0000b40001047983 */ /* 0x000ea80000300800 */
[----:B------:R0:W-:Y:S02]  /*e190*/  STL [R1+0xd8], R20 ;  /* 0x0000d81401007387 */ /* 0x0001e40000100800 */
[----:B0-----:R-:W-:-:S02]  /*e1a0*/  F2FP.SATFINITE.E4M3.F32.PACK_AB_MERGE_C R20, R2, R0, RZ ;  /* 0x000000000214723e */ /* 0x001fc400048070ff */
[----:B------:R-:W-:Y:S02]  /*e1b0*/  F2FP.SATFINITE.E4M3.F32.PACK_AB_MERGE_C R2, R21, R3, RZ ;  /* 0x000000031502723e */ /* 0x000fe400048070ff */
[----:B------:R-:W-:Y:S01]  /*e1c0*/  F2FP.SATFINITE.E4M3.F32.PACK_AB_MERGE_C R0, R28, R29, RZ ;  /* 0x0000001d1c00723e */ /* 0x000fe200048070ff */
[----:B------:R-:W-:Y:S01]  /*e1d0*/  STL [R1+0xd0], R20 ;  /* 0x0000d01401007387 */ /* 0x000fe20000100800 */
[----:B------:R-:W-:-:S03]  /*e1e0*/  F2FP.SATFINITE.E4M3.F32.PACK_AB_MERGE_C R3, R22, R23, RZ ;  /* 0x000000171603723e */ /* 0x000fc600048070ff */
[----:B------:R0:W-:Y:S04]  /*e1f0*/  STL [R1+0xc8], R2 ;  /* 0x0000c80201007387 */ /* 0x0001e80000100800 */
[----:B------:R1:W-:Y:S04]  /*e200*/  STL [R1+0xc0], R0 ;  /* 0x0000c00001007387 */ /* 0x0003e80000100800 */
[----:B------:R3:W-:Y:S01]  /*e210*/  STL [R1+0xec], R3 ;  /* 0x0000ec0301007387 */ /* 0x0007e20000100800 */
[----:B0-----:R-:W-:Y:S02]  /*e220*/  F2FP.SATFINITE.E4M3.F32.PACK_AB_MERGE_C R2, R18, R19, RZ ;  /* 0x000000131202723e */ /* 0x001fe400048070ff */
[----:B-1----:R-:W-:-:S03]  /*e230*/  F2FP.SATFINITE.E4M3.F32.PACK_AB_MERGE_C R0, R16, R17, RZ ;  /* 0x000000111000723e */ /* 0x002fc600048070ff */
[----:B------:R0:W-:Y:S01]  /*e240*/  STL [R1+0xe8], R2 ;  /* 0x0000e80201007387 */ /* 0x0001e20000100800 */
[----:B---3--:R-:W-:-:S03]  /*e250*/  F2FP.SATFINITE.E4M3.F32.PACK_AB_MERGE_C R3, R14, R15, RZ ;  /* 0x0000000f0e03723e */ /* 0x008fc600048070ff */
[----:B------:R1:W-:Y:S04]  /*e260*/  STL [R1+0xe4], R0 ;  /* 0x0000e40001007387 */ /* 0x0003e80000100800 */
[----:B------:R-:W-:Y:S01]  /*e270*/  STL [R1+0xe0], R3 ;  /* 0x0000e00301007387 */ /* 0x000fe20000100800 */
[----:B0-----:R-:W-:Y:S02]  /*e280*/  F2FP.SATFINITE.E4M3.F32.PACK_AB_MERGE_C R2, R12, R13, RZ ;  /* 0x0000000d0c02723e */ /* 0x001fe400048070ff */
[----:B-1----:R-:W-:Y:S02]  /*e290*/  F2FP.SATFINITE.E4M3.F32.PACK_AB_MERGE_C R0, R8, R9, RZ ;  /* 0x000000090800723e */ /* 0x002fe400048070ff */
[----:B------:R-:W3:Y:S04]  /*e2a0*/  LDL.LU R9, [R1+0xb8] ;  /* 0x0000b80001097983 */ /* 0x000ee80000300800 */
[----:B------:R-:W-:Y:S04]  /*e2b0*/  STL [R1+0xfc], R2 ;  /* 0x0000fc0201007387 */ /* 0x000fe80000100800 */
[----:B------:R-:W3:Y:S04]  /*e2c0*/  LDL.LU R8, [R1+0xbc] ;  /* 0x0000bc0001087983 */ /* 0x000ee80000300800 */
[----:B------:R0:W-:Y:S04]  /*e2d0*/  STL [R1+0xf8], R0 ;  /* 0x0000f80001007387 */ /* 0x0001e80000100800 */
[----:B------:R-:W2:Y:S04]  /*e2e0*/  LDL.LU R23, [R1+0x124] ;  /* 0x0001240001177983 */ /* 0x000ea80000300800 */
[----:B------:R-:W2:Y:S01]  /*e2f0*/  LDL.LU R24, [R1+0x128] ;  /* 0x0001280001187983 */ /* 0x000ea20000300800 */
[----:B0-----:R-:W-:-:S05]  /*e300*/  F2FP.SATFINITE.E4M3.F32.PACK_AB_MERGE_C R0, R10, R11, RZ ;  /* 0x0000000b0a00723e */ /* 0x001fca00048070ff */
[----:B------:R-:W-:Y:S04]  /*e310*/  STL [R1+0xf4], R0 ;  /* 0x0000f40001007387 */ /* 0x000fe80000100800 */
[----:B--2---:R0:W-:Y:S04]  /*e320*/  STL [R1+0x5f4], R24 ;  /* 0x0005f41801007387 */ /* 0x0041e80000100800 */
[----:B0-----:R-:W2:Y:S04]  /*e330*/  LDL.LU R24, [R1+0x120] ;  /* 0x0001200001187983 */ /* 0x001ea80000300800 */
[----:B------:R-:W4:Y:S04]  /*e340*/  LDL.LU R21, [R1+0x12c] ;  /* 0x00012c0001157983 */ /* 0x000f280000300800 */
[----:B------:R-:W4:Y:S04]  /*e350*/  LDL.LU R25, [R1+0x180] ;  /* 0x0001800001197983 */ /* 0x000f280000300800 */
[----:B------:R-:W4:Y:S04]  /*e360*/  LDL.LU R27, [R1+0x18c] ;  /* 0x00018c00011b7983 */ /* 0x000f280000300800 */
[----:B------:R-:W4:Y:S04]  /*e370*/  LDL.LU R26, [R1+0x230] ;  /* 0x00023000011a7983 */ /* 0x000f280000300800 */
[----:B------:R-:W4:Y:S01]  /*e380*/  LDL.LU R22, [R1+0x234] ;  /* 0x0002340001167983 */ /* 0x000f220000300800 */
[----:B------:R-:W-:-:S03]  /*e390*/  F2FP.SATFINITE.E4M3.F32.PACK_AB_MERGE_C R6, R6, R7, RZ ;  /* 0x000000070606723e */ /* 0x000fc600048070ff */
[----:B------:R-:W4:Y:S04]  /*e3a0*/  LDL.LU R20, [R1+0x238] ;  /* 0x0002380001147983 */ /* 0x000f280000300800 */
[----:B------:R-:W4:Y:S04]  /*e3b0*/  LDL.LU R15, [R1+0x23c] ;  /* 0x00023c00010f7983 */ /* 0x000f280000300800 */
[----:B------:R-:W4:Y:S01]  /*e3c0*/  LDL.LU R0, [R1+0x260] ;  /* 0x0002600001007983 */ /* 0x000f220000300800 */
[----:B------:R-:W-:-:S03]  /*e3d0*/  F2FP.SATFINITE.E4M3.F32.PACK_AB_MERGE_C R4, R4, R5, RZ ;  /* 0x000000050404723e */ /* 0x000fc600048070ff */
[----:B------:R-:W4:Y:S04]  /*e3e0*/  LDL.LU R2, [R1+0x264] ;  /* 0x0002640001027983 */ /* 0x000f280000300800 */
[----:B------:R-:W4:Y:S04]  /*e3f0*/  LDL.LU R3, [R1+0x268] ;  /* 0x0002680001037983 */ /* 0x000f280000300800 */
[----:B------:R-:W4:Y:S04]  /*e400*/  LDL.LU R12, [R1+0x26c] ;  /* 0x00026c00010c7983 */ /* 0x000f280000300800 */
[----:B------:R-:W4:Y:S04]  /*e410*/  LDL.LU R19, [R1+0x290] ;  /* 0x0002900001137983 */ /* 0x000f280000300800 */
[----:B------:R-:W4:Y:S04]  /*e420*/  LDL.LU R7, [R1+0x294] ;  /* 0x0002940001077983 */ /* 0x000f280000300800 */
[----:B------:R0:W-:Y:S04]  /*e430*/  STL [R1+0xf0], R6 ;  /* 0x0000f00601007387 */ /* 0x0001e80000100800 */
[----:B------:R-:W4:Y:S04]  /*e440*/  LDL.LU R18, [R1+0x298] ;  /* 0x0002980001127983 */ /* 0x000f280000300800 */
[----:B------:R-:W4:Y:S04]  /*e450*/  LDL.LU R17, [R1+0x29c] ;  /* 0x00029c0001117983 */ /* 0x000f280000300800 */
[----:B------:R1:W-:Y:S04]  /*e460*/  STL [R1+0x7c], R4 ;  /* 0x00007c0401007387 */ /* 0x0003e80000100800 */
[----:B------:R-:W4:Y:S04]  /*e470*/  LDL.LU R29, [R1+0x2e0] ;  /* 0x0002e000011d7983 */ /* 0x000f280000300800 */
[----:B------:R-:W4:Y:S01]  /*e480*/  LDL.LU R28, [R1+0x2e4] ;  /* 0x0002e400011c7983 */ /* 0x000f220000300800 */
[----:B---3--:R-:W-:-:S03]  /*e490*/  F2FP.SATFINITE.E4M3.F32.PACK_AB_MERGE_C R8, R8, R9, RZ ;  /* 0x000000090808723e */ /* 0x008fc600048070ff */
[----:B------:R-:W3:Y:S04]  /*e4a0*/  LDL.LU R16, [R1+0x2e8] ;  /* 0x0002e80001107983 */ /* 0x000ee80000300800 */
[----:B------:R-:W3:Y:S04]  /*e4b0*/  LDL.LU R14, [R1+0x2ec] ;  /* 0x0002ec00010e7983 */ /* 0x000ee80000300800 */
[----:B------:R-:W3:Y:S04]  /*e4c0*/  LDL.LU R11, [R1+0x2d0] ;  /* 0x0002d000010b7983 */ /* 0x000ee80000300800 */
[----:B0-----:R-:W3:Y:S04]  /*e4d0*/  LDL.LU R6, [R1+0x2d4] ;  /* 0x0002d40001067983 */ /* 0x001ee80000300800 */
[----:B------:R-:W3:Y:S04]  /*e4e0*/  LDL.LU R5, [R1+0x2d8] ;  /* 0x0002d80001057983 */ /* 0x000ee80000300800 */
[----:B-1----:R-:W3:Y:S04]  /*e4f0*/  LDL.LU R4, [R1+0x2dc] ;  /* 0x0002dc0001047983 */ /* 0x002ee80000300800 */
[----:B------:R-:W3:Y:S04]  /*e500*/  LDL.LU R13, [R1+0x50] ;  /* 0x00005000010d7983 */ /* 0x000ee80000300800 */
[----:B------:R-:W3:Y:S04]  /*e510*/  LDL.LU R10, [R1+0x54] ;  /* 0x00005400010a7983 */ /* 0x000ee80000300800 */
[----:B------:R0:W-:Y:S04]  /*e520*/  STL [R1+0x74], R8 ;  /* 0x0000740801007387 */ /* 0x0001e80000100800 */
[----:B------:R-:W3:Y:S04]  /*e530*/  LDL.LU R9, [R1+0x58] ;  /* 0x0000580001097983 */ /* 0x000ee80000300800 */
[----:B0-----:R-:W3:Y:S01]  /*e540*/  LDL.LU R8, [R1+0x5c] ;  /* 0x00005c0001087983 */ /* 0x001ee20000300800 */
[----:B--2---:R-:W-:-:S03]  /*e550*/  F2FP.SATFINITE.E4M3.F32.PACK_AB_MERGE_C R23, R23, R24, RZ ;  /* 0x000000181717723e */ /* 0x004fc600048070ff */
[----:B------:R-:W4:Y:S04]  /*e560*/  LDL.LU R24, [R1+0x5f4] ;  /* 0x0005f40001187983 */ /* 0x000f280000300800 */
[----:B------:R0:W-:Y:S04]  /*e570*/  STL [R1+0x5b8], R23 ;  /* 0x0005b81701007387 */ /* 0x0001e80000100800 */
[----:B0-----:R-:W2:Y:S01]  /*e580*/  LDL.LU R23, [R1+0x188] ;  /* 0x0001880001177983 */ /* 0x001ea20000300800 */
[----:B----4-:R-:W-:-:S03]  /*e590*/  F2FP.SATFINITE.E4M3.F32.PACK_AB_MERGE_C R21, R21, R24, RZ ;  /* 0x000000181515723e */ /* 0x010fc600048070ff */
[----:B------:R-:W4:Y:S04]  /*e5a0*/  LDL.LU R24, [R1+0x5f0] ;  /* 0x0005f00001187983 */ /* 0x000f280000300800 */
[----:B------:R0:W-:Y:S04]  /*e5b0*/  STL [R1+0x5bc], R21 ;  /* 0x0005bc1501007387 */ /* 0x0001e80000100800 */
[----:B0-----:R-:W2:Y:S01]  /*e5c0*/  LDL.LU R21, [R1+0x184] ;  /* 0x0001840001157983 */ /* 0x001ea20000300800 */
[----:B------:R-:W-:Y:S02]  /*e5d0*/  F2FP.SATFINITE.E4M3.F32.PACK_AB_MERGE_C R22, R22, R26, RZ ;  /* 0x0000001a1616723e */ /* 0x000fe400048070ff */
[----:B------:R-:W-:-:S02]  /*e5e0*/  F2FP.SATFINITE.E4M3.F32.PACK_AB_MERGE_C R15, R15, R20, RZ ;  /* 0x000000140f0f723e */ /* 0x000fc400048070ff */
[----:B------:R-:W-:Y:S02]  /*e5f0*/  F2FP.SATFINITE.E4M3.F32.PACK_AB_MERGE_C R2, R2, R0, RZ ;  /* 0x000000000202723e */ /* 0x000fe400048070ff */
[----:B------:R-:W-:Y:S02]  /*e600*/  F2FP.SATFINITE.E4M3.F32.PACK_AB_MERGE_C R0, R12, R3, RZ ;  /* 0x000000030c00723e */ /* 0x000fe400048070ff */
[----:B------:R-:W-:Y:S02]  /*e610*/  F2FP.SATFINITE.E4M3.F32.PACK_AB_MERGE_C R3, R17, R18, RZ ;  /* 0x000000121103723e */ /* 0x000fe400048070ff */
[----:B---3--:R-:W-:Y:S02]  /*e620*/  F2FP.SATFINITE.E4M3.F32.PACK_AB_MERGE_C R14, R14, R16, RZ ;  /* 0x000000100e0e723e */ /* 0x008fe400048070ff */
[----:B------:R-:W-:Y:S02]  /*e630*/  F2FP.SATFINITE.E4M3.F32.PACK_AB_MERGE_C R6, R6, R11, RZ ;  /* 0x0000000b0606723e */ /* 0x000fe400048070ff */
[----:B--2---:R-:W-:-:S02]  /*e640*/  F2FP.SATFINITE.E4M3.F32.PACK_AB_MERGE_C R21, R21, R25, RZ ;  /* 0x000000191515723e */ /* 0x004fc400048070ff */
[----:B------:R-:W4:Y:S04]  /*e650*/  LDL.LU R25, [R1+0x5ec] ;  /* 0x0005ec0001197983 */ /* 0x000f280000300800 */
[----:B------:R0:W-:Y:S04]  /*e660*/  STL [R1+0x78], R21 ;  /* 0x0000781501007387 */ /* 0x0001e80000100800 */
[----:B------:R-:W-:Y:S01]  /*e670*/  STL [R1+0x5c0], R22 ;  /* 0x0005c01601007387 */ /* 0x000fe20000100800 */
[----:B0-----:R-:W-:-:S05]  /*e680*/  F2FP.SATFINITE.E4M3.F32.PACK_AB_MERGE_C R21, R27, R23, RZ ;  /* 0x000000171b15723e */ /* 0x001fca00048070ff */
[----:B------:R-:W-:Y:S04]  /*e690*/  STL [R1+0x70], R21 ;  /* 0x0000701501007387 */ /* 0x000fe80000100800 */
[----:B------:R-:W-:Y:S04]  /*e6a0*/  STL [R1+0x5c4], R15 ;  /* 0x0005c40f01007387 */ /* 0x000fe80000100800 */
[----:B------:R-:W2:Y:S04]  /*e6b0*/  LDL.LU R20, [R1+0x80] ;  /* 0x0000800001147983 */ /* 0x000ea80000300800 */
[----:B------:R0:W-:Y:S04]  /*e6c0*/  STL [R1+0xac], R2 ;  /* 0x0000ac0201007387 */ /* 0x0001e80000100800 */
[----:B------:R-:W2:Y:S04]  /*e6d0*/  LDL.LU R12, [R1+0x84] ;  /* 0x00008400010c7983 */ /* 0x000ea80000300800 */
[----:B------:R1:W-:Y:S01]  /*e6e0*/  STL [R1+0xa8], R0 ;  /* 0x0000a80001007387 */ /* 0x0003e20000100800 */
[----:B0-----:R-:W-:-:S03]  /*e6f0*/  F2FP.SATFINITE.E4M3.F32.PACK_AB_MERGE_C R2, R7, R19, RZ ;  /* 0x000000130702723e */ /* 0x001fc600048070ff */
[----:B-1----:R-:W3:Y:S04]  /*e700*/  LDL.LU R0, [R1+0x88] ;  /* 0x0000880001007983 */ /* 0x002ee80000300800 */
[----:B------:R-:W3:Y:S04]  /*e710*/  LDL.LU R7, [R1+0x8c] ;  /* 0x00008c0001077983 */ /* 0x000ee80000300800 */
[----:B------:R0:W-:Y:S04]  /*e720*/  STL [R1+0xa4], R2 ;  /* 0x0000a40201007387 */ /* 0x0001e80000100800 */
[----:B0-----:R-:W4:Y:S04]  /*e730*/  LDL.LU R2, [R1+0x110] ;  /* 0x0001100001027983 */ /* 0x001f280000300800 */
[----:B------:R-:W4:Y:S04]  /*e740*/  LDL.LU R19, [R1+0x114] ;  /* 0x0001140001137983 */ /* 0x000f280000300800 */
[----:B------:R-:W4:Y:S04]  /*e750*/  LDL.LU R18, [R1+0x118] ;  /* 0x0001180001127983 */ /* 0x000f280000300800 */
[----:B------:R-:W4:Y:S04]  /*e760*/  LDL.LU R17, [R1+0x11c] ;  /* 0x00011c0001117983 */ /* 0x000f280000300800 */
[----:B------:R0:W-:Y:S02]  /*e770*/  STL [R1+0xa0], R3 ;  /* 0x0000a00301007387 */ /* 0x0001e40000100800 */
[----:B0-----:R-:W-:-:S05]  /*e780*/  F2FP.SATFINITE.E4M3.F32.PACK_AB_MERGE_C R3, R28, R29, RZ ;  /* 0x0000001d1c03723e */ /* 0x001fca00048070ff */
[----:B------:R0:W-:Y:S04]  /*e790*/  STL [R1+0xbc], R3 ;  /* 0x0000bc0301007387 */ /* 0x0001e80000100800 */
[----:B------:R-:W-:Y:S04]  /*e7a0*/  STL [R1+0xb8], R14 ;  /* 0x0000b80e01007387 */ /* 0x000fe80000100800 */
[----:B------:R-:W4:Y:S01]  /*e7b0*/  LDL.LU R11, [R1+0x130] ;  /* 0x00013000010b7983 */ /* 0x000f220000300800 */
[----:B0-----:R-:W-:-:S03]  /*e7c0*/  F2FP.SATFINITE.E4M3.F32.PACK_AB_MERGE_C R3, R4, R5, RZ ;  /* 0x000000050403723e */ /* 0x001fc600048070ff */
[----:B------:R0:W-:Y:S04]  /*e7d0*/  STL [R1+0xb4], R6 ;  /* 0x0000b40601007387 */ /* 0x0001e80000100800 */
[----:B0-----:R-:W4:Y:S04]  /*e7e0*/  LDL.LU R6, [R1+0x134] ;  /* 0x0001340001067983 */ /* 0x001f280000300800 */
[----:B------:R0:W-:Y:S04]  /*e7f0*/  STL [R1+0xb0], R3 ;  /* 0x0000b00301007387 */ /* 0x0001e80000100800 */
[----:B------:R-:W4:Y:S04]  /*e800*/  LDL.LU R5, [R1+0x138] ;  /* 0x0001380001057983 */ /* 0x000f280000300800 */
[----:B------:R-:W4:Y:S01]  /*e810*/  LDL.LU R4, [R1+0x13c] ;  /* 0x00013c0001047983 */ /* 0x000f220000300800 */
[----:B------:R-:W-:-:S05]  /*e820*/  F2FP.SATFINITE.E4M3.F32.PACK_AB_MERGE_C R14, R10, R13, RZ ;  /* 0x0000000d0a0e723e */ /* 0x000fca00048070ff */
[----:B------:R-:W-:Y:S04]  /*e830*/  STL [R1+0x5c8], R14 ;  /* 0x0005c80e01007387 */ /* 0x000fe80000100800 */
[----:B------:R-:W4:Y:S04]  /*e840*/  LDL.LU R22, [R1+0x148] ;  /* 0x0001480001167983 */ /* 0x000f280000300800 */
[----:B------:R-:W4:Y:S01]  /*e850*/  LDL.LU R21, [R1+0x14c] ;  /* 0x00014c0001157983 */ /* 0x000f220000300800 */
[----:B------:R-:W-:-:S03]  /*e860*/  F2FP.SATFINITE.E4M3.F32.PACK_AB_MERGE_C R13, R8, R9, RZ ;  /* 0x00000009080d723e */ /* 0x000fc600048070ff */
[----:B------:R-:W4:Y:S04]  /*e870*/  LDL.LU R23, [R1+0x240] ;  /* 0x0002400001177983 */ /* 0x000f280000300800 */
[----:B0-----:R-:W4:Y:S04]  /*e880*/  LDL.LU R3, [R1+0x244] ;  /* 0x0002440001037983 */ /* 0x001f280000300800 */
[----:B------:R-:W4:Y:S04]  /*e890*/  LDL.LU R29, [R1+0x248] ;  /* 0x00024800011d7983 */ /* 0x000f280000300800 */
[----:B------:R-:W4:Y:S04]  /*e8a0*/  LDL.LU R28, [R1+0x24c] ;  /* 0x00024c00011c7983 */ /* 0x000f280000300800 */
[----:B------:R-:W4:Y:S04]  /*e8b0*/  LDL.LU R16, [R1+0x2a0] ;  /* 0x0002a00001107983 */ /* 0x000f280000300800 */
[----:B------:R-:W4:Y:S04]  /*e8c0*/  LDL.LU R10, [R1+0x2a4] ;  /* 0x0002a400010a7983 */ /* 0x000f280000300800 */
[----:B------:R-:W4:Y:S04]  /*e8d0*/  LDL.LU R9, [R1+0x2a8] ;  /* 0x0002a80001097983 */ /* 0x000f280000300800 */
[----:B------:R-:W4:Y:S04]  /*e8e0*/  LDL.LU R8, [R1+0x2ac] ;  /* 0x0002ac0001087983 */ /* 0x000f280000300800 */
[----:B------:R-:W-:Y:S01]  /*e8f0*/  STL [R1+0x5cc], R13 ;  /* 0x0005cc0d01007387 */ /* 0x000fe20000100800 */
[----:B--2---:R-:W-:-:S05]  /*e900*/  F2FP.SATFINITE.E4M3.F32.PACK_AB_MERGE_C R12, R12, R20, RZ ;  /* 0x000000140c0c723e */ /* 0x004fca00048070ff */
[----:B------:R0:W-:Y:S04]  /*e910*/  STL [R1+0x5d0], R12 ;  /* 0x0005d00c01007387 */ /* 0x0001e80000100800 */
[----:B0-----:R-:W2:Y:S01]  /*e920*/  LDL.LU R12, [R1+0x144] ;  /* 0x00014400010c7983 */ /* 0x001ea20000300800 */
[----:B---3--:R-:W-:-:S05]  /*e930*/  F2FP.SATFINITE.E4M3.F32.PACK_AB_MERGE_C R7, R7, R0, RZ ;  /* 0x000000000707723e */ /* 0x008fca00048070ff */
[----:B------:R-:W-:Y:S01]  /*e940*/  STL [R1+0x5d4], R7 ;  /* 0x0005d40701007387 */ /* 0x000fe20000100800 */
[----:B----4-:R-:W-:-:S05]  /*e950*/  F2FP.SATFINITE.E4M3.F32.PACK_AB_MERGE_C R20, R19, R2, RZ ;  /* 0x000000021314723e */ /* 0x010fca00048070ff */
[----:B------:R0:W-:Y:S04]  /*e960*/  STL [R1+0x5d8], R20 ;  /* 0x0005d81401007387 */ /* 0x0001e80000100800 */
[----:B0-----:R-:W2:Y:S01]  /*e970*/  LDL.LU R20, [R1+0x140] ;  /* 0x0001400001147983 */ /* 0x001ea20000300800 */
[----:B------:R-:W-:-:S03]  /*e980*/  F2FP.SATFINITE.E4M3.F32.PACK_AB_MERGE_C R19, R17, R18, RZ ;  /* 0x000000121113723e */ /* 0x000fc600048070ff */
[----:B------:R-:W3:Y:S04]  /*e990*/  LDL.LU R13, [R1+0x280] ;  /* 0x00028000010d7983 */ /* 0x000ee80000300800 */
[----:B------:R-:W3:Y:S04]  /*e9a0*/  LDL.LU R14, [R1+0x284] ;  /* 0x00028400010e7983 */ /* 0x000ee80000300800 */
[----:B------:R-:W4:Y:S04]  /*e9b0*/  LDL.LU R15, [R1+0x288] ;  /* 0x00028800010f7983 */ /* 0x000f280000300800 */
[----:B------:R-:W4:Y:S04]  /*e9c0*/  LDL.LU R0, [R1+0x28c] ;  /* 0x00028c0001007983 */ /* 0x000f280000300800 */
[----:B------:R0:W-:Y:S01]  /*e9d0*/  STL [R1+0x5dc], R19 ;  /* 0x0005dc1301007387 */ /* 0x0001e20000100800 */
[----:B------:R-:W-:-:S05]  /*e9e0*/  F2FP.SATFINITE.E4M3.F32.PACK_AB_MERGE_C R18, R6, R11, RZ ;  /* 0x0000000b0612723e */ /* 0x000fca00048070ff */
[----:B------:R1:W-:Y:S04]  /*e9f0*/  STL [R1+0x5e0], R18 ;  /* 0x0005e01201007387 */ /* 0x0003e80000100800 */
[----:B------:R-:W3:Y:S01]  /*ea00*/  LDL.LU R26, [R1+0x10] ;  /* 0x00001000011a7983 */ /* 0x000ee20000300800 */
[----:B------:R-:W-:-:S03]  /*ea10*/  F2FP.SATFINITE.E4M3.F32.PACK_AB_MERGE_C R17, R4, R5, RZ ;  /* 0x000000050411723e */ /* 0x000fc600048070ff */
[----:B------:R-:W3:Y:S04]  /*ea20*/  LDL.LU R6, [R1+0x14] ;  /* 0x0000140001067983 */ /* 0x000ee80000300800 */
[----:B------:R-:W4:Y:S04]  /*ea30*/  LDL.LU R27, [R1+0x18] ;  /* 0x00001800011b7983 */ /* 0x000f280000300800 */
[----:B------:R-:W4:Y:S04]  /*ea40*/  LDL.LU R5, [R1+0x1c] ;  /* 0x00001c0001057983 */ /* 0x000f280000300800 */
[----:B------:R-:W4:Y:S01]  /*ea50*/  LDL.LU R7, [R1] ;  /* 0x0000000001077983 */ /* 0x000f220000300800 */
[----:B0-----:R-:W-:-:S03]  /*ea60*/  F2FP.SATFINITE.E4M3.F32.PACK_AB_MERGE_C R19, R21, R22, RZ ;  /* 0x000000161513723e */ /* 0x001fc600048070ff */
[----:B------:R-:W4:Y:S04]  /*ea70*/  LDL.LU R2, [R1+0x4] ;  /* 0x0000040001027983 */ /* 0x000f280000300800 */
[----:B------:R-:W4:Y:S01]  /*ea80*/  LDL.LU R11, [R1+0x8] ;  /* 0x00000800010b7983 */ /* 0x000f220000300800 */
[----:B-1----:R-:W-:-:S03]  /*ea90*/  F2FP.SATFINITE.E4M3.F32.PACK_AB_MERGE_C R18, R3, R23, RZ ;  /* 0x000000170312723e */ /* 0x002fc600048070ff */
[----:B------:R-:W4:Y:S01]  /*eaa0*/  LDL.LU R4, [R1+0xc] ;  /* 0x00000c0001047983 */ /* 0x000f220000300800 */
[----:B------:R-:W-:Y:S02]  /*eab0*/  F2FP.SATFINITE.E4M3.F32.PACK_AB_MERGE_C R3, R10, R16, RZ ;  /* 0x000000100a03723e */ /* 0x000fe400048070ff */
[----:B------:R-:W-:Y:S02]  /*eac0*/  F2FP.SATFINITE.E4M3.F32.PACK_AB_MERGE_C R8, R8, R9, RZ ;  /* 0x000000090808723e */ /* 0x000fe400048070ff */
[----:B--2---:R-:W-:-:S05]  /*ead0*/  F2FP.SATFINITE.E4M3.F32.PACK_AB_MERGE_C R12, R12, R20, RZ ;  /* 0x000000140c0c723e */ /* 0x004fca00048070ff */
[----:B------:R0:W-:Y:S04]  /*eae0*/  STL [R1+0x30], R12 ;  /* 0x0000300c01007387 */ /* 0x0001e80000100800 */
[----:B------:R-:W-:Y:S01]  /*eaf0*/  STL [R1+0x2c], R19 ;  /* 0x00002c1301007387 */ /* 0x000fe20000100800 */
[----:B0-----:R-:W-:-:S03]  /*eb00*/  F2FP.SATFINITE.E4M3.F32.PACK_AB_MERGE_C R12, R28, R29, RZ ;  /* 0x0000001d1c0c723e */ /* 0x001fc600048070ff */
[----:B------:R-:W-:Y:S04]  /*eb10*/  STL [R1+0x28], R18 ;  /* 0x0000281201007387 */ /* 0x000fe80000100800 */
[----:B------:R-:W2:Y:S04]  /*eb20*/  LDL.LU R21, [R1+0x60] ;  /* 0x0000600001157983 */ /* 0x000ea80000300800 */
[----:B------:R-:W-:Y:S04]  /*eb30*/  STL [R1+0x24], R12 ;  /* 0x0000240c01007387 */ /* 0x000fe80000100800 */
[----:B------:R-:W2:Y:S04]  /*eb40*/  LDL.LU R16, [R1+0x64] ;  /* 0x0000640001107983 */ /* 0x000ea80000300800 */
[----:B------:R0:W-:Y:S04]  /*eb50*/  STL [R1+0x50], R3 ;  /* 0x0000500301007387 */ /* 0x0001e80000100800 */
[----:B------:R-:W2:Y:S04]  /*eb60*/  LDL.LU R23, [R1+0x68] ;  /* 0x0000680001177983 */ /* 0x000ea80000300800 */
[----:B0-----:R-:W2:Y:S04]  /*eb70*/  LDL.LU R3, [R1+0x6c] ;  /* 0x00006c0001037983 */ /* 0x001ea80000300800 */
[----:B------:R-:W2:Y:S04]  /*eb80*/  LDL.LU R18, [R1+0x90] ;  /* 0x0000900001127983 */ /* 0x000ea80000300800 */
[----:B------:R-:W2:Y:S01]  /*eb90*/  LDL.LU R29, [R1+0x94] ;  /* 0x00009400011d7983 */ /* 0x000ea20000300800 */
[----:B---3--:R-:W-:-:S03]  /*eba0*/  F2FP.SATFINITE.E4M3.F32.PACK_AB_MERGE_C R13, R14, R13, RZ ;  /* 0x0000000d0e0d723e */ /* 0x008fc600048070ff */
[----:B------:R0:W-:Y:S04]  /*ebb0*/  STL [R1+0x3c], R8 ;  /* 0x00003c0801007387 */ /* 0x0001e80000100800 */
[----:B------:R-:W3:Y:S01]  /*ebc0*/  LDL.LU R28, [R1+0x98] ;  /* 0x00009800011c7983 */ /* 0x000ee20000300800 */
[----:B----4-:R-:W-:-:S03]  /*ebd0*/  F2FP.SATFINITE.E4M3.F32.PACK_AB_MERGE_C R12, R0, R15, RZ ;  /* 0x0000000f000c723e */ /* 0x010fc600048070ff */
[----:B------:R-:W3:Y:S04]  /*ebe0*/  LDL.LU R10, [R1+0x9c] ;  /* 0x00009c00010a7983 */ /* 0x000ee80000300800 */
[----:B------:R-:W4:Y:S04]  /*ebf0*/  LDL.LU R22, [R1+0x44] ;  /* 0x0000440001167983 */ /* 0x000f280000300800 */
[----:B------:R-:W4:Y:S04]  /*ec00*/  LDL.LU R19, [R1+0x48] ;  /* 0x0000480001137983 */ /* 0x000f280000300800 */
[----:B------:R-:W4:Y:S04]  /*ec10*/  LDL.LU R9, [R1+0x210] ;  /* 0x0002100001097983 */ /* 0x000f280000300800 */
[----:B0-----:R-:W4:Y:S04]  /*ec20*/  LDL.LU R8, [R1+0x214] ;  /* 0x0002140001087983 */ /* 0x001f280000300800 */
[----:B------:R-:W4:Y:S04]  /*ec30*/  LDL.LU R20, [R1+0x218] ;  /* 0x0002180001147983 */ /* 0x000f280000300800 */
[----:B------:R-:W-:Y:S04]  /*ec40*/  STL [R1+0x38], R13 ;  /* 0x0000380d01007387 */ /* 0x000fe80000100800 */
[----:B------:R-:W4:Y:S04]  /*ec50*/  LDL.LU R0, [R1+0x21c] ;  /* 0x00021c0001007983 */ /* 0x000f280000300800 */
[----:B------:R0:W-:Y:S01]  /*ec60*/  STL [R1+0x34], R12 ;  /* 0x0000340c01007387 */ /* 0x0001e20000100800 */
[----:B------:R-:W-:-:S02]  /*ec70*/  F2FP.SATFINITE.E4M3.F32.PACK_AB_MERGE_C R6, R6, R26, RZ ;  /* 0x0000001a0606723e */ /* 0x000fc400048070ff */
[----:B------:R-:W-:Y:S01]  /*ec80*/  F2FP.SATFINITE.E4M3.F32.PACK_AB_MERGE_C R5, R5, R27, RZ ;  /* 0x0000001b0505723e */ /* 0x000fe200048070ff */
[----:B0-----:R-:W4:Y:S04]  /*ec90*/  LDL.LU R12, [R1+0x190] ;  /* 0x00019000010c7983 */ /* 0x001f280000300800 */
[----:B------:R-:W4:Y:S04]  /*eca0*/  LDL.LU R13, [R1+0x194] ;  /* 0x00019400010d7983 */ /* 0x000f280000300800 */
[----:B------:R-:W4:Y:S04]  /*ecb0*/  LDL.LU R14, [R1+0x198] ;  /* 0x00019800010e7983 */ /* 0x000f280000300800 */
[----:B------:R-:W4:Y:S04]  /*ecc0*/  LDL.LU R15, [R1+0x19c] ;  /* 0x00019c00010f7983 */ /* 0x000f280000300800 */
[----:B------:R-:W4:Y:S04]  /*ecd0*/  LDL.LU R26, [R1+0x5e8] ;  /* 0x0005e800011a7983 */ /* 0x000f280000300800 */
[----:B------:R-:W4:Y:S01]  /*ece0*/  LDL.LU R27, [R1+0x5e4] ;  /* 0x0005e400011b7983 */ /* 0x000f220000300800 */
[----:B------:R-:W-:-:S02]  /*ecf0*/  F2FP.SATFINITE.E4M3.F32.PACK_AB_MERGE_C R4, R4, R11, RZ ;  /* 0x0000000b0404723e */ /* 0x000fc400048070ff */
[----:B------:R-:W-:Y:S01]  /*ed00*/  F2FP.SATFINITE.E4M3.F32.PACK_AB_MERGE_C R24, R25, R24, RZ ;  /* 0x000000181918723e */ /* 0x000fe200048070ff */
[----:B------:R-:W4:Y:S04]  /*ed10*/  LDL R11, [R1+0x394] ;  /* 0x00039400010b7983 */ /* 0x000f280000100800 */
[----:B------:R-:W4:Y:S01]  /*ed20*/  LDL.LU R25, [R1+0x4c] ;  /* 0x00004c0001197983 */ /* 0x000f220000300800 */
[----:B------:R-:W-:Y:S02]  /*ed30*/  F2FP.SATFINITE.E4M3.F32.PACK_AB_MERGE_C R2, R2, R7, RZ ;  /* 0x000000070202723e */ /* 0x000fe400048070ff */
[----:B--2---:R-:W-:Y:S02]  /*ed40*/  F2FP.SATFINITE.E4M3.F32.PACK_AB_MERGE_C R16, R16, R21, RZ ;  /* 0x000000151010723e */ /* 0x004fe400048070ff */
[----:B------:R-:W-:-:S02]  /*ed50*/  F2FP.SATFINITE.E4M3.F32.PACK_AB_MERGE_C R3, R3, R23, RZ ;  /* 0x000000170303723e */ /* 0x000fc400048070ff */
[----:B------:R-:W-:Y:S02]  /*ed60*/  F2FP.SATFINITE.E4M3.F32.PACK_AB_MERGE_C R29, R29, R18, RZ ;  /* 0x000000121d1d723e */ /* 0x000fe400048070ff */
[----:B---3--:R-:W-:Y:S02]  /*ed70*/  F2FP.SATFINITE.E4M3.F32.PACK_AB_MERGE_C R28, R10, R28, RZ ;  /* 0x0000001c0a1c723e */ /* 0x008fe400048070ff */
[----:B----4-:R-:W-:Y:S02]  /*ed80*/  F2FP.SATFINITE.E4M3.F32.PACK_AB_MERGE_C R26, R27, R26, RZ ;  /* 0x0000001a1b1a723e */ /* 0x010fe400048070ff */
[----:B------:R-:W2:Y:S04]  /*ed90*/  LDL.LU R27, [R1+0x40] ;  /* 0x00004000011b7983 */ /* 0x000ea80000300800 */
[----:B------:R-:W3:Y:S04]  /*eda0*/  LDL R7, [R1+0x578] ;  /* 0x0005780001077983 */ /* 0x000ee80000100800 */
[----:B------:R-:W4:Y:S04]  /*edb0*/  LDL.LU R21, [R1+0xcc] ;  /* 0x0000cc0001157983 */ /* 0x000f280000300800 */
[----:B------:R-:W4:Y:S04]  /*edc0*/  LDL.LU R23, [R1+0xc4] ;  /* 0x0000c40001177983 */ /* 0x000f280000300800 */
[----:B------:R-:W4:Y:S04]  /*edd0*/  LDL.LU R18, [R1+0x5e0] ;  /* 0x0005e00001127983 */ /* 0x000f280000300800 */
[----:B------:R-:W4:Y:S01]  /*ede0*/  LDL.LU R10, [R1+0x57c] ;  /* 0x00057c00010a7983 */ /* 0x000f220000300800 */
[----:B------:R-:W-:-:S02]  /*edf0*/  F2FP.SATFINITE.E4M3.F32.PACK_AB_MERGE_C R8, R8, R9, RZ ;  /* 0x000000090808723e */ /* 0x000fc400048070ff */
[----:B------:R-:W-:Y:S02]  /*ee00*/  F2FP.SATFINITE.E4M3.F32.PACK_AB_MERGE_C R25, R25, R19, RZ ;  /* 0x000000131919723e */ /* 0x000fe400048070ff */
[----:B------:R-:W-:Y:S01]  /*ee10*/  F2FP.SATFINITE.E4M3.F32.PACK_AB_MERGE_C R0, R0, R20, RZ ;  /* 0x000000140000723e */ /* 0x000fe200048070ff */
[----:B------:R-:W4:Y:S04]  /*ee20*/  LDL.LU R19, [R1+0x5dc] ;  /* 0x0005dc0001137983 */ /* 0x000f280000300800 */
[----:B------:R-:W-:Y:S04]  /*ee30*/  STL [R1+0x20], R8 ;  /* 0x0000200801007387 */ /* 0x000fe80000100800 */
[----:B------:R-:W4:Y:S01]  /*ee40*/  LDL.LU R20, [R1+0x5d8] ;  /* 0x0005d80001147983 */ /* 0x000f220000300800 */
[----:B------:R-:W-:-:S03]  /*ee50*/  F2FP.SATFINITE.E4M3.F32.PACK_AB_MERGE_C R13, R13, R12, RZ ;  /* 0x0000000c0d0d723e */ /* 0x000fc600048070ff */
[----:B------:R0:W-:Y:S01]  /*ee60*/  STL [R1+0x1c], R0 ;  /* 0x00001c0001007387 */ /* 0x0001e20000100800 */
[----:B------:R-:W-:Y:S01]  /*ee70*/  F2FP.SATFINITE.E4M3.F32.PACK_AB_MERGE_C R15, R15, R14, RZ ;  /* 0x0000000e0f0f723e */ /* 0x000fe200048070ff */
[----:B0-----:R-:W-:Y:S01]  /*ee80*/  VIADD R0, R11, 0x1 ;  /* 0x000000010b007836 */ /* 0x001fe20000000000 */
[----:B--2---:R-:W-:Y:S02]  /*ee90*/  F2FP.SATFINITE.E4M3.F32.PACK_AB_MERGE_C R27, R22, R27, RZ ;  /* 0x0000001b161b723e */ /* 0x004fe400048070ff */
[----:B------:R-:W0:Y:S01]  /*eea0*/  S2R R22, SR_TID.X ;  /* 0x0000000000167919 */ /* 0x000e220000002100 */
[----:B---3--:R-:W-:Y:S01]  /*eeb0*/  ISETP.GE.AND P0, PT, R7, UR12, PT ;  /* 0x0000000c07007c0c */ /* 0x008fe2000bf06270 */
[----:B------:R-:W1:Y:S01]  /*eec0*/  LDCU UR12, c[0x0][0x39c] ;  /* 0x00007380ff0c77ac */ /* 0x000e620008000800 */
[----:B------:R-:W2:Y:S02]  /*eed0*/  LDL.LU R7, [R1+0x5d4] ;  /* 0x0005d40001077983 */ /* 0x000ea40000300800 */
[----:B------:R-:W-:Y:S01]  /*eee0*/  ISETP.LT.AND P3, PT, R0, UR4, !P0 ;  /* 0x0000000400007c0c */ /* 0x000fe2000c761270 */
[----:B------:R-:W3:Y:S01]  /*eef0*/  LDCU UR4, c[0x0][0x3b8] ;  /* 0x00007700ff0477ac */ /* 0x000ee20008000800 */
[----:B------:R-:W2:Y:S04]  /*ef00*/  LDL.LU R12, [R1+0x5d0] ;  /* 0x0005d000010c7983 */ /* 0x000ea80000300800 */
[----:B------:R1:W-:Y:S01]  /*ef10*/  STL [R1+0x18], R13 ;  /* 0x0000180d01007387 */ /* 0x0003e20000100800 */
[----:B----4-:R-:W-:-:S03]  /*ef20*/  LOP3.LUT R0, R10, 0xf0, RZ, 0xc0, !PT ;  /* 0x000000f00a007812 */ /* 0x010fc600078ec0ff */
[----:B-1----:R-:W4:Y:S04]  /*ef30*/  LDL.LU R13, [R1+0x5cc] ;  /* 0x0005cc00010d7983 */ /* 0x002f280000300800 */
[----:B------:R-:W2:Y:S01]  /*ef40*/  LDL.LU R14, [R1+0x5c8] ;  /* 0x0005c800010e7983 */ /* 0x000ea20000300800 */
[C---:B0-----:R-:W-:Y:S02]  /*ef50*/  IMAD.SHL.U32 R9, R22.reuse, 0x80, RZ ;  /* 0x0000008016097824 */ /* 0x041fe400078e00ff */
[----:B------:R-:W-:-:S03]  /*ef60*/  IMAD.SHL.U32 R8, R22, 0x100, RZ ;  /* 0x0000010016087824 */ /* 0x000fc600078e00ff */
[----:B------:R-:W-:Y:S02]  /*ef70*/  LOP3.LUT R9, R9, 0x800, RZ, 0xc0, !PT ;  /* 0x0000080009097812 */ /* 0x000fe400078ec0ff */
[----:B------:R-:W-:-:S04]  /*ef80*/  LOP3.LUT R8, R8, 0x2000, RZ, 0xc0, !PT ;  /* 0x0000200008087812 */ /* 0x000fc800078ec0ff */
[----:B------:R-:W-:Y:S01]  /*ef90*/  IADD3 R8, PT, PT, R8, UR5, R9 ;  /* 0x0000000508087c10 */ /* 0x000fe2000fffe009 */
[----:B------:R-:W-:Y:S01]  /*efa0*/  VIADD R9, R11, 0x2 ;  /* 0x000000020b097836 */ /* 0x000fe20000000000 */
[----:B------:R0:W-:Y:S03]  /*efb0*/  STL [R1+0x14], R15 ;  /* 0x0000140f01007387 */ /* 0x0001e60000100800 */
[----:B------:R-:W-:Y:S01]  /*efc0*/  IMAD.IADD R0, R0, 0x1, R8 ;  /* 0x0000000100007824 */ /* 0x000fe200078e0208 */
[----:B------:R-:W-:Y:S01]  /*efd0*/  ISETP.LT.AND P5, PT, R9, UR6, !P0 ;  /* 0x0000000609007c0c */ /* 0x000fe2000c7a1270 */
[C---:B------:R-:W-:Y:S01]  /*efe0*/  VIADD R10, R11.reuse, 0x3 ;  /* 0x000000030b0a7836 */ /* 0x040fe20000000000 */
[----:B------:R-:W-:Y:S01]  /*eff0*/  LOP3.LUT R22, R22, 0x1c0, RZ, 0xc0, !PT ;  /* 0x000001c016167812 */ /* 0x000fe200078ec0ff */
[----:B0-----:R-:W2:Y:S01]  /*f000*/  LDL.LU R15, [R1+0x5c4] ;  /* 0x0005c400010f7983 */ /* 0x001ea20000300800 */
[----:B------:R-:W0:Y:S03]  /*f010*/  LDCU UR6, c[0x0][0x39c] ;  /* 0x00007380ff0677ac */ /* 0x000e260008000800 */
[----:B------:R-:W2:Y:S04]  /*f020*/  LDL.LU R8, [R1+0xdc] ;  /* 0x0000dc0001087983 */ /* 0x000ea80000300800 */
[----:B------:R-:W3:Y:S01]  /*f030*/  LDL.LU R9, [R1+0xd4] ;  /* 0x0000d40001097983 */ /* 0x000ee20000300800 */
[----:B------:R-:W-:Y:S01]  /*f040*/  VIADD R11, R11, 0x4 ;  /* 0x000000040b0b7836 */ /* 0x000fe20000000000 */
[----:B------:R-:W-:Y:S01]  /*f050*/  ISETP.LT.AND P4, PT, R10, UR10, !P0 ;  /* 0x0000000a0a007c0c */ /* 0x000fe2000c781270 */
[----:B------:R-:W-:Y:S01]  /*f060*/  IMAD R0, R22, 0x4, R0 ;  /* 0x0000000416007824 */ /* 0x000fe200078e0200 */
[----:B------:R-:W4:Y:S02]  /*f070*/  LDL.LU R10, [R1+0x7c] ;  /* 0x00007c00010a7983 */ /* 0x000f240000300800 */
[----:B------:R-:W-:Y:S01]  /*f080*/  ISETP.LT.AND P1, PT, R11, UR11, !P0 ;  /* 0x0000000b0b007c0c */ /* 0x000fe2000c721270 */
[----:B------:R-:W1:Y:S01]  /*f090*/  LDCU.64 UR10, c[0x0][0x390] ;  /* 0x00007200ff0a77ac */ /* 0x000e620008000a00 */
[----:B------:R-:W4:Y:S04]  /*f0a0*/  LDL.LU R11, [R1+0x74] ;  /* 0x00007400010b7983 */ /* 0x000f280000300800 */
[----:B------:R-:W4:Y:S01]  /*f0b0*/  LDL.LU R22, [R1+0x5c0] ;  /* 0x0005c00001167983 */ /* 0x000f220000300800 */
[----:B--2---:R-:W-:-:S03]  /*f0c0*/  PRMT R8, R8, 0x5410, R21 ;  /* 0x0000541008087816 */ /* 0x004fc60000000015 */
[----:B------:R-:W4:Y:S01]  /*f0d0*/  LDL.LU R21, [R1+0x5bc] ;  /* 0x0005bc0001157983 */ /* 0x000f220000300800 */
[----:B---3--:R-:W-:-:S03]  /*f0e0*/  PRMT R9, R9, 0x5410, R23 ;  /* 0x0000541009097816 */ /* 0x008fc60000000017 */
[----:B------:R-:W2:Y:S01]  /*f0f0*/  LDL.LU R23, [R1+0x5b8] ;  /* 0x0005b80001177983 */ /* 0x000ea20000300800 */
[----:B----4-:R-:W-:-:S03]  /*f100*/  PRMT R11, R11, 0x5410, R21 ;  /* 0x000054100b0b7816 */ /* 0x010fc60000000015 */
[----:B------:R-:W3:Y:S01]  /*f110*/  LDL.LU R21, [R1+0xe8] ;  /* 0x0000e80001157983 */ /* 0x000ee20000300800 */
[----:B--2---:R-:W-:-:S05]  /*f120*/  PRMT R10, R10, 0x5410, R23 ;  /* 0x000054100a0a7816 */ /* 0x004fca0000000017 */
[----:B------:R2:W-:Y:S02]  /*f130*/  STSM.16.M88.4 [R0], R8 ;  /* 0x0000000800007844 */ /* 0x0005e40000000200 */
[----:B--2---:R-:W-:Y:S02]  /*f140*/  PRMT R8, R14, 0x5410, R12 ;  /* 0x000054100e087816 */ /* 0x004fe4000000000c */
[----:B------:R-:W2:Y:S01]  /*f150*/  LDL.LU R12, [R1+0xd8] ;  /* 0x0000d800010c7983 */ /* 0x000ea20000300800 */
[----:B------:R-:W-:-:S03]  /*f160*/  PRMT R9, R13, 0x5410, R7 ;  /* 0x000054100d097816 */ /* 0x000fc60000000007 */
[----:B------:R-:W4:Y:S01]  /*f170*/  LDL.LU R14, [R1+0x78] ;  /* 0x00007800010e7983 */ /* 0x000f220000300800 */
[----:B------:R-:W-:-:S03]  /*f180*/  PRMT R10, R6, 0x5410, R2 ;  /* 0x00005410060a7816 */ /* 0x000fc60000000002 */
[----:B------:R-:W2:Y:S01]  /*f190*/  LDL.LU R13, [R1+0xd0] ;  /* 0x0000d000010d7983 */ /* 0x000ea20000300800 */
[----:B------:R-:W-:-:S03]  /*f1a0*/  PRMT R11, R5, 0x5410, R4 ;  /* 0x00005410050b7816 */ /* 0x000fc60000000004 */
[----:B------:R-:W2:Y:S04]  /*f1b0*/  LDL.LU R7, [R1+0x70] ;  /* 0x0000700001077983 */ /* 0x000ea80000300800 */
[----:B------:R-:W3:Y:S04]  /*f1c0*/  LDL.LU R6, [R1+0xc0] ;  /* 0x0000c00001067983 */ /* 0x000ee80000300800 */
[----:B------:R-:W4:Y:S04]  /*f1d0*/  LDL.LU R2, [R1+0xac] ;  /* 0x0000ac0001027983 */ /* 0x000f280000300800 */
[----:B------:R-:W4:Y:S01]  /*f1e0*/  LDL.LU R4, [R1+0xc8] ;  /* 0x0000c80001047983 */ /* 0x000f220000300800 */
[----:B------:R-:W0:Y:S03]  /*f1f0*/  S2R R23, SR_TID.X ;  /* 0x0000000000177919 */ /* 0x000e260000002100 */
[----:B------:R0:W-:Y:S02]  /*f200*/  STSM.16.M88.4 [R0+0x1000], R8 ;  /* 0x0010000800007844 */ /* 0x0001e40000000200 */
[----:B0-----:R-:W-:-:S04]  /*f210*/  LOP3.LUT R23, R23, 0x1ff, RZ, 0xc0, !PT ;  /* 0x000001ff17177812 */ /* 0x001fc800078ec0ff */
[----:B------:R-:W-:Y:S01]  /*f220*/  LEA R8, R23, UR5, 0x4 ;  /* 0x0000000517087c11 */ /* 0x000fe2000f8e20ff */
[----:B------:R-:W0:Y:S01]  /*f230*/  LDCU UR5, c[0x0][0x3b4] ;  /* 0x00007680ff0577ac */ /* 0x000e220008000800 */
[----:B------:R-:W4:Y:S04]  /*f240*/  LDL.LU R23, [R1+0xa8] ;  /* 0x0000a80001177983 */ /* 0x000f280000300800 */
[----:B------:R-:W-:Y:S01]  /*f250*/  STL [R1+0x40], R8 ;  /* 0x0000400801007387 */ /* 0x000fe20000100800 */
[----:B------:R-:W-:Y:S01]  /*f260*/  BAR.SYNC.DEFER_BLOCKING 0x0 ;  /* 0x0000000000007b1d */ /* 0x000fe20000010000 */
[----:B--2---:R-:W-:Y:S02]  /*f270*/  PRMT R15, R7, 0x5410, R15 ;  /* 0x00005410070f7816 */ /* 0x004fe4000000000f */
[----:B---3--:R-:W-:-:S02]  /*f280*/  PRMT R13, R13, 0x5410, R6 ;  /* 0x000054100d0d7816 */ /* 0x008fc40000000006 */
[----:B----4-:R-:W-:Y:S02]  /*f290*/  PRMT R12, R12, 0x5410, R4 ;  /* 0x000054100c0c7816 */ /* 0x010fe40000000004 */
[----:B------:R-:W2:Y:S04]  /*f2a0*/  LDS.128 R4, [R8] ;  /* 0x0000000008047984 */ /* 0x000ea80000000c00 */
[----:B------:R-:W3:Y:S01]  /*f2b0*/  LDS.128 R8, [R8+0x2000] ;  /* 0x0020000008087984 */ /* 0x000ee20000000c00 */
[----:B------:R-:W-:Y:S01]  /*f2c0*/  PRMT R14, R14, 0x5410, R22 ;  /* 0x000054100e0e7816 */ /* 0x000fe20000000016 */
[----:B------:R-:W-:Y:S06]  /*f2d0*/  BAR.SYNC.DEFER_BLOCKING 0x0 ;  /* 0x0000000000007b1d */ /* 0x000fec0000010000 */
[----:B------:R-:W4:Y:S04]  /*f2e0*/  LDL.LU R22, [R1+0xa4] ;  /* 0x0000a40001167983 */ /* 0x000f280000300800 */
[----:B------:R-:W-:Y:S04]  /*f2f0*/  STSM.16.M88.4 [R0], R12 ;  /* 0x0000000c00007844 */ /* 0x000fe80000000200 */
[----:B--2---:R2:W-:Y:S04]  /*f300*/  STL.64 [R1+0x5a0], R6 ;  /* 0x0005a00601007387 */ /* 0x0045e80000100a00 */
[----:B--2---:R-:W2:Y:S04]  /*f310*/  LDL.LU R6, [R1+0xe0] ;  /* 0x0000e00001067983 */ /* 0x004ea80000300800 */
[----:B------:R-:W2:Y:S04]  /*f320*/  LDL.LU R7, [R1+0xa0] ;  /* 0x0000a00001077983 */ /* 0x000ea80000300800 */
[----:B------:R0:W-:Y:S01]  /*f330*/  STL.64 [R1+0x598], R4 ;  /* 0x0005980401007387 */ /* 0x0001e20000100a00 */
[----:B------:R-:W-:-:S03]  /*f340*/  PRMT R14, R24, 0x5410, R16 ;  /* 0x00005410180e7816 */ /* 0x000fc60000000010 */
[----:B0-----:R-:W2:Y:S04]  /*f350*/  LDL.LU R4, [R1+0xe4] ;  /* 0x0000e40001047983 */ /* 0x001ea80000300800 */
[----:B------:R-:W2:Y:S04]  /*f360*/  LDL.LU R5, [R1+0xec] ;  /* 0x0000ec0001057983 */ /* 0x000ea80000300800 */
[----:B---3--:R-:W-:Y:S04]  /*f370*/  STL.64 [R1+0x5b0], R10 ;  /* 0x0005b00a01007387 */ /* 0x008fe80000100a00 */
[----:B------:R0:W-:Y:S04]  /*f380*/  STL.64 [R1+0x5a8], R8 ;  /* 0x0005a80801007387 */ /* 0x0001e80000100a00 */
[----:B------:R-:W3:Y:S01]  /*f390*/  LDL R24, [R1+0x40] ;  /* 0x0000400001187983 */ /* 0x000ee20000100800 */
[----:B------:R-:W-:-:S02]  /*f3a0*/  PRMT R12, R20, 0x5410, R18 ;  /* 0x00005410140c7816 */ /* 0x000fc40000000012 */
[----:B------:R-:W-:Y:S02]  /*f3b0*/  PRMT R13, R19, 0x5410, R17 ;  /* 0x00005410130d7816 */ /* 0x000fe40000000011 */
[----:B------:R-:W-:Y:S02]  /*f3c0*/  PRMT R15, R26, 0x5410, R3 ;  /* 0x000054101a0f7816 */ /* 0x000fe40000000003 */
[----:B------:R-:W2:Y:S04]  /*f3d0*/  LDL.LU R3, [R1+0x578] ;  /* 0x0005780001037983 */ /* 0x000ea80000300800 */
[----:B------:R-:W-:Y:S01]  /*f3e0*/  STSM.16.M88.4 [R0+0x1000], R12 ;  /* 0x0010000c00007844 */ /* 0x000fe20000000200 */
[----:B------:R-:W-:Y:S06]  /*f3f0*/  BAR.SYNC.DEFER_BLOCKING 0x0 ;  /* 0x0000000000007b1d */ /* 0x000fec0000010000 */
[----:B0-----:R-:W2:Y:S04]  /*f400*/  LDL.LU R8, [R1+0xfc] ;  /* 0x0000fc0001087983 */ /* 0x001ea80000300800 */
[----:B------:R-:W2:Y:S04]  /*f410*/  LDL.LU R9, [R1+0xf8] ;  /* 0x0000f80001097983 */ /* 0x000ea80000300800 */
[----:B------:R-:W2:Y:S04]  /*f420*/  LDL.LU R26, [R1+0xb4] ;  /* 0x0000b400011a7983 */ /* 0x000ea80000300800 */
[----:B------:R-:W2:Y:S04]  /*f430*/  LDL.LU R10, [R1+0xbc] ;  /* 0x0000bc00010a7983 */ /* 0x000ea80000300800 */
[----:B------:R-:W2:Y:S01]  /*f440*/  LDL.LU R11, [R1+0xb0] ;  /* 0x0000b000010b7983 */ /* 0x000ea20000300800 */
[----:B----4-:R-:W-:-:S03]  /*f450*/  PRMT R22, R2, 0x5410, R22 ;  /* 0x0000541002167816 */ /* 0x010fc60000000016 */
[----:B------:R-:W4:Y:S04]  /*f460*/  LDL.LU R2, [R1+0xb8] ;  /* 0x0000b80001027983 */ /* 0x000f280000300800 */
[----:B---3--:R-:W0:Y:S04]  /*f470*/  LDS.128 R12, [R24] ;  /* 0x00000000180c7984 */ /* 0x008e280000000c00 */
[----:B------:R-:W3:Y:S01]  /*f480*/  LDS.128 R16, [R24+0x2000] ;  /* 0x0020000018107984 */ /* 0x000ee20000000c00 */
[----:B--2---:R-:W-:Y:S02]  /*f490*/  PRMT R20, R5, 0x5410, R4 ;  /* 0x0000541005147816 */ /* 0x004fe40000000004 */
[----:B------:R-:W-:Y:S01]  /*f4a0*/  PRMT R21, R21, 0x5410, R6 ;  /* 0x0000541015157816 */ /* 0x000fe20000000006 */
[----:B------:R-:W2:Y:S01]  /*f4b0*/  LDL.LU R4, [R1+0x50] ;  /* 0x0000500001047983 */ /* 0x000ea20000300800 */
[----:B------:R-:W-:Y:S01]  /*f4c0*/  PRMT R23, R23, 0x5410, R7 ;  /* 0x0000541017177816 */ /* 0x000fe20000000007 */
[----:B------:R-:W-:Y:S06]  /*f4d0*/  BAR.SYNC.DEFER_BLOCKING 0x0 ;  /* 0x0000000000007b1d */ /* 0x000fec0000010000 */
[----:B------:R-:W2:Y:S04]  /*f4e0*/  LDL.LU R5, [R1+0x3c] ;  /* 0x00003c0001057983 */ /* 0x000ea80000300800 */
[----:B------:R-:W2:Y:S04]  /*f4f0*/  LDL.LU R6, [R1+0x20] ;  /* 0x0000200001067983 */ /* 0x000ea80000300800 */
[----:B------:R-:W2:Y:S04]  /*f500*/  LDL.LU R7, [R1+0x1c] ;  /* 0x00001c0001077983 */ /* 0x000ea80000300800 */
[----:B0-----:R0:W-:Y:S04]  /*f510*/  STL [R1+0x58c], R12 ;  /* 0x00058c0c01007387 */ /* 0x0011e80000100800 */
[----:B0-----:R-:W2:Y:S04]  /*f520*/  LDL.LU R12, [R1+0x14] ;  /* 0x00001400010c7983 */ /* 0x001ea80000300800 */
[----:B------:R0:W-:Y:S04]  /*f530*/  STL [R1+0x588], R13 ;  /* 0x0005880d01007387 */ /* 0x0001e80000100800 */
[----:B0-----:R-:W2:Y:S04]  /*f540*/  LDL R13, [R1+0x394] ;  /* 0x00039400010d7983 */ /* 0x001ea80000100800 */
[----:B------:R0:W-:Y:S04]  /*f550*/  STL [R1+0x584], R14 ;  /* 0x0005840e01007387 */ /* 0x0001e80000100800 */
[----:B------:R-:W-:Y:S04]  /*f560*/  STSM.16.M88.4 [R0], R20 ;  /* 0x0000001400007844 */ /* 0x000fe80000000200 */
[----:B0-----:R-:W2:Y:S04]  /*f570*/  LDL.LU R14, [R1+0x34] ;  /* 0x00003400010e7983 */ /* 0x001ea80000300800 */
[----:B------:R0:W-:Y:S04]  /*f580*/  STL [R1+0x580], R15 ;  /* 0x0005800f01007387 */ /* 0x0001e80000100800 */
[----:B0-----:R-:W2:Y:S04]  /*f590*/  LDL.LU R15, [R1+0x38] ;  /* 0x00003800010f7983 */ /* 0x001ea80000300800 */
[----:B---3--:R0:W-:Y:S04]  /*f5a0*/  STL.64 [R1+0x590], R18 ;  /* 0x0005901201007387 */ /* 0x0081e80000100a00 */
[----:B0-----:R-:W3:Y:S04]  /*f5b0*/  LDL.LU R18, [R1+0xf0] ;  /* 0x0000f00001127983 */ /* 0x001ee80000300800 */
[----:B------:R-:W2:Y:S04]  /*f5c0*/  LDL.LU R19, [R1+0x18] ;  /* 0x0000180001137983 */ /* 0x000ea80000300800 */
[----:B------:R-:W2:Y:S04]  /*f5d0*/  LDL.LU R20, [R1+0x28] ;  /* 0x0000280001147983 */ /* 0x000ea80000300800 */
[----:B------:R-:W2:Y:S04]  /*f5e0*/  LDL.LU R21, [R1+0x30] ;  /* 0x0000300001157983 */ /* 0x000ea80000300800 */
[----:B------:R-:W3:Y:S04]  /*f5f0*/  LDL.LU R22, [R1+0x24] ;  /* 0x0000240001167983 */ /* 0x000ee80000300800 */
[----:B------:R-:W3:Y:S01]  /*f600*/  LDL.LU R23, [R1+0x2c] ;  /* 0x00002c0001177983 */ /* 0x000ee20000300800 */
[----:B--2---:R-:W-:-:S02]  /*f610*/  PRMT R20, R21, 0x5410, R20 ;  /* 0x0000541015147816 */ /* 0x004fc40000000014 */
[----:B---3--:R-:W-:Y:S02]  /*f620*/  PRMT R21, R23, 0x5410, R22 ;  /* 0x0000541017157816 */ /* 0x008fe40000000016 */
[----:B------:R-:W-:Y:S02]  /*f630*/  PRMT R22, R29, 0x5410, R27 ;  /* 0x000054101d167816 */ /* 0x000fe4000000001b */
[----:B------:R-:W2:Y:S01]  /*f640*/  LDL.LU R27, [R1+0xf4] ;  /* 0x0000f400011b7983 */ /* 0x000ea20000300800 */
[----:B------:R-:W-:-:S05]  /*f650*/  PRMT R23, R28, 0x5410, R25 ;  /* 0x000054101c177816 */ /* 0x000fca0000000019 */
[----:B------:R-:W-:Y:S01]  /*f660*/  STSM.16.M88.4 [R0+0x1000], R20 ;  /* 0x0010001400007844 */ /* 0x000fe20000000200 */
[----:B------:R-:W-:Y:S01]  /*f670*/  BAR.SYNC.DEFER_BLOCKING 0x0 ;  /* 0x0000000000007b1d */ /* 0x000fe20000010000 */
[----:B------:R-:W-:Y:S02]  /*f680*/  PRMT R10, R10, 0x5410, R26 ;  /* 0x000054100a0a7816 */ /* 0x000fe4000000001a */
[----:B------:R-:W-:-:S03]  /*f690*/  PRMT R9, R9, 0x5410, R18 ;  /* 0x0000541009097816 */ /* 0x000fc60000000012 */
[----:B------:R-:W0:Y:S01]  /*f6a0*/  LDS.128 R20, [R24] ;  /* 0x0000000018147984 */ /* 0x000e220000000c00 */
[----:B----4-:R-:W-:Y:S02]  /*f6b0*/  PRMT R11, R2, 0x5410, R11 ;  /* 0x00005410020b7816 */ /* 0x010fe4000000000b */
[----:B------:R-:W-:Y:S02]  /*f6c0*/  PRMT R4, R4, 0x5410, R15 ;  /* 0x0000541004047816 */ /* 0x000fe4000000000f */
[----:B------:R-:W-:Y:S02]  /*f6d0*/  PRMT R5, R5, 0x5410, R14 ;  /* 0x0000541005057816 */ /* 0x000fe4000000000e */
[----:B------:R-:W-:Y:S02]  /*f6e0*/  PRMT R6, R6, 0x5410, R19 ;  /* 0x0000541006067816 */ /* 0x000fe40000000013 */
[----:B------:R-:W-:Y:S02]  /*f6f0*/  PRMT R7, R7, 0x5410, R12 ;  /* 0x0000541007077816 */ /* 0x000fe4000000000c */
[----:B--2---:R-:W-:-:S02]  /*f700*/  PRMT R8, R8, 0x5410, R27 ;  /* 0x0000541008087816 */ /* 0x004fc4000000001b */
[----:B------:R-:W2:Y:S01]  /*f710*/  LDS.128 R24, [R24+0x2000] ;  /* 0x0020000018187984 */ /* 0x000ea20000000c00 */
[----:B------:R-:W-:Y:S06]  /*f720*/  BAR.SYNC.DEFER_BLOCKING 0x0 ;  /* 0x0000000000007b1d */ /* 0x000fec0000010000 */
[----:B------:R3:W-:Y:S04]  /*f730*/  STSM.16.M88.4 [R0], R8 ;  /* 0x0000000800007844 */ /* 0x0007e80000000200 */
[----:B------:R4:W-:Y:S04]  /*f740*/  STSM.16.M88.4 [R0+0x1000], R4 ;  /* 0x0010000400007844 */ /* 0x0009e80000000200 */
[----:B---3--:R-:W3:Y:S04]  /*f750*/  LDL.LU.64 R10, [R1+0x5b0] ;  /* 0x0005b000010a7983 */ /* 0x008ee80000300a00 */
[----:B------:R-:W2:Y:S04]  /*f760*/  LDL.LU.64 R8, [R1+0x5a8] ;  /* 0x0005a80001087983 */ /* 0x000ea80000300a00 */
[----:B----4-:R-:W4:Y:S04]  /*f770*/  LDL.LU.64 R6, [R1+0x5a0] ;  /* 0x0005a00001067983 */ /* 0x010f280000300a00 */
[----:B------:R-:W2:Y:S01]  /*f780*/  LDL.LU.64 R4, [R1+0x598] ;  /* 0x0005980001047983 */ /* 0x000ea20000300a00 */
[----:B------:R-:W-:Y:S01]  /*f790*/  IMAD R3, R3, UR5, RZ ;  /* 0x0000000503037c24 */ /* 0x000fe2000f8e02ff */
[----:B------:R-:W-:Y:S01]  /*f7a0*/  BAR.SYNC.DEFER_BLOCKING 0x0 ;  /* 0x0000000000007b1d */ /* 0x000fe20000010000 */
[----:B------:R-:W-:-:S03]  /*f7b0*/  IMAD R28, R13, UR4, RZ ;  /* 0x000000040d1c7c24 */ /* 0x000fc6000f8e02ff */
[----:B-1----:R-:W-:Y:S02]  /*f7c0*/  IADD3 R2, P6, PT, R3, UR10, RZ ;  /* 0x0000000a03027c10 */ /* 0x002fe4000ffde0ff */
[----:B------:R-:W-:Y:S01]  /*f7d0*/  ISETP.LT.AND P2, PT, R13, UR13, !P0 ;  /* 0x0000000d0d007c0c */ /* 0x000fe2000c741270 */
[----:B------:R-:W1:Y:S01]  /*f7e0*/  LDCU UR5, c[0x0][0x39c] ;  /* 0x00007380ff0577ac */ /* 0x000e620008000800 */
[----:B------:R-:W-:Y:S01]  /*f7f0*/  LEA.HI.X.SX32 R3, R3, UR11, 0x1, P6 ;  /* 0x0000000b03037c11 */ /* 0x000fe2000b0f0eff */
[C---:B------:R-:W-:Y:S01]  /*f800*/  VIADD R29, R28.reuse, UR4 ;  /* 0x000000041c1d7c36 */ /* 0x040fe20008000000 */
[CC--:B------:R-:W-:Y:S01]  /*f810*/  IADD3 R14, P6, PT, R28.reuse, R2.reuse, RZ ;  /* 0x000000021c0e7210 */ /* 0x0c0fe20007fde0ff */
[----:B------:R-:W0:Y:S03]  /*f820*/  LDCU UR10, c[0x0][0x39c] ;  /* 0x00007380ff0a77ac */ /* 0x000e260008000800 */
[-C--:B------:R-:W-:Y:S01]  /*f830*/  LEA.HI.X.SX32 R15, R28, R3.reuse, 0x1, P6 ;  /* 0x000000031c0f7211 */ /* 0x080fe200030f0eff */
[----:B------:R-:W0:Y:S01]  /*f840*/  LDCU UR11, c[0x0][0x39c] ;  /* 0x00007380ff0b77ac */ /* 0x000e220008000800 */
[C---:B------:R-:W-:Y:S01]  /*f850*/  IADD3 R28, P6, PT, R29.reuse, R2, RZ ;  /* 0x000000021d1c7210 */ /* 0x040fe20007fde0ff */
[C---:B------:R-:W-:Y:S01]  /*f860*/  VIADD R12, R29.reuse, UR4 ;  /* 0x000000041d0c7c36 */ /* 0x040fe20008000000 */
[----:B------:R-:W0:Y:S02]  /*f870*/  LDCU UR13, c[0x0][0x39c] ;  /* 0x00007380ff0d77ac */ /* 0x000e240008000800 */
[----:B------:R-:W-:-:S02]  /*f880*/  LEA.HI.X.SX32 R29, R29, R3, 0x1, P6 ;  /* 0x000000031d1d7211 */ /* 0x000fc400030f0eff */
[C---:B--2---:R-:W-:Y:S02]  /*f890*/  PRMT R0, R4.reuse, 0x7770, RZ ;  /* 0x0000777004007816 */ /* 0x044fe400000000ff */
[----:B------:R-:W-:-:S03]  /*f8a0*/  PRMT R18, R4, 0x7771, RZ ;  /* 0x0000777104127816 */ /* 0x000fc600000000ff */
[----:B------:R2:W-:Y:S04]  /*f8b0*/  @P2 STG.E.U8 desc[UR8][R14.64], R0 ;  /* 0x000000000e002986 */ /* 0x0005e8000c101108 */
[----:B------:R0:W-:Y:S01]  /*f8c0*/  @P3 STG.E.U8 desc[UR8][R28.64], R18 ;  /* 0x000000121c003986 */ /* 0x0001e2000c101108 */
[C---:B--2---:R-:W-:Y:S01]  /*f8d0*/  VIADD R0, R13.reuse, 0x5 ;  /* 0x000000050d007836 */ /* 0x044fe20000000000 */
[----:B------:R-:W-:Y:S01]  /*f8e0*/  IADD3 R14, P6, PT, R12, R2, RZ ;  /* 0x000000020c0e7210 */ /* 0x000fe20007fde0ff */
[----:B0-----:R-:W-:-:S03]  /*f8f0*/  VIADD R28, R13, 0x6 ;  /* 0x000000060d1c7836 */ /* 0x001fc60000000000 */
[----:B-1----:R-:W-:Y:S01]  /*f900*/  ISETP.LT.AND P2, PT, R0, UR5, !P0 ;  /* 0x0000000500007c0c */ /* 0x002fe2000c741270 */
[C---:B------:R-:W-:Y:S01]  /*f910*/  VIADD R0, R12.reuse, UR4 ;  /* 0x000000040c007c36 */ /* 0x040fe20008000000 */
[-C--:B------:R-:W-:Y:S01]  /*f920*/  LEA.HI.X.SX32 R15, R12, R3.reuse, 0x1, P6 ;  /* 0x000000030c0f7211 */ /* 0x080fe200030f0eff */
[----:B------:R-:W0:Y:S01]  /*f930*/  LDCU UR5, c[0x0][0x39c] ;  /* 0x00007380ff0577ac */ /* 0x000e220008000800 */
[----:B------:R-:W-:Y:S02]  /*f940*/  PRMT R29, R5, 0x7770, RZ ;  /* 0x00007770051d7816 */ /* 0x000fe400000000ff */
[----:B------:R-:W-:Y:S01]  /*f950*/  ISETP.LT.AND P3, PT, R28, UR6, !P0 ;  /* 0x000000061c007c0c */ /* 0x000fe2000c761270 */
[C---:B------:R-:W-:Y:S01]  /*f960*/  VIADD R12, R0.reuse, UR4 ;  /* 0x00000004000c7c36 */ /* 0x040fe20008000000 */
[C---:B------:R-:W-:Y:S01]  /*f970*/  IADD3 R28, P6, PT, R0.reuse, R2, RZ ;  /* 0x00000002001c7210 */ /* 0x040fe20007fde0ff */
[----:B------:R1:W-:Y:S01]  /*f980*/  @P5 STG.E.U8 desc[UR8][R14.64], R29 ;  /* 0x0000001d0e005986 */ /* 0x0003e2000c101108 */
[----:B------:R-:W2:Y:S02]  /*f990*/  LDCU UR6, c[0x0][0x39c] ;  /* 0x00007380ff0677ac */ /* 0x000ea40008000800 */
[----:B-1----:R-:W-:Y:S01]  /*f9a0*/  LEA.HI.X.SX32 R29, R0, R3, 0x1, P6 ;  /* 0x00000003001d7211 */ /* 0x002fe200030f0eff */
[----:B------:R-:W-:Y:S01]  /*f9b0*/  VIADD R14, R13, 0x7 ;  /* 0x000000070d0e7836 */ /* 0x000fe20000000000 */
[----:B------:R-:W-:-:S04]  /*f9c0*/  PRMT R0, R5, 0x7771, RZ ;  /* 0x0000777105007816 */ /* 0x000fc800000000ff */
[----:B------:R-:W-:Y:S01]  /*f9d0*/  ISETP.LT.AND P5, PT, R14, UR10, !P0 ;  /* 0x0000000a0e007c0c */ /* 0x000fe2000c7a1270 */
[----:B------:R1:W-:Y:S01]  /*f9e0*/  @P4 STG.E.U8 desc[UR8][R28.64], R0 ;  /* 0x000000001c004986 */ /* 0x0003e2000c101108 */
[C---:B------:R-:W-:Y:S01]  /*f9f0*/  IADD3 R14, P6, PT, R12.reuse, R2, RZ ;  /* 0x000000020c0e7210 */ /* 0x040fe20007fde0ff */
[----:B------:R-:W2:Y:S03]  /*fa00*/  LDCU UR10, c[0x0][0x39c] ;  /* 0x00007380ff0a77ac */ /* 0x000ea60008000800 */
[C---:B------:R-:W-:Y:S01]  /*fa10*/  LEA.HI.X.SX32 R15, R12.reuse, R3, 0x1, P6 ;  /* 0x000000030c0f7211 */ /* 0x040fe200030f0eff */
[----:B-1----:R-:W-:Y:S02]  /*fa20*/  VIADD R28, R13, 0x8 ;  /* 0x000000080d1c7836 */ /* 0x002fe40000000000 */
[----:B------:R-:W-:Y:S01]  /*fa30*/  VIADD R0, R12, UR4 ;  /* 0x000000040c007c36 */ /* 0x000fe20008000000 */
[----:B----4-:R-:W-:-:S02]  /*fa40*/  PRMT R29, R6, 0x7770, RZ ;  /* 0x00007770061d7816 */ /* 0x010fc400000000ff */
[----:B0-----:R-:W-:Y:S01]  /*fa50*/  ISETP.LT.AND P4, PT, R28, UR5, !P0 ;  /* 0x000000051c007c0c */ /* 0x001fe2000c781270 */
[C---:B------:R-:W-:Y:S01]  /*fa60*/  VIADD R12, R0.reuse, UR4 ;  /* 0x00000004000c7c36 */ /* 0x040fe20008000000 */
[CC--:B------:R-:W-:Y:S01]  /*fa70*/  IADD3 R28, P6, PT, R0.reuse, R2.reuse, RZ ;  /* 0x00000002001c7210 */ /* 0x0c0fe20007fde0ff */
[----:B------:R0:W-:Y:S01]  /*fa80*/  @P1 STG.E.U8 desc[UR8][R14.64], R29 ;  /* 0x0000001d0e001986 */ /* 0x0001e2000c101108 */
[----:B------:R-:W1:Y:S01]  /*fa90*/  LDCU UR5, c[0x0][0x39c] ;  /* 0x00007380ff0577ac */ /* 0x000e620008000800 */
[C---:B0-----:R-:W-:Y:S01]  /*faa0*/  VIADD R14, R13.reuse, 0x9 ;  /* 0x000000090d0e7836 */ /* 0x041fe20000000000 */
[-C--:B------:R-:W-:Y:S02]  /*fab0*/  LEA.HI.X.SX32 R29, R0, R3.reuse, 0x1, P6 ;  /* 0x00000003001d7211 */ /* 0x080fe400030f0eff */
[----:B------:R-:W-:Y:S02]  /*fac0*/  PRMT R0, R6, 0x7771, RZ ;  /* 0x0000777106007816 */ /* 0x000fe400000000ff */
[----:B--2---:R-:W-:Y:S01]  /*fad0*/  ISETP.LT.AND P1, PT, R14, UR6, !P0 ;  /* 0x000000060e007c0c */ /* 0x004fe2000c721270 */
[----:B------:R-:W0:Y:S01]  /*fae0*/  LDCU UR6, c[0x0][0x39c] ;  /* 0x00007380ff0677ac */ /* 0x000e220008000800 */
[C---:B------:R-:W-:Y:S01]  /*faf0*/  IADD3 R14, P6, PT, R12.reuse, R2, RZ ;  /* 0x000000020c0e7210 */ /* 0x040fe20007fde0ff */
[----:B------:R2:W-:Y:S03]  /*fb00*/  @P2 STG.E.U8 desc[UR8][R28.64], R0 ;  /* 0x000000001c002986 */ /* 0x0005e6000c101108 */
[----:B------:R-:W-:Y:S01]  /*fb10*/  LEA.HI.X.SX32 R15, R12, R3, 0x1, P6 ;  /* 0x000000030c0f7211 */ /* 0x000fe200030f0eff */
[----:B--2---:R-:W-:-:S02]  /*fb20*/  VIADD R28, R13, 0xa ;  /* 0x0000000a0d1c7836 */ /* 0x004fc40000000000 */
[----:B------:R-:W-:Y:S01]  /*fb30*/  VIADD R0, R12, UR4 ;  /* 0x000000040c007c36 */ /* 0x000fe20008000000 */
[----:B------:R-:W-:Y:S02]  /*fb40*/  PRMT R29, R7, 0x7770, RZ ;  /* 0x00007770071d7816 */ /* 0x000fe400000000ff */
[----:B------:R-:W-:Y:S01]  /*fb50*/  ISETP.LT.AND P2, PT, R28, UR10, !P0 ;  /* 0x0000000a1c007c0c */ /* 0x000fe2000c741270 */
[C---:B------:R-:W-:Y:S01]  /*fb60*/  VIADD R12, R0.reuse, UR4 ;  /* 0x00000004000c7c36 */ /* 0x040fe20008000000 */
[C---:B------:R-:W-:Y:S01]  /*fb70*/  IADD3 R28, P6, PT, R0.reuse, R2, RZ ;  /* 0x00000002001c7210 */ /* 0x040fe20007fde0ff */
[----:B------:R2:W-:Y:S01]  /*fb80*/  @P3 STG.E.U8 desc[UR8][R14.64], R29 ;  /* 0x0000001d0e003986 */ /* 0x0005e2000c101108 */
[----:B------:R-:W4:Y:S01]  /*fb90*/  LDCU UR10, c[0x0][0x39c] ;  /* 0x00007380ff0a77ac */ /* 0x000f220008000800 */
[----:B--2---:R-:W-:Y:S01]  /*fba0*/  VIADD R14, R13, 0xb ;  /* 0x0000000b0d0e7836 */ /* 0x004fe20000000000 */
[----:B------:R-:W-:Y:S02]  /*fbb0*/  LEA.HI.X.SX32 R29, R0, R3, 0x1, P6 ;  /* 0x00000003001d7211 */ /* 0x000fe400030f0eff */
[----:B------:R-:W-:-:S02]  /*fbc0*/  PRMT R0, R7, 0x7771, RZ ;  /* 0x0000777107007816 */ /* 0x000fc400000000ff */
[----:B-1----:R-:W-:Y:S01]  /*fbd0*/  ISETP.LT.AND P3, PT, R14, UR5, !P0 ;  /* 0x000000050e007c0c */ /* 0x002fe2000c761270 */
[----:B------:R-:W1:Y:S01]  /*fbe0*/  LDCU UR5, c[0x0][0x39c] ;  /* 0x00007380ff0577ac */ /* 0x000e620008000800 */
[C---:B------:R-:W-:Y:S01]  /*fbf0*/  IADD3 R14, P6, PT, R12.reuse, R2, RZ ;  /* 0x000000020c0e7210 */ /* 0x040fe20007fde0ff */
[----:B------:R2:W-:Y:S03]  /*fc00*/  @P5 STG.E.U8 desc[UR8][R28.64], R0 ;  /* 0x000000001c005986 */ /* 0x0005e6000c101108 */
[C---:B------:R-:W-:Y:S01]  /*fc10*/  LEA.HI.X.SX32 R15, R12.reuse, R3, 0x1, P6 ;  /* 0x000000030c0f7211 */ /* 0x040fe200030f0eff */
[----:B--2---:R-:W-:Y:S02]  /*fc20*/  VIADD R28, R13, 0xc ;  /* 0x0000000c0d1c7836 */ /* 0x004fe40000000000 */
[----:B------:R-:W-:Y:S01]  /*fc30*/  VIADD R0, R12, UR4 ;  /* 0x000000040c007c36 */ /* 0x000fe20008000000 */
[----:B------:R-:W-:-:S02]  /*fc40*/  PRMT R29, R8, 0x7770, RZ ;  /* 0x00007770081d7816 */ /* 0x000fc400000000ff */
[----:B0-----:R-:W-:Y:S01]  /*fc50*/  ISETP.LT.AND P5, PT, R28, UR6, !P0 ;  /* 0x000000061c007c0c */ /* 0x001fe2000c7a1270 */
[C---:B------:R-:W-:Y:S01]  /*fc60*/  VIADD R12, R0.reuse, UR4 ;  /* 0x00000004000c7c36 */ /* 0x040fe20008000000 */
[C---:B------:R-:W-:Y:S01]  /*fc70*/  IADD3 R28, P6, PT, R0.reuse, R2, RZ ;  /* 0x00000002001c7210 */ /* 0x040fe20007fde0ff */
[----:B------:R0:W-:Y:S01]  /*fc80*/  @P4 STG.E.U8 desc[UR8][R14.64], R29 ;  /* 0x0000001d0e004986 */ /* 0x0001e2000c101108 */
[----:B------:R-:W2:Y:S02]  /*fc90*/  LDCU UR6, c[0x0][0x39c] ;  /* 0x00007380ff0677ac */ /* 0x000ea40008000800 */
[----:B0-----:R-:W-:Y:S01]  /*fca0*/  LEA.HI.X.SX32 R29, R0, R3, 0x1, P6 ;  /* 0x00000003001d7211 */ /* 0x001fe200030f0eff */
[----:B------:R-:W-:Y:S01]  /*fcb0*/  VIADD R14, R13, 0xd ;  /* 0x0000000d0d0e7836 */ /* 0x000fe20000000000 */
[----:B------:R-:W-:-:S04]  /*fcc0*/  PRMT R0, R8, 0x7771, RZ ;  /* 0x0000777108007816 */ /* 0x000fc800000000ff */
[----:B-1----:R-:W-:Y:S01]  /*fcd0*/  ISETP.LT.AND P4, PT, R14, UR5, !P0 ;  /* 0x000000050e007c0c */ /* 0x002fe2000c781270 */
[----:B------:R0:W-:Y:S01]  /*fce0*/  @P1 STG.E.U8 desc[UR8][R28.64], R0 ;  /* 0x000000001c001986 */ /* 0x0001e2000c101108 */
[C---:B------:R-:W-:Y:S01]  /*fcf0*/  IADD3 R14, P6, PT, R12.reuse, R2, RZ ;  /* 0x000000020c0e7210 */ /* 0x040fe20007fde0ff */
[----:B------:R-:W1:Y:S03]  /*fd00*/  LDCU UR5, c[0x0][0x39c] ;  /* 0x00007380ff0577ac */ /* 0x000e660008000800 */
[C---:B------:R-:W-:Y:S01]  /*fd10*/  LEA.HI.X.SX32 R15, R12.reuse, R3, 0x1, P6 ;  /* 0x000000030c0f7211 */ /* 0x040fe200030f0eff */
[----:B0-----:R-:W-:Y:S02]  /*fd20*/  VIADD R28, R13, 0xe ;  /* 0x0000000e0d1c7836 */ /* 0x001fe40000000000 */
[----:B------:R-:W-:Y:S01]  /*fd30*/  VIADD R0, R12, UR4 ;  /* 0x000000040c007c36 */ /* 0x000fe20008000000 */
[----:B------:R-:W-:-:S02]  /*fd40*/  PRMT R29, R9, 0x7770, RZ ;  /* 0x00007770091d7816 */ /* 0x000fc400000000ff */
[----:B----4-:R-:W-:Y:S01]  /*fd50*/  ISETP.LT.AND P1, PT, R28, UR10, !P0 ;  /* 0x0000000a1c007c0c */ /* 0x010fe2000c721270 */
[C---:B------:R-:W-:Y:S01]  /*fd60*/  VIADD R12, R0.reuse, UR4 ;  /* 0x00000004000c7c36 */ /* 0x040fe20008000000 */
[C---:B------:R-:W-:Y:S01]  /*fd70*/  IADD3 R28, P6, PT, R0.reuse, R2, RZ ;  /* 0x00000002001c7210 */ /* 0x040fe20007fde0ff */
[----:B------:R0:W-:Y:S01]  /*fd80*/  @P2 STG.E.U8 desc[UR8][R14.64], R29 ;  /* 0x0000001d0e002986 */ /* 0x0001e2000c101108 */
[----:B------:R-:W4:Y:S02]  /*fd90*/  LDCU UR10, c[0x0][0x39c] ;  /* 0x00007380ff0a77ac */ /* 0x000f240008000800 */
[----:B0-----:R-:W-:Y:S01]  /*fda0*/  LEA.HI.X.SX32 R29, R0, R3, 0x1, P6 ;  /* 0x00000003001d7211 */ /* 0x001fe200030f0eff */
[----:B------:R-:W-:Y:S01]  /*fdb0*/  VIADD R14, R13, 0xf ;  /* 0x0000000f0d0e7836 */ /* 0x000fe20000000000 */
[----:B------:R-:W-:-:S04]  /*fdc0*/  PRMT R0, R9, 0x7771, RZ ;  /* 0x0000777109007816 */ /* 0x000fc800000000ff */
[----:B--2---:R-:W-:Y:S01]  /*fdd0*/  ISETP.LT.AND P2, PT, R14, UR6, !P0 ;  /* 0x000000060e007c0c */ /* 0x004fe2000c741270 */
[----:B------:R0:W-:Y:S01]  /*fde0*/  @P3 STG.E.U8 desc[UR8][R28.64], R0 ;  /* 0x000000001c003986 */ /* 0x0001e2000c101108 */
[C---:B------:R-:W-:Y:S01]  /*fdf0*/  IADD3 R14, P6, PT, R12.reuse, R2, RZ ;  /* 0x000000020c0e7210 */ /* 0x040fe20007fde0ff */
[----:B------:R-:W2:Y:S03]  /*fe00*/  LDCU UR6, c[0x0][0x39c] ;  /* 0x00007380ff0677ac */ /* 0x000ea60008000800 */
[C---:B------:R-:W-:Y:S01]  /*fe10*/  LEA.HI.X.SX32 R15, R12.reuse, R3, 0x1, P6 ;  /* 0x000000030c0f7211 */ /* 0x040fe200030f0eff */
[----:B0-----:R-:W-:Y:S02]  /*fe20*/  VIADD R28, R13, 0x10 ;  /* 0x000000100d1c7836 */ /* 0x001fe40000000000 */
[----:B------:R-:W-:Y:S01]  /*fe30*/  VIADD R0, R12, UR4 ;  /* 0x000000040c007c36 */ /* 0x000fe20008000000 */
[----:B---3--:R-:W-:-:S02]  /*fe40*/  PRMT R29, R10, 0x7770, RZ ;  /* 0x000077700a1d7816 */ /* 0x008fc400000000ff */
[----:B-1----:R-:W-:Y:S01]  /*fe50*/  ISETP.LT.AND P3, PT, R28, UR5, !P0 ;  /* 0x000000051c007c0c */ /* 0x002fe2000c761270 */
[C---:B------:R-:W-:Y:S01]  /*fe60*/  VIADD R12, R0.reuse, UR4 ;  /* 0x00000004000c7c36 */ /* 0x040fe20008000000 */
[CC--:B------:R-:W-:Y:S01]  /*fe70*/  IADD3 R28, P6, PT, R0.reuse, R2.reuse, RZ ;  /* 0x00000002001c7210 */ /* 0x0c0fe20007fde0ff */
[----:B------:R0:W-:Y:S01]  /*fe80*/  @P5 STG.E.U8 desc[UR8][R14.64], R29 ;  /* 0x0000001d0e005986 */ /* 0x0001e2000c101108 */
[----:B------:R-:W1:Y:S02]  /*fe90*/  LDCU UR5, c[0x0][0x39c] ;  /* 0x00007380ff0577ac */ /* 0x000e640008000800 */
[----:B0-----:R-:W-:Y:S02]  /*fea0*/  LEA.HI.X.SX32 R29, R0, R3, 0x1, P6 ;  /* 0x00000003001d7211 */ /* 0x001fe400030f0eff */
[----:B------:R-:W-:Y:S02]  /*feb0*/  PRMT R0, R10, 0x7771, RZ ;  /* 0x000077710a007816 */ /* 0x000fe400000000ff */
[----:B------:R-:W-:-:S03]  /*fec0*/  IADD3 R18, P6, PT, R12, R2, RZ ;  /* 0x000000020c127210 */ /* 0x000fc60007fde0ff */
[----:B------:R0:W-:Y:S01]  /*fed0*/  @P4 STG.E.U8 desc[UR8][R28.64], R0 ;  /* 0x000000001c004986 */ /* 0x0001e2000c101108 */
[C---:B------:R-:W-:Y:S01]  /*fee0*/  LEA.HI.X.SX32 R19, R12.reuse, R3, 0x1, P6 ;  /* 0x000000030c137211 */ /* 0x040fe200030f0eff */
[----:B------:R-:W-:Y:S01]  /*fef0*/  VIADD R14, R13, 0x11 ;  /* 0x000000110d0e7836 */ /* 0x000fe20000000000 */
[----:B0-----:R-:W-:Y:S01]  /*ff00*/  PRMT R29, R11, 0x7770, RZ ;  /* 0x000077700b1d7816 */ /* 0x001fe200000000ff */
[C---:B------:R-:W-:Y:S02]  /*ff10*/  VIADD R0, R13.reuse, 0x12 ;  /* 0x000000120d007836 */ /* 0x040fe40000000000 */
[----:B------:R-:W-:Y:S02]  /*ff20*/  VIADD R28, R12, UR4 ;  /* 0x000000040c1c7c36 */ /* 0x000fe40008000000 */
[----:B------:R0:W-:Y:S01]  /*ff30*/  @P1 STG.E.U8 desc[UR8][R18.64], R29 ;  /* 0x0000001d12001986 */ /* 0x0001e2000c101108 */
[----:B--2---:R-:W-:Y:S01]  /*ff40*/  ISETP.LT.AND P5, PT, R14, UR6, !P0 ;  /* 0x000000060e007c0c */ /* 0x004fe2000c7a1270 */
[----:B------:R-:W2:Y:S01]  /*ff50*/  LDCU UR6, c[0x0][0x39c] ;  /* 0x00007380ff0677ac */ /* 0x000ea20008000800 */
[----:B----4-:R-:W-:Y:S01]  /*ff60*/  ISETP.LT.AND P4, PT, R0, UR10, !P0 ;  /* 0x0000000a00007c0c */ /* 0x010fe2000c781270 */
[C---:B------:R-:W-:Y:S01]  /*ff70*/  VIADD R0, R28.reuse, UR4 ;  /* 0x000000041c007c36 */ /* 0x040fe20008000000 */
[----:B------:R-:W-:Y:S01]  /*ff80*/  IADD3 R14, P6, PT, R28, R2, RZ ;  /* 0x000000021c0e7210 */ /* 0x000fe20007fde0ff */
[----:B------:R-:W3:Y:S01]  /*ff90*/  LDCU UR10, c[0x0][0x39c] ;  /* 0x00007380ff0a77ac */ /* 0x000ee20008000800 */
[----:B0-----:R-:W-:-:S02]  /*ffa0*/  VIADD R29, R13, 0x13 ;  /* 0x000000130d1d7836 */ /* 0x001fc40000000000 */
[-C--:B------:R-:W-:Y:S02]  /*ffb0*/  LEA.HI.X.SX32 R15, R28, R3.reuse, 0x1, P6 ;  /* 0x000000031c0f7211 */ /* 0x080fe400030f0eff */
[----:B------:R-:W-:Y:S02]  /*ffc0*/  PRMT R12, R11, 0x7771, RZ ;  /* 0x000077710b0c7816 */ /* 0x000fe400000000ff */
[----:B-1----:R-:W-:Y:S01]  /*ffd0*/  ISETP.LT.AND P1, PT, R29, UR5, !P0 ;  /* 0x000000051d007c0c */ /* 0x002fe2000c721270 */
[----:B------:R-:W0:Y:S01]  /*ffe0*/  LDCU UR5, c[0x0][0x39c] ;  /* 0x00007380ff0577ac */ /* 0x000e220008000800 */
[C---:B------:R-:W-:Y:S01]  /*fff0*/  IADD3 R28, P6, PT, R0.reuse, R2, RZ ;  /* 0x00000002001c7210 */ /* 0x040fe20007fde0ff */
[----:B------:R1:W-:Y:S03]  /*10000*/  @P2 STG.E.U8 desc[UR8][R14.64], R12 ;  /* 0x0000000c0e002986 */ /* 0x0003e6000c101108 */
[----:B------:R-:W-:-:S02]  /*10010*/  LEA.HI.X.SX32 R29, R0, R3, 0x1, P6 ;  /* 0x00000003001d7211 */ /* 0x000fc400030f0eff */
[----:B-1----:R-:W-:Y:S01]  /*10020*/  PRMT R14, R4, 0x7772, RZ ;  /* 0x00007772040e7816 */ /* 0x002fe200000000ff */
[----:B------:R-:W-:Y:S02]  /*10030*/  VIADD R12, R0, UR4 ;  /* 0x00000004000c7c36 */ /* 0x000fe40008000000 */
[----:B------:R-:W-:Y:S02]  /*10040*/  VIADD R15, R13, 0x14 ;  /* 0x000000140d0f7836 */ /* 0x000fe40000000000 */
[----:B------:R1:W-:Y:S01]  /*10050*/  @P3 STG.E.U8 desc[UR8][R28.64], R14 ;  /* 0x0000000e1c003986 */ /* 0x0003e2000c101108 */
[C---:B------:R-:W-:Y:S01]  /*10060*/  IADD3 R18, P3, PT, R12.reuse, R2, RZ ;  /* 0x000000020c127210 */ /* 0x040fe20007f7e0ff */
[C---:B------:R-:W-:Y:S01]  /*10070*/  VIADD R0, R12.reuse, UR4 ;  /* 0x000000040c007c36 */ /* 0x040fe20008000000 */
[----:B--2---:R-:W-:Y:S01]  /*10080*/  ISETP.LT.AND P2, PT, R15, UR6, !P0 ;  /* 0x000000060f007c0c */ /* 0x004fe2000c741270 */
[----:B------:R-:W2:Y:S01]  /*10090*/  LDCU UR6, c[0x0][0x39c] ;  /* 0x00007380ff0677ac */ /* 0x000ea20008000800 */
[----:B------:R-:W-:Y:S01]  /*100a0*/  LEA.HI.X.SX32 R19, R12, R3, 0x1, P3 ;  /* 0x000000030c137211 */ /* 0x000fe200018f0eff */
[----:B-1----:R-:W-:Y:S01]  /*100b0*/  VIADD R28, R13, 0x15 ;  /* 0x000000150d1c7836 */ /* 0x002fe20000000000 */
[----:B------:R-:W-:-:S04]  /*100c0*/  PRMT R4, R4, 0x7773, RZ ;  /* 0x0000777304047816 */ /* 0x000fc800000000ff */
[----:B0-----:R-:W-:Y:S02]  /*100d0*/  ISETP.LT.AND P3, PT, R28, UR5, !P0 ;  /* 0x000000051c007c0c */ /* 0x001fe4000c761270 */
[----:B------:R-:W-:Y:S01]  /*100e0*/  PRMT R12, R5, 0x7772, RZ ;  /* 0x00007772050c7816 */ /* 0x000fe200000000ff */
[----:B------:R0:W-:Y:S01]  /*100f0*/  @P5 STG.E.U8 desc[UR8][R18.64], R4 ;  /* 0x0000000412005986 */ /* 0x0001e2000c101108 */
[C---:B------:R-:W-:Y:S01]  /*10100*/  IADD3 R28, P6, PT, R0.reuse, R2, RZ ;  /* 0x00000002001c7210 */ /* 0x040fe20007fde0ff */
[----:B------:R-:W-:Y:S01]  /*10110*/  VIADD R14, R13, 0x16 ;  /* 0x000000160d0e7836 */ /* 0x000fe20000000000 */
[----:B------:R-:W1:Y:S02]  /*10120*/  LDCU UR5, c[0x0][0x39c] ;  /* 0x00007380ff0577ac */ /* 0x000e640008000800 */
[----:B------:R-:W-:-:S05]  /*10130*/  LEA.HI.X.SX32 R29, R0, R3, 0x1, P6 ;  /* 0x00000003001d7211 */ /* 0x000fca00030f0eff */
[----:B------:R4:W-:Y:S01]  /*10140*/  @P4 STG.E.U8 desc[UR8][R28.64], R12 ;  /* 0x0000000c1c004986 */ /* 0x0009e2000c101108 */
[----:B0-----:R-:W-:-:S03]  /*10150*/  VIADD R4, R0, UR4 ;  /* 0x0000000400047c36 */ /* 0x001fc60008000000 */
[----:B------:R-:W2:Y:S01]  /*10160*/  LDL.LU.64 R18, [R1+0x590] ;  /* 0x0005900001127983 */ /* 0x000ea20000300a00 */
[C---:B------:R-:W-:Y:S02]  /*10170*/  VIADD R0, R4.reuse, UR4 ;  /* 0x0000000404007c36 */ /* 0x040fe40008000000 */
[----:B----4-:R-:W-:Y:S01]  /*10180*/  VIADD R29, R13, 0x17 ;  /* 0x000000170d1d7836 */ /* 0x010fe20000000000 */
[-C--:B------:R-:W-:Y:S02]  /*10190*/  IADD3 R28, P5, PT, R4, R2.reuse, RZ ;  /* 0x00000002041c7210 */ /* 0x080fe40007fbe0ff */
[----:B---3--:R-:W-:Y:S01]  /*101a0*/  ISETP.LT.AND P6, PT, R14, UR10, !P0 ;  /* 0x0000000a0e007c0c */ /* 0x008fe2000c7c1270 */
[----:B------:R-:W0:Y:S01]  /*101b0*/  LDCU UR10, c[0x0][0x39c] ;  /* 0x00007380ff0a77ac */ /* 0x000e220008000800 */
[----:B--2---:R-:W-:Y:S02]  /*101c0*/  ISETP.LT.AND P4, PT, R29, UR6, !P0 ;  /* 0x000000061d007c0c */ /* 0x004fe4000c781270 */
[----:B------:R-:W-:Y:S01]  /*101d0*/  LEA.HI.X.SX32 R29, R4, R3, 0x1, P5 ;  /* 0x00000003041d7211 */ /* 0x000fe200028f0eff */
[----:B------:R-:W2:Y:S01]  /*101e0*/  LDCU UR6, c[0x0][0x39c] ;  /* 0x00007380ff0677ac */ /* 0x000ea20008000800 */
[----:B------:R-:W-:-:S02]  /*101f0*/  IADD3 R4, P5, PT, R0, R2, RZ ;  /* 0x0000000200047210 */ /* 0x000fc40007fbe0ff */
[----:B------:R-:W-:Y:S02]  /*10200*/  PRMT R12, R5, 0x7773, RZ ;  /* 0x00007773050c7816 */ /* 0x000fe400000000ff */
[----:B------:R-:W-:Y:S02]  /*10210*/  PRMT R14, R6, 0x7772, RZ ;  /* 0x00007772060e7816 */ /* 0x000fe400000000ff */
[C---:B------:R-:W-:Y:S01]  /*10220*/  LEA.HI.X.SX32 R5, R0.reuse, R3, 0x1, P5 ;  /* 0x0000000300057211 */ /* 0x040fe200028f0eff */
[----:B------:R-:W-:Y:S01]  /*10230*/  VIADD R0, R0, UR4 ;  /* 0x0000000400007c36 */ /* 0x000fe20008000000 */
[----:B------:R3:W-:Y:S04]  /*10240*/  @P1 STG.E.U8 desc[UR8][R28.64], R12 ;  /* 0x0000000c1c001986 */ /* 0x0007e8000c101108 */
[----:B------:R4:W-:Y:S01]  /*10250*/  @P2 STG.E.U8 desc[UR8][R4.64], R14 ;  /* 0x0000000e04002986 */ /* 0x0009e2000c101108 */
[----:B------:R-:W-:Y:S01]  /*10260*/  PRMT R6, R6, 0x7773, RZ ;  /* 0x0000777306067816 */ /* 0x000fe200000000ff */
[----:B---3--:R-:W-:-:S02]  /*10270*/  VIADD R28, R13, 0x19 ;  /* 0x000000190d1c7836 */ /* 0x008fc40000000000 */
[----:B------:R-:W3:Y:S01]  /*10280*/  LDL.LU R12, [R1+0x58c] ;  /* 0x00058c00010c7983 */ /* 0x000ee20000300800 */
[----:B----4-:R-:W-:-:S04]  /*10290*/  IADD3 R4, P2, PT, R0, R2, RZ ;  /* 0x0000000200047210 */ /* 0x010fc80007f5e0ff */
[CC--:B------:R-:W-:Y:S01]  /*102a0*/  LEA.HI.X.SX32 R5, R0.reuse, R3.reuse, 0x1, P2 ;  /* 0x0000000300057211 */ /* 0x0c0fe200010f0eff */
[----:B------:R-:W-:Y:S01]  /*102b0*/  VIADD R0, R0, UR4 ;  /* 0x0000000400007c36 */ /* 0x000fe20008000000 */
[----:B0-----:R-:W-:Y:S01]  /*102c0*/  ISETP.LT.AND P5, PT, R28, UR10, !P0 ;  /* 0x0000000a1c007c0c */ /* 0x001fe2000c7a1270 */
[C---:B------:R-:W-:Y:S01]  /*102d0*/  VIADD R15, R13.reuse, 0x18 ;  /* 0x000000180d0f7836 */ /* 0x040fe20000000000 */
[----:B------:R-:W0:Y:S01]  /*102e0*/  LDCU UR10, c[0x0][0x39c] ;  /* 0x00007380ff0a77ac */ /* 0x000e220008000800 */
[----:B------:R4:W-:Y:S01]  /*102f0*/  @P3 STG.E.U8 desc[UR8][R4.64], R6 ;  /* 0x0000000604003986 */ /* 0x0009e2000c101108 */
[C---:B------:R-:W-:Y:S02]  /*10300*/  VIADD R28, R0.reuse, UR4 ;  /* 0x00000004001c7c36 */ /* 0x040fe40008000000 */
[----:B------:R-:W-:Y:S01]  /*10310*/  VIADD R29, R13, 0x1a ;  /* 0x0000001a0d1d7836 */ /* 0x000fe20000000000 */
[----:B-1----:R-:W-:Y:S01]  /*10320*/  ISETP.LT.AND P1, PT, R15, UR5, !P0 ;  /* 0x000000050f007c0c */ /* 0x002fe2000c721270 */
[----:B------:R-:W-:Y:S01]  /*10330*/  VIADD R14, R13, 0x1b ;  /* 0x0000001b0d0e7836 */ /* 0x000fe20000000000 */
[C---:B----4-:R-:W-:Y:S01]  /*10340*/  IADD3 R4, P3, PT, R0.reuse, R2, RZ ;  /* 0x0000000200047210 */ /* 0x050fe20007f7e0ff */
[----:B------:R-:W1:Y:S03]  /*10350*/  LDCU UR5, c[0x0][0x39c] ;  /* 0x00007380ff0577ac */ /* 0x000e660008000800 */
[----:B------:R-:W-:-:S02]  /*10360*/  LEA.HI.X.SX32 R5, R0, R3, 0x1, P3 ;  /* 0x0000000300057211 */ /* 0x000fc400018f0eff */
[CC--:B------:R-:W-:Y:S02]  /*10370*/  IADD3 R6, P3, PT, R28.reuse, R2.reuse, RZ ;  /* 0x000000021c067210 */ /* 0x0c0fe40007f7e0ff */
[----:B--2---:R-:W-:Y:S01]  /*10380*/  ISETP.LT.AND P2, PT, R29, UR6, !P0 ;  /* 0x000000061d007c0c */ /* 0x004fe2000c741270 */
[C---:B------:R-:W-:Y:S01]  /*10390*/  VIADD R0, R28.reuse, UR4 ;  /* 0x000000041c007c36 */ /* 0x040fe20008000000 */
[C---:B------:R-:W-:Y:S01]  /*103a0*/  PRMT R15, R7.reuse, 0x7773, RZ ;  /* 0x00007773070f7816 */ /* 0x040fe200000000ff */
[----:B------:R-:W2:Y:S01]  /*103b0*/  LDCU UR6, c[0x0][0x39c] ;  /* 0x00007380ff0677ac */ /* 0x000ea20008000800 */
[----:B------:R-:W-:Y:S02]  /*103c0*/  PRMT R29, R7, 0x7772, RZ ;  /* 0x00007772071d7816 */ /* 0x000fe400000000ff */
[----:B------:R-:W-:Y:S01]  /*103d0*/  LEA.HI.X.SX32 R7, R28, R3, 0x1, P3 ;  /* 0x000000031c077211 */ /* 0x000fe200018f0eff */
[----:B------:R-:W-:Y:S02]  /*103e0*/  IMAD.MOV.U32 R28, RZ, RZ, R13 ;  /* 0x000000ffff1c7224 */ /* 0x000fe400078e000d */
[----:B------:R-:W4:Y:S01]  /*103f0*/  LDL.LU R13, [R1+0x588] ;  /* 0x00058800010d7983 */ /* 0x000f220000300800 */
[----:B-1----:R-:W-:Y:S01]  /*10400*/  ISETP.LT.AND P3, PT, R14, UR5, !P0 ;  /* 0x000000050e007c0c */ /* 0x002fe2000c761270 */
[----:B------:R-:W1:Y:S02]  /*10410*/  LDCU UR5, c[0x0][0x39c] ;  /* 0x00007380ff0577ac */ /* 0x000e640008000800 */
[----:B------:R-:W4:Y:S04]  /*10420*/  LDL.LU R14, [R1+0x584] ;  /* 0x00058400010e7983 */ /* 0x000f280000300800 */
[----:B------:R-:W-:Y:S04]  /*10430*/  @P6 STG.E.U8 desc[UR8][R4.64], R29 ;  /* 0x0000001d04006986 */ /* 0x000fe8000c101108 */
[----:B------:R0:W-:Y:S04]  /*10440*/  @P4 STG.E.U8 desc[UR8][R6.64], R15 ;  /* 0x0000000f06004986 */ /* 0x0001e8000c101108 */
[----:B0-----:R-:W4:Y:S01]  /*10450*/  LDL.LU R15, [R1+0x580] ;  /* 0x00058000010f7983 */ /* 0x001f220000300800 */
[----:B------:R-:W-:Y:S01]  /*10460*/  IADD3 R4, P6, PT, R0, R2, RZ ;  /* 0x0000000200047210 */ /* 0x000fe20007fde0ff */
[----:B------:R-:W-:Y:S01]  /*10470*/  IMAD.MOV.U32 R29, RZ, RZ, R28 ;  /* 0x000000ffff1d7224 */ /* 0x000fe200078e001c */
[----:B------:R-:W-:-:S02]  /*10480*/  PRMT R7, R8, 0x7772, RZ ;  /* 0x0000777208077816 */ /* 0x000fc400000000ff */
[C---:B------:R-:W-:Y:S01]  /*10490*/  LEA.HI.X.SX32 R5, R0.reuse, R3, 0x1, P6 ;  /* 0x0000000300057211 */ /* 0x040fe200030f0eff */
[C---:B------:R-:W-:Y:S02]  /*104a0*/  VIADD R6, R29.reuse, 0x1c ;  /* 0x0000001c1d067836 */ /* 0x040fe40000000000 */
[----:B------:R-:W-:Y:S02]  /*104b0*/  VIADD R0, R0, UR4 ;  /* 0x0000000400007c36 */ /* 0x000fe40008000000 */
[----:B------:R0:W-:Y:S01]  /*104c0*/  @P1 STG.E.U8 desc[UR8][R4.64], R7 ;  /* 0x0000000704001986 */ /* 0x0001e2000c101108 */
[----:B--2---:R-:W-:Y:S01]  /*104d0*/  ISETP.LT.AND P4, PT, R6, UR6, !P0 ;  /* 0x0000000606007c0c */ /* 0x004fe2000c781270 */
[----:B------:R-:W-:Y:S01]  /*104e0*/  VIADD R6, R29, 0x1d ;  /* 0x0000001d1d067836 */ /* 0x000fe20000000000 */
[----:B------:R-:W2:Y:S01]  /*104f0*/  LDCU UR6, c[0x0][0x39c] ;  /* 0x00007380ff0677ac */ /* 0x000ea20008000800 */
[----:B------:R-:W-:Y:S01]  /*10500*/  VIADD R28, R0, UR4 ;  /* 0x00000004001c7c36 */ /* 0x000fe20008000000 */
[----:B------:R-:W-:-:S02]  /*10510*/  PRMT R8, R8, 0x7773, RZ ;  /* 0x0000777308087816 */ /* 0x000fc400000000ff */
[----:B0-----:R-:W-:-:S04]  /*10520*/  IADD3 R4, P1, PT, R0, R2, RZ ;  /* 0x0000000200047210 */ /* 0x001fc80007f3e0ff */
[-C--:B------:R-:W-:Y:S02]  /*10530*/  LEA.HI.X.SX32 R5, R0, R3.reuse, 0x1, P1 ;  /* 0x0000000300057211 */ /* 0x080fe400008f0eff */
[----:B-1----:R-:W-:Y:S01]  /*10540*/  ISETP.LT.AND P1, PT, R6, UR5, !P0 ;  /* 0x0000000506007c0c */ /* 0x002fe2000c721270 */
[----:B------:R-:W-:Y:S01]  /*10550*/  VIADD R0, R29, 0x1e ;  /* 0x0000001e1d007836 */ /* 0x000fe20000000000 */
[CC--:B------:R-:W-:Y:S01]  /*10560*/  IADD3 R6, P6, PT, R28.reuse, R2.reuse, RZ ;  /* 0x000000021c067210 */ /* 0x0c0fe20007fde0ff */
[----:B------:R0:W-:Y:S01]  /*10570*/  @P5 STG.E.U8 desc[UR8][R4.64], R8 ;  /* 0x0000000804005986 */ /* 0x0001e2000c101108 */
[----:B------:R-:W1:Y:S02]  /*10580*/  LDCU UR5, c[0x0][0x39c] ;  /* 0x00007380ff0577ac */ /* 0x000e640008000800 */
[C---:B------:R-:W-:Y:S01]  /*10590*/  LEA.HI.X.SX32 R7, R28.reuse, R3, 0x1, P6 ;  /* 0x000000031c077211 */ /* 0x040fe200030f0eff */
[----:B------:R-:W-:Y:S01]  /*105a0*/  VIADD R28, R28, UR4 ;  /* 0x000000041c1c7c36 */ /* 0x000fe20008000000 */
[----:B------:R-:W-:Y:S01]  /*105b0*/  ISETP.LT.AND P6, PT, R0, UR10, !P0 ;  /* 0x0000000a00007c0c */ /* 0x000fe2000c7c1270 */
[----:B------:R-:W1:Y:S01]  /*105c0*/  LDCU UR10, c[0x0][0x39c] ;  /* 0x00007380ff0a77ac */ /* 0x000e620008000800 */
[----:B0-----:R-:W-:Y:S01]  /*105d0*/  IMAD.MOV.U32 R8, RZ, RZ, R29 ;  /* 0x000000ffff087224 */ /* 0x001fe200078e001d */
[----:B------:R-:W-:Y:S01]  /*105e0*/  PRMT R29, R9, 0x7772, RZ ;  /* 0x00007772091d7816 */ /* 0x000fe200000000ff */
[C---:B------:R-:W-:Y:S01]  /*105f0*/  VIADD R0, R28.reuse, UR4 ;  /* 0x000000041c007c36 */ /* 0x040fe20008000000 */
[----:B------:R-:W-:-:S03]  /*10600*/  IADD3 R4, P5, PT, R28, R2, RZ ;  /* 0x000000021c047210 */ /* 0x000fc60007fbe0ff */
[----:B------:R0:W-:Y:S01]  /*10610*/  @P2 STG.E.U8 desc[UR8][R6.64], R29 ;  /* 0x0000001d06002986 */ /* 0x0001e2000c101108 */
[----:B------:R-:W-:Y:S02]  /*10620*/  LEA.HI.X.SX32 R5, R28, R3, 0x1, P5 ;  /* 0x000000031c057211 */ /* 0x000fe400028f0eff */
[----:B------:R-:W-:Y:S01]  /*10630*/  PRMT R9, R9, 0x7773, RZ ;  /* 0x0000777309097816 */ /* 0x000fe200000000ff */
[----:B0-----:R-:W-:Y:S01]  /*10640*/  VIADD R29, R8, 0x1f ;  /* 0x0000001f081d7836 */ /* 0x001fe20000000000 */
[----:B------:R-:W-:-:S04]  /*10650*/  IADD3 R6, P5, PT, R0, R2, RZ ;  /* 0x0000000200067210 */ /* 0x000fc80007fbe0ff */
[----:B--2---:R-:W-:Y:S01]  /*10660*/  ISETP.LT.AND P2, PT, R29, UR6, !P0 ;  /* 0x000000061d007c0c */ /* 0x004fe2000c741270 */
[----:B------:R-:W-:Y:S01]  /*10670*/  IMAD.MOV.U32 R29, RZ, RZ, R8 ;  /* 0x000000ffff1d7224 */ /* 0x000fe200078e0008 */
[----:B------:R-:W-:Y:S01]  /*10680*/  PRMT R28, R10, 0x7772, RZ ;  /* 0x000077720a1c7816 */ /* 0x000fe200000000ff */
[----:B------:R0:W-:Y:S01]  /*10690*/  @P3 STG.E.U8 desc[UR8][R4.64], R9 ;  /* 0x0000000904003986 */ /* 0x0001e2000c101108 */
[C---:B------:R-:W-:Y:S01]  /*106a0*/  LEA.HI.X.SX32 R7, R0.reuse, R3, 0x1, P5 ;  /* 0x0000000300077211 */ /* 0x040fe200028f0eff */
[----:B------:R-:W-:Y:S01]  /*106b0*/  VIADD R8, R29, 0x20 ;  /* 0x000000201d087836 */ /* 0x000fe20000000000 */
[----:B------:R-:W2:Y:S01]  /*106c0*/  LDCU UR6, c[0x0][0x39c] ;  /* 0x00007380ff0677ac */ /* 0x000ea20008000800 */
[----:B------:R-:W-:Y:S02]  /*106d0*/  VIADD R0, R0, UR4 ;  /* 0x0000000400007c36 */ /* 0x000fe40008000000 */
[----:B------:R0:W-:Y:S01]  /*106e0*/  @P4 STG.E.U8 desc[UR8][R6.64], R28 ;  /* 0x0000001c06004986 */ /* 0x0001e2000c101108 */
[----:B-1----:R-:W-:Y:S01]  /*106f0*/  ISETP.LT.AND P3, PT, R8, UR5, !P0 ;  /* 0x0000000508007c0c */ /* 0x002fe2000c761270 */
[----:B------:R-:W1:Y:S01]  /*10700*/  LDCU UR5, c[0x0][0x39c] ;  /* 0x00007380ff0577ac */ /* 0x000e620008000800 */
[----:B------:R-:W-:Y:S01]  /*10710*/  IADD3 R8, P4, PT, R0, R2, RZ ;  /* 0x0000000200087210 */ /* 0x000fe20007f9e0ff */
[----:B0-----:R-:W-:-:S03]  /*10720*/  IMAD.MOV.U32 R5, RZ, RZ, R29 ;  /* 0x000000ffff057224 */ /* 0x001fc600078e001d */
[C---:B------:R-:W-:Y:S01]  /*10730*/  LEA.HI.X.SX32 R9, R0.reuse, R3, 0x1, P4 ;  /* 0x0000000300097211 */ /* 0x040fe200020f0eff */
[----:B------:R-:W-:Y:S01]  /*10740*/  VIADD R0, R0, UR4 ;  /* 0x0000000400007c36 */ /* 0x000fe20008000000 */
[----:B------:R-:W-:Y:S01]  /*10750*/  PRMT R10, R10, 0x7773, RZ ;  /* 0x000077730a0a7816 */ /* 0x000fe200000000ff */
[C---:B------:R-:W-:Y:S02]  /*10760*/  VIADD R4, R5.reuse, 0x21 ;  /* 0x0000002105047836 */ /* 0x040fe40000000000 */
[----:B------:R-:W-:Y:S02]  /*10770*/  VIADD R7, R0, UR4 ;  /* 0x0000000400077c36 */ /* 0x000fe40008000000 */
[----:B------:R0:W-:Y:S01]  /*10780*/  @P1 STG.E.U8 desc[UR8][R8.64], R10 ;  /* 0x0000000a08001986 */ /* 0x0001e2000c101108 */
[----:B------:R-:W-:Y:S01]  /*10790*/  ISETP.LT.AND P4, PT, R4, UR10, !P0 ;  /* 0x0000000a04007c0c */ /* 0x000fe2000c781270 */
[----:B------:R-:W-:Y:S01]  /*107a0*/  VIADD R29, R5, 0x22 ;  /* 0x00000022051d7836 */ /* 0x000fe20000000000 */
[----:B------:R-:W-:Y:S01]  /*107b0*/  IADD3 R4, P1, PT, R0, R2, RZ ;  /* 0x0000000200047210 */ /* 0x000fe20007f3e0ff */
[----:B------:R-:W1:Y:S01]  /*107c0*/  LDCU UR10, c[0x0][0x39c] ;  /* 0x00007380ff0a77ac */ /* 0x000e620008000800 */
[----:B------:R-:W-:-:S02]  /*107d0*/  PRMT R28, R11, 0x7772, RZ ;  /* 0x000077720b1c7816 */ /* 0x000fc400000000ff */
[----:B--2---:R-:W-:Y:S01]  /*107e0*/  ISETP.LT.AND P5, PT, R29, UR6, !P0 ;  /* 0x000000061d007c0c */ /* 0x004fe2000c7a1270 */
[----:B------:R-:W2:Y:S01]  /*107f0*/  LDCU UR6, c[0x0][0x39c] ;  /* 0x00007380ff0677ac */ /* 0x000ea20008000800 */
[----:B0-----:R-:W-:Y:S01]  /*10800*/  IMAD.MOV.U32 R9, RZ, RZ, R5 ;  /* 0x000000ffff097224 */ /* 0x001fe200078e0005 */
[-C--:B------:R-:W-:Y:S01]  /*10810*/  LEA.HI.X.SX32 R5, R0, R3.reuse, 0x1, P1 ;  /* 0x0000000300057211 */ /* 0x080fe200008f0eff */
[C---:B------:R-:W-:Y:S01]  /*10820*/  VIADD R0, R7.reuse, UR4 ;  /* 0x0000000407007c36 */ /* 0x040fe20008000000 */
[-C--:B------:R-:W-:Y:S01]  /*10830*/  IADD3 R6, P1, PT, R7, R2.reuse, RZ ;  /* 0x0000000207067210 */ /* 0x080fe20007f3e0ff */
[----:B------:R-:W-:Y:S02]  /*10840*/  VIADD R10, R9, 0x23 ;  /* 0x00000023090a7836 */ /* 0x000fe40000000000 */
[----:B------:R0:W-:Y:S01]  /*10850*/  @P6 STG.E.U8 desc[UR8][R4.64], R28 ;  /* 0x0000001c04006986 */ /* 0x0001e2000c101108 */
[----:B------:R-:W-:Y:S02]  /*10860*/  IADD3 R8, P6, PT, R0, R2, RZ ;  /* 0x0000000200087210 */ /* 0x000fe40007fde0ff */
[----:B------:R-:W-:-:S02]  /*10870*/  LEA.HI.X.SX32 R7, R7, R3, 0x1, P1 ;  /* 0x0000000307077211 */ /* 0x000fc400008f0eff */
[----:B-1----:R-:W-:Y:S01]  /*10880*/  ISETP.LT.AND P1, PT, R10, UR5, !P0 ;  /* 0x000000050a007c0c */ /* 0x002fe2000c721270 */
[C---:B------:R-:W-:Y:S01]  /*10890*/  VIADD R10, R0.reuse, UR4 ;  /* 0x00000004000a7c36 */ /* 0x040fe20008000000 */
[----:B------:R-:W-:Y:S01]  /*108a0*/  PRMT R29, R11, 0x7773, RZ ;  /* 0x000077730b1d7816 */ /* 0x000fe200000000ff */
[----:B------:R-:W1:Y:S01]  /*108b0*/  LDCU UR5, c[0x0][0x39c] ;  /* 0x00007380ff0577ac */ /* 0x000e620008000800 */
[----:B0-----:R-:W-:Y:S01]  /*108c0*/  IMAD.MOV.U32 R28, RZ, RZ, R9 ;  /* 0x000000ffff1c7224 */ /* 0x001fe200078e0009 */
[----:B------:R-:W-:Y:S02]  /*108d0*/  LEA.HI.X.SX32 R9, R0, R3, 0x1, P6 ;  /* 0x0000000300097211 */ /* 0x000fe400030f0eff */
[----:B------:R0:W-:Y:S01]  /*108e0*/  @P2 STG.E.U8 desc[UR8][R6.64], R29 ;  /* 0x0000001d06002986 */ /* 0x0001e2000c101108 */
[----:B------:R-:W-:Y:S01]  /*108f0*/  IADD3 R4, P6, PT, R10, R2, RZ ;  /* 0x000000020a047210 */ /* 0x000fe20007fde0ff */
[----:B------:R-:W-:-:S03]  /*10900*/  VIADD R11, R28, 0x24 ;  /* 0x000000241c0b7836 */ /* 0x000fc60000000000 */
[----:B------:R-:W-:Y:S02]  /*10910*/  LEA.HI.X.SX32 R5, R10, R3, 0x1, P6 ;  /* 0x000000030a057211 */ /* 0x000fe400030f0eff */
[----:B--2---:R-:W-:Y:S01]  /*10920*/  ISETP.LT.AND P2, PT, R11, UR6, !P0 ;  /* 0x000000060b007c0c */ /* 0x004fe2000c741270 */
[----:B------:R-:W2:Y:S01]  /*10930*/  LDCU UR6, c[0x0][0x39c] ;  /* 0x00007380ff0677ac */ /* 0x000ea20008000800 */
[----:B------:R-:W-:Y:S01]  /*10940*/  VIADD R11, R28, 0x25 ;  /* 0x000000251c0b7836 */ /* 0x000fe20000000000 */
[C---:B---3--:R-:W-:Y:S02]  /*10950*/  PRMT R0, R12.reuse, 0x7770, RZ ;  /* 0x000077700c007816 */ /* 0x048fe400000000ff */
[----:B0-----:R-:W-:-:S03]  /*10960*/  PRMT R29, R12, 0x7771, RZ ;  /* 0x000077710c1d7816 */ /* 0x001fc600000000ff */
[----:B------:R0:W-:Y:S04]  /*10970*/  @P3 STG.E.U8 desc[UR8][R8.64], R0 ;  /* 0x0000000008003986 */ /* 0x0001e8000c101108 */
[----:B------:R3:W-:Y:S01]  /*10980*/  @P4 STG.E.U8 desc[UR8][R4.64], R29 ;  /* 0x0000001d04004986 */ /* 0x0007e2000c101108 */
[----:B0-----:R-:W-:-:S05]  /*10990*/  VIADD R0, R10, UR4 ;  /* 0x000000040a007c36 */ /* 0x001fca0008000000 */
[----:B------:R-:W-:Y:S01]  /*109a0*/  IADD3 R6, P6, PT, R0, R2, RZ ;  /* 0x0000000200067210 */ /* 0x000fe20007fde0ff */
[----:B---3--:R-:W-:-:S03]  /*109b0*/  IMAD.MOV.U32 R5, RZ, RZ, R28 ;  /* 0x000000ffff057224 */ /* 0x008fc600078e001c */
[C---:B------:R-:W-:Y:S01]  /*109c0*/  LEA.HI.X.SX32 R7, R0.reuse, R3, 0x1, P6 ;  /* 0x0000000300077211 */ /* 0x040fe200030f0eff */
[----:B------:R-:W-:Y:S01]  /*109d0*/  VIADD R10, R0, UR4 ;  /* 0x00000004000a7c36 */ /* 0x000fe20008000000 */
[----:B-1----:R-:W-:Y:S01]  /*109e0*/  ISETP.LT.AND P3, PT, R11, UR5, !P0 ;  /* 0x000000050b007c0c */ /* 0x002fe2000c761270 */
[----:B------:R-:W-:Y:S01]  /*109f0*/  VIADD R11, R5, 0x26 ;  /* 0x00000026050b7836 */ /* 0x000fe20000000000 */
[----:B------:R-:W0:Y:S02]  /*10a00*/  LDCU UR5, c[0x0][0x39c] ;  /* 0x00007380ff0577ac */ /* 0x000e240008000800 */
[----:B------:R-:W-:Y:S02]  /*10a10*/  IADD3 R8, P6, PT, R10, R2, RZ ;  /* 0x000000020a087210 */ /* 0x000fe40007fde0ff */
[----:B----4-:R-:W-:-:S05]  /*10a20*/  PRMT R28, R13, 0x7770, RZ ;  /* 0x000077700d1c7816 */ /* 0x010fca00000000ff */
[----:B------:R1:W-:Y:S01]  /*10a30*/  @P5 STG.E.U8 desc[UR8][R6.64], R28 ;  /* 0x0000001c06005986 */ /* 0x0003e2000c101108 */
[----:B------:R-:W-:Y:S01]  /*10a40*/  ISETP.LT.AND P4, PT, R11, UR10, !P0 ;  /* 0x0000000a0b007c0c */ /* 0x000fe2000c781270 */
[C---:B------:R-:W-:Y:S01]  /*10a50*/  VIADD R0, R10.reuse, UR4 ;  /* 0x000000040a007c36 */ /* 0x040fe20008000000 */
[----:B------:R-:W-:Y:S01]  /*10a60*/  LEA.HI.X.SX32 R9, R10, R3, 0x1, P6 ;  /* 0x000000030a097211 */ /* 0x000fe200030f0eff */
[----:B------:R-:W3:Y:S01]  /*10a70*/  LDCU UR10, c[0x0][0x39c] ;  /* 0x00007380ff0a77ac */ /* 0x000ee20008000800 */
[----:B------:R-:W-:Y:S01]  /*10a80*/  PRMT R29, R13, 0x7771, RZ ;  /* 0x000077710d1d7816 */ /* 0x000fe200000000ff */
[----:B-1----:R-:W-:-:S04]  /*10a90*/  IMAD.MOV.U32 R7, RZ, RZ, R5 ;  /* 0x000000ffff077224 */ /* 0x002fc800078e0005 */
[----:B------:R-:W-:Y:S01]  /*10aa0*/  VIADD R11, R7, 0x27 ;  /* 0x00000027070b7836 */ /* 0x000fe20000000000 */
[CC--:B------:R-:W-:Y:S01]  /*10ab0*/  IADD3 R4, P6, PT, R0.reuse, R2.reuse, RZ ;  /* 0x0000000200047210 */ /* 0x0c0fe20007fde0ff */
[C---:B------:R-:W-:Y:S01]  /*10ac0*/  VIADD R10, R0.reuse, UR4 ;  /* 0x00000004000a7c36 */ /* 0x040fe20008000000 */
[----:B------:R1:W-:Y:S02]  /*10ad0*/  @P1 STG.E.U8 desc[UR8][R8.64], R29 ;  /* 0x0000001d08001986 */ /* 0x0003e4000c101108 */
[----:B--2---:R-:W-:Y:S01]  /*10ae0*/  ISETP.LT.AND P5, PT, R11, UR6, !P0 ;  /* 0x000000060b007c0c */ /* 0x004fe2000c7a1270 */
[----:B------:R-:W2:Y:S01]  /*10af0*/  LDCU UR6, c[0x0][0x39c] ;  /* 0x00007380ff0677ac */ /* 0x000ea20008000800 */
[----:B------:R-:W-:Y:S02]  /*10b00*/  LEA.HI.X.SX32 R5, R0, R3, 0x1, P6 ;  /* 0x0000000300057211 */ /* 0x000fe400030f0eff */
[----:B------:R-:W-:Y:S01]  /*10b10*/  PRMT R28, R14, 0x7770, RZ ;  /* 0x000077700e1c7816 */ /* 0x000fe200000000ff */
[C---:B------:R-:W-:Y:S01]  /*10b20*/  VIADD R0, R10.reuse, UR4 ;  /* 0x000000040a007c36 */ /* 0x040fe20008000000 */
[----:B------:R-:W-:Y:S01]  /*10b30*/  IADD3 R6, P6, PT, R10, R2, RZ ;  /* 0x000000020a067210 */ /* 0x000fe20007fde0ff */
[----:B-1----:R-:W-:-:S02]  /*10b40*/  IMAD.MOV.U32 R9, RZ, RZ, R7 ;  /* 0x000000ffff097224 */ /* 0x002fc400078e0007 */
[----:B------:R1:W-:Y:S02]  /*10b50*/  @P2 STG.E.U8 desc[UR8][R4.64], R28 ;  /* 0x0000001c04002986 */ /* 0x0003e4000c101108 */
[----:B------:R-:W-:Y:S01]  /*10b60*/  VIADD R11, R9, 0x28 ;  /* 0x00000028090b7836 */ /* 0x000fe20000000000 */
[-C--:B------:R-:W-:Y:S02]  /*10b70*/  LEA.HI.X.SX32 R7, R10, R3.reuse, 0x1, P6 ;  /* 0x000000030a077211 */ /* 0x080fe400030f0eff */
[----:B------:R-:W-:Y:S02]  /*10b80*/  PRMT R29, R14, 0x7771, RZ ;  /* 0x000077710e1d7816 */ /* 0x000fe400000000ff */
[----:B0-----:R-:W-:Y:S01]  /*10b90*/  ISETP.LT.AND P1, PT, R11, UR5, !P0 ;  /* 0x000000050b007c0c */ /* 0x001fe2000c721270 */
[----:B------:R-:W0:Y:S01]  /*10ba0*/  LDCU UR5, c[0x0][0x39c] ;  /* 0x00007380ff0577ac */ /* 0x000e220008000800 */
[C---:B------:R-:W-:Y:S01]  /*10bb0*/  IADD3 R8, P6, PT, R0.reuse, R2, RZ ;  /* 0x0000000200087210 */ /* 0x040fe20007fde0ff */
[----:B-1----:R-:W-:Y:S01]  /*10bc0*/  IMAD.MOV.U32 R5, RZ, RZ, R9 ;  /* 0x000000ffff057224 */ /* 0x002fe200078e0009 */
[----:B------:R1:W-:Y:S02]  /*10bd0*/  @P3 STG.E.U8 desc[UR8][R6.64], R29 ;  /* 0x0000001d06003986 */ /* 0x0003e4000c101108 */
[C---:B------:R-:W-:Y:S01]  /*10be0*/  LEA.HI.X.SX32 R9, R0.reuse, R3, 0x1, P6 ;  /* 0x0000000300097211 */ /* 0x040fe200030f0eff */
[----:B------:R-:W-:Y:S01]  /*10bf0*/  VIADD R11, R5, 0x29 ;  /* 0x00000029050b7836 */ /* 0x000fe20000000000 */
[----:B------:R-:W-:Y:S01]  /*10c00*/  PRMT R28, R15, 0x7770, RZ ;  /* 0x000077700f1c7816 */ /* 0x000fe200000000ff */
[----:B------:R-:W-:-:S03]  /*10c10*/  VIADD R10, R0, UR4 ;  /* 0x00000004000a7c36 */ /* 0x000fc60008000000 */
[----:B--2---:R-:W-:Y:S01]  /*10c20*/  ISETP.LT.AND P2, PT, R11, UR6, !P0 ;  /* 0x000000060b007c0c */ /* 0x004fe2000c741270 */
[----:B-1----:R-:W-:Y:S01]  /*10c30*/  IMAD.MOV.U32 R7, RZ, RZ, R5 ;  /* 0x000000ffff077224 */ /* 0x002fe200078e0005 */
[----:B------:R1:W-:Y:S01]  /*10c40*/  @P4 STG.E.U8 desc[UR8][R8.64], R28 ;  /* 0x0000001c08004986 */ /* 0x0003e2000c101108 */
[C---:B------:R-:W-:Y:S01]  /*10c50*/  IADD3 R4, P6, PT, R10.reuse, R2, RZ ;  /* 0x000000020a047210 */ /* 0x040fe20007fde0ff */
[----:B------:R-:W2:Y:S01]  /*10c60*/  LDCU UR6, c[0x0][0x39c] ;  /* 0x00007380ff0677ac */ /* 0x000ea20008000800 */
[----:B------:R-:W-:Y:S02]  /*10c70*/  VIADD R11, R7, 0x2a ;  /* 0x0000002a070b7836 */ /* 0x000fe40000000000 */
[----:B------:R-:W-:-:S03]  /*10c80*/  VIADD R0, R10, UR4 ;  /* 0x000000040a007c36 */ /* 0x000fc60008000000 */
[----:B---3--:R-:W-:Y:S01]  /*10c90*/  ISETP.LT.AND P3, PT, R11, UR10, !P0 ;  /* 0x0000000a0b007c0c */ /* 0x008fe2000c761270 */
[----:B------:R-:W3:Y:S01]  /*10ca0*/  LDCU UR10, c[0x0][0x39c] ;  /* 0x00007380ff0a77ac */ /* 0x000ee20008000800 */
[----:B-1----:R-:W-:Y:S01]  /*10cb0*/  IMAD.MOV.U32 R9, RZ, RZ, R7 ;  /* 0x000000ffff097224 */ /* 0x002fe200078e0007 */
[----:B------:R-:W-:-:S03]  /*10cc0*/  LEA.HI.X.SX32 R5, R10, R3, 0x1, P6 ;  /* 0x000000030a057211 */ /* 0x000fc600030f0eff */
[----:B------:R-:W-:Y:S01]  /*10cd0*/  VIADD R11, R9, 0x2b ;  /* 0x0000002b090b7836 */ /* 0x000fe20000000000 */
[----:B------:R-:W-:Y:S01]  /*10ce0*/  PRMT R29, R15, 0x7771, RZ ;  /* 0x000077710f1d7816 */ /* 0x000fe200000000ff */
[C---:B------:R-:W-:Y:S01]  /*10cf0*/  VIADD R10, R0.reuse, UR4 ;  /* 0x00000004000a7c36 */ /* 0x040fe20008000000 */
[CC--:B------:R-:W-:Y:S02]  /*10d00*/  IADD3 R6, P6, PT, R0.reuse, R2.reuse, RZ ;  /* 0x0000000200067210 */ /* 0x0c0fe40007fde0ff */
[----:B0-----:R-:W-:Y:S01]  /*10d10*/  ISETP.LT.AND P4, PT, R11, UR5, !P0 ;  /* 0x000000050b007c0c */ /* 0x001fe2000c781270 */
[----:B------:R-:W0:Y:S01]  /*10d20*/  LDCU UR5, c[0x0][0x39c] ;  /* 0x00007380ff0577ac */ /* 0x000e220008000800 */
[----:B------:R1:W-:Y:S01]  /*10d30*/  @P5 STG.E.U8 desc[UR8][R4.64], R29 ;  /* 0x0000001d04005986 */ /* 0x0003e2000c101108 */
        /* <DEDUP_REMOVED lines=9> */
[----:B--2---:R-:W-:Y:S01]  /*10dd0*/  ISETP.LT.AND P5, PT, R11, UR6, !P0 ;  /* 0x000000060b007c0c */ /* 0x004fe2000c7a1270 */
[----:B------:R-:W2:Y:S01]  /*10de0*/  LDCU UR6, c[0x0][0x39c] ;  /* 0x00007380ff0677ac */ /* 0x000ea20008000800 */
[C---:B------:R-:W-:Y:S01]  /*10df0*/  IADD3 R4, P6, PT, R0.reuse, R2, RZ ;  /* 0x0000000200047210 */ /* 0x040fe20007fde0ff */
[----:B-1----:R-:W-:Y:S01]  /*10e00*/  IMAD.MOV.U32 R7, RZ, RZ, R5 ;  /* 0x000000ffff077224 */ /* 0x002fe200078e0005 */
[----:B------:R1:W-:Y:S02]  /*10e10*/  @P2 STG.E.U8 desc[UR8][R8.64], R29 ;  /* 0x0000001d08002986 */ /* 0x0003e4000c101108 */
[C---:B------:R-:W-:Y:S01]  /*10e20*/  LEA.HI.X.SX32 R5, R0.reuse, R3, 0x1, P6 ;  /* 0x0000000300057211 */ /* 0x040fe200030f0eff */
[----:B------:R-:W-:Y:S01]  /*10e30*/  VIADD R11, R7, 0x2d ;  /* 0x0000002d070b7836 */ /* 0x000fe20000000000 */
[----:B------:R-:W-:Y:S01]  /*10e40*/  PRMT R28, R17, 0x7770, RZ ;  /* 0x00007770111c7816 */ /* 0x000fe200000000ff */
[----:B------:R-:W-:-:S03]  /*10e50*/  VIADD R10, R0, UR4 ;  /* 0x00000004000a7c36 */ /* 0x000fc60008000000 */
[----:B0-----:R-:W-:Y:S01]  /*10e60*/  ISETP.LT.AND P1, PT, R11, UR5, !P0 ;  /* 0x000000050b007c0c */ /* 0x001fe2000c721270 */
[----:B-1----:R-:W-:Y:S01]  /*10e70*/  IMAD.MOV.U32 R9, RZ, RZ, R7 ;  /* 0x000000ffff097224 */ /* 0x002fe200078e0007 */
[----:B------:R0:W-:Y:S01]  /*10e80*/  @P3 STG.E.U8 desc[UR8][R4.64], R28 ;  /* 0x0000001c04003986 */ /* 0x0001e2000c101108 */
[C---:B------:R-:W-:Y:S01]  /*10e90*/  IADD3 R6, P6, PT, R10.reuse, R2, RZ ;  /* 0x000000020a067210 */ /* 0x040fe20007fde0ff */
[----:B------:R-:W1:Y:S01]  /*10ea0*/  LDCU UR5, c[0x0][0x39c] ;  /* 0x00007380ff0577ac */ /* 0x000e620008000800 */
[----:B------:R-:W-:Y:S02]  /*10eb0*/  VIADD R11, R9, 0x2e ;  /* 0x0000002e090b7836 */ /* 0x000fe40000000000 */
[----:B------:R-:W-:-:S03]  /*10ec0*/  VIADD R0, R10, UR4 ;  /* 0x000000040a007c36 */ /* 0x000fc60008000000 */
[----:B---3--:R-:W-:Y:S01]  /*10ed0*/  ISETP.LT.AND P2, PT, R11, UR10, !P0 ;  /* 0x0000000a0b007c0c */ /* 0x008fe2000c741270 */
[----:B------:R-:W3:Y:S01]  /*10ee0*/  LDCU UR10, c[0x0][0x39c] ;  /* 0x00007380ff0a77ac */ /* 0x000ee20008000800 */
[----:B0-----:R-:W-:Y:S01]  /*10ef0*/  IMAD.MOV.U32 R5, RZ, RZ, R9 ;  /* 0x000000ffff057224 */ /* 0x001fe200078e0009 */
[----:B------:R-:W-:-:S03]  /*10f00*/  LEA.HI.X.SX32 R7, R10, R3, 0x1, P6 ;  /* 0x000000030a077211 */ /* 0x000fc600030f0eff */
[----:B------:R-:W-:Y:S01]  /*10f10*/  VIADD R11, R5, 0x2f ;  /* 0x0000002f050b7836 */ /* 0x000fe20000000000 */
[----:B------:R-:W-:Y:S01]  /*10f20*/  PRMT R29, R17, 0x7771, RZ ;  /* 0x00007771111d7816 */ /* 0x000fe200000000ff */
[C---:B------:R-:W-:Y:S01]  /*10f30*/  VIADD R10, R0.reuse, UR4 ;  /* 0x00000004000a7c36 */ /* 0x040fe20008000000 */
[C---:B------:R-:W-:Y:S02]  /*10f40*/  IADD3 R8, P6, PT, R0.reuse, R2, RZ ;  /* 0x0000000200087210 */ /* 0x040fe40007fde0ff */
[----:B--2---:R-:W-:Y:S01]  /*10f50*/  ISETP.LT.AND P3, PT, R11, UR6, !P0 ;  /* 0x000000060b007c0c */ /* 0x004fe2000c761270 */
[----:B------:R-:W0:Y:S01]  /*10f60*/  LDCU UR6, c[0x0][0x39c] ;  /* 0x00007380ff0677ac */ /* 0x000e220008000800 */
[----:B------:R2:W-:Y:S01]  /*10f70*/  @P4 STG.E.U8 desc[UR8][R6.64], R29 ;  /* 0x0000001d06004986 */ /* 0x0005e2000c101108 */
[----:B------:R-:W-:Y:S02]  /*10f80*/  LEA.HI.X.SX32 R9, R0, R3, 0x1, P6 ;  /* 0x0000000300097211 */ /* 0x000fe400030f0eff */
[----:B------:R-:W-:-:S02]  /*10f90*/  PRMT R28, R18, 0x7770, RZ ;  /* 0x00007770121c7816 */ /* 0x000fc400000000ff */
[CC--:B------:R-:W-:Y:S01]  /*10fa0*/  IADD3 R4, P6, PT, R10.reuse, R2.reuse, RZ ;  /* 0x000000020a047210 */ /* 0x0c0fe20007fde0ff */
[----:B--2---:R-:W-:Y:S02]  /*10fb0*/  IMAD.MOV.U32 R7, RZ, RZ, R5 ;  /* 0x000000ffff077224 */ /* 0x004fe400078e0005 */
[----:B------:R2:W-:Y:S02]  /*10fc0*/  @P5 STG.E.U8 desc[UR8][R8.64], R28 ;  /* 0x0000001c08005986 */ /* 0x0005e4000c101108 */
[----:B------:R-:W-:Y:S01]  /*10fd0*/  VIADD R11, R7, 0x30 ;  /* 0x00000030070b7836 */ /* 0x000fe20000000000 */
[----:B------:R-:W-:Y:S02]  /*10fe0*/  LEA.HI.X.SX32 R5, R10, R3, 0x1, P6 ;  /* 0x000000030a057211 */ /* 0x000fe400030f0eff */
[----:B------:R-:W-:Y:S01]  /*10ff0*/  PRMT R29, R18, 0x7771, RZ ;  /* 0x00007771121d7816 */ /* 0x000fe200000000ff */
[----:B------:R-:W-:Y:S01]  /*11000*/  VIADD R0, R10, UR4 ;  /* 0x000000040a007c36 */ /* 0x000fe20008000000 */
[----:B-1----:R-:W-:Y:S01]  /*11010*/  ISETP.LT.AND P4, PT, R11, UR5, !P0 ;  /* 0x000000050b007c0c */ /* 0x002fe2000c781270 */
[----:B------:R-:W1:Y:S01]  /*11020*/  LDCU UR5, c[0x0][0x39c] ;  /* 0x00007380ff0577ac */ /* 0x000e620008000800 */
[----:B--2---:R-:W-:Y:S01]  /*11030*/  IMAD.MOV.U32 R9, RZ, RZ, R7 ;  /* 0x000000ffff097224 */ /* 0x004fe200078e0007 */
[----:B------:R2:W-:Y:S03]  /*11040*/  @P1 STG.E.U8 desc[UR8][R4.64], R29 ;  /* 0x0000001d04001986 */ /* 0x0005e6000c101108 */
[----:B------:R-:W-:Y:S01]  /*11050*/  VIADD R11, R9, 0x31 ;  /* 0x00000031090b7836 */ /* 0x000fe20000000000 */
[C---:B------:R-:W-:Y:S01]  /*11060*/  IADD3 R6, P6, PT, R0.reuse, R2, RZ ;  /* 0x0000000200067210 */ /* 0x040fe20007fde0ff */
[----:B------:R-:W-:-:S03]  /*11070*/  VIADD R10, R0, UR4 ;  /* 0x00000004000a7c36 */ /* 0x000fc60008000000 */
[----:B0-----:R-:W-:Y:S01]  /*11080*/  ISETP.LT.AND P5, PT, R11, UR6, !P0 ;  /* 0x000000060b007c0c */ /* 0x001fe2000c7a1270 */
[----:B------:R-:W0:Y:S01]  /*11090*/  LDCU UR6, c[0x0][0x39c] ;  /* 0x00007380ff0677ac */ /* 0x000e220008000800 */
[----:B--2---:R-:W-:Y:S01]  /*110a0*/  IMAD.MOV.U32 R5, RZ, RZ, R9 ;  /* 0x000000ffff057224 */ /* 0x004fe200078e0009 */
[----:B------:R-:W-:-:S03]  /*110b0*/  LEA.HI.X.SX32 R7, R0, R3, 0x1, P6 ;  /* 0x0000000300077211 */ /* 0x000fc600030f0eff */
[----:B------:R-:W-:Y:S01]  /*110c0*/  VIADD R11, R5, 0x32 ;  /* 0x00000032050b7836 */ /* 0x000fe20000000000 */
[CC--:B------:R-:W-:Y:S01]  /*110d0*/  IADD3 R8, P6, PT, R10.reuse, R2.reuse, RZ ;  /* 0x000000020a087210 */ /* 0x0c0fe20007fde0ff */
[C---:B------:R-:W-:Y:S01]  /*110e0*/  VIADD R0, R10.reuse, UR4 ;  /* 0x000000040a007c36 */ /* 0x040fe20008000000 */
[----:B------:R-:W-:Y:S02]  /*110f0*/  PRMT R28, R19, 0x7770, RZ ;  /* 0x00007770131c7816 */ /* 0x000fe400000000ff */
[----:B---3--:R-:W-:Y:S01]  /*11100*/  ISETP.LT.AND P1, PT, R11, UR10, !P0 ;  /* 0x0000000a0b007c0c */ /* 0x008fe2000c721270 */
[----:B------:R-:W-:Y:S01]  /*11110*/  VIADD R11, R5, 0x33 ;  /* 0x00000033050b7836 */ /* 0x000fe20000000000 */
[----:B------:R-:W-:Y:S01]  /*11120*/  LEA.HI.X.SX32 R9, R10, R3, 0x1, P6 ;  /* 0x000000030a097211 */ /* 0x000fe200030f0eff */
[----:B------:R2:W-:Y:S01]  /*11130*/  @P2 STG.E.U8 desc[UR8][R6.64], R28 ;  /* 0x0000001c06002986 */ /* 0x0005e2000c101108 */
[----:B------:R-:W-:Y:S01]  /*11140*/  IADD3 R10, P6, PT, R0, R2, RZ ;  /* 0x00000002000a7210 */ /* 0x000fe20007fde0ff */
[----:B------:R-:W3:Y:S01]  /*11150*/  LDCU UR10, c[0x0][0x39c] ;  /* 0x00007380ff0a77ac */ /* 0x000ee20008000800 */
[----:B------:R-:W-:-:S02]  /*11160*/  PRMT R29, R19, 0x7771, RZ ;  /* 0x00007771131d7816 */ /* 0x000fc400000000ff */
[----:B-1----:R-:W-:Y:S01]  /*11170*/  ISETP.LT.AND P2, PT, R11, UR5, !P0 ;  /* 0x000000050b007c0c */ /* 0x002fe2000c741270 */
[----:B------:R-:W1:Y:S01]  /*11180*/  LDCU UR5, c[0x0][0x39c] ;  /* 0x00007380ff0577ac */ /* 0x000e620008000800 */
[----:B------:R-:W-:Y:S01]  /*11190*/  LEA.HI.X.SX32 R11, R0, R3, 0x1, P6 ;  /* 0x00000003000b7211 */ /* 0x000fe200030f0eff */
[----:B------:R-:W-:Y:S01]  /*111a0*/  @P3 STG.E.U8 desc[UR8][R8.64], R29 ;  /* 0x0000001d08003986 */ /* 0x000fe2000c101108 */
[----:B--2---:R-:W-:-:S05]  /*111b0*/  PRMT R28, R12, 0x7772, RZ ;  /* 0x000077720c1c7816 */ /* 0x004fca00000000ff */
[----:B------:R2:W-:Y:S04]  /*111c0*/  @P4 STG.E.U8 desc[UR8][R10.64], R28 ;  /* 0x0000001c0a004986 */ /* 0x0005e8000c101108 */
[----:B--2---:R-:W2:Y:S01]  /*111d0*/  LDL.LU R28, [R1+0x394] ;  /* 0x00039400011c7983 */ /* 0x004ea20000300800 */
[----:B------:R-:W-:Y:S02]  /*111e0*/  VIADD R4, R5, 0x34 ;  /* 0x0000003405047836 */ /* 0x000fe40000000000 */
[----:B------:R-:W-:-:S03]  /*111f0*/  VIADD R5, R0, UR4 ;  /* 0x0000000400057c36 */ /* 0x000fc60008000000 */
[----:B0-----:R-:W-:Y:S01]  /*11200*/  ISETP.LT.AND P3, PT, R4, UR6, !P0 ;  /* 0x0000000604007c0c */ /* 0x001fe2000c761270 */
[C---:B------:R-:W-:Y:S01]  /*11210*/  VIADD R0, R5.reuse, UR4 ;  /* 0x0000000405007c36 */ /* 0x040fe20008000000 */
[C---:B------:R-:W-:Y:S01]  /*11220*/  IADD3 R4, P4, PT, R5.reuse, R2, RZ ;  /* 0x0000000205047210 */ /* 0x040fe20007f9e0ff */
[----:B------:R-:W0:Y:S01]  /*11230*/  LDCU UR6, c[0x0][0x39c] ;  /* 0x00007380ff0677ac */ /* 0x000e220008000800 */
[----:B------:R-:W-:Y:S02]  /*11240*/  PRMT R29, R12, 0x7773, RZ ;  /* 0x000077730c1d7816 */ /* 0x000fe400000000ff */
[----:B------:R-:W-:Y:S01]  /*11250*/  LEA.HI.X.SX32 R5, R5, R3, 0x1, P4 ;  /* 0x0000000305057211 */ /* 0x000fe200020f0eff */
[----:B------:R-:W-:-:S04]  /*11260*/  VIADD R9, R0, UR4 ;  /* 0x0000000400097c36 */ /* 0x000fc80008000000 */
[----:B------:R4:W-:Y:S01]  /*11270*/  @P5 STG.E.U8 desc[UR8][R4.64], R29 ;  /* 0x0000001d04005986 */ /* 0x0009e2000c101108 */
[----:B------:R-:W-:Y:S01]  /*11280*/  VIADD R10, R9, UR4 ;  /* 0x00000004090a7c36 */ /* 0x000fe20008000000 */
[C---:B------:R-:W-:Y:S02]  /*11290*/  PRMT R11, R13.reuse, 0x7772, RZ ;  /* 0x000077720d0b7816 */ /* 0x040fe400000000ff */
[----:B------:R-:W-:Y:S02]  /*112a0*/  PRMT R12, R13, 0x7773, RZ ;  /* 0x000077730d0c7816 */ /* 0x000fe400000000ff */
[C---:B------:R-:W-:Y:S02]  /*112b0*/  PRMT R13, R14.reuse, 0x7772, RZ ;  /* 0x000077720e0d7816 */ /* 0x040fe400000000ff */
[----:B----4-:R-:W-:Y:S01]  /*112c0*/  PRMT R29, R14, 0x7773, RZ ;  /* 0x000077730e1d7816 */ /* 0x010fe200000000ff */
[C---:B--2---:R-:W-:Y:S02]  /*112d0*/  VIADD R6, R28.reuse, 0x35 ;  /* 0x000000351c067836 */ /* 0x044fe40000000000 */
[----:B------:R-:W-:-:S03]  /*112e0*/  VIADD R8, R28, 0x36 ;  /* 0x000000361c087836 */ /* 0x000fc60000000000 */
[----:B-1----:R-:W-:Y:S01]  /*112f0*/  ISETP.LT.AND P4, PT, R6, UR5, !P0 ;  /* 0x0000000506007c0c */ /* 0x002fe2000c781270 */
[----:B------:R-:W1:Y:S01]  /*11300*/  LDCU UR5, c[0x0][0x39c] ;  /* 0x00007380ff0577ac */ /* 0x000e620008000800 */
[----:B------:R-:W-:-:S04]  /*11310*/  IADD3 R6, P6, PT, R0, R2, RZ ;  /* 0x0000000200067210 */ /* 0x000fc80007fde0ff */
[----:B------:R-:W-:Y:S02]  /*11320*/  LEA.HI.X.SX32 R7, R0, R3, 0x1, P6 ;  /* 0x0000000300077211 */ /* 0x000fe400030f0eff */
[----:B---3--:R-:W-:Y:S01]  /*11330*/  ISETP.LT.AND P6, PT, R8, UR10, !P0 ;  /* 0x0000000a08007c0c */ /* 0x008fe2000c7c1270 */
[----:B------:R-:W2:Y:S01]  /*11340*/  LDCU UR10, c[0x0][0x39c] ;  /* 0x00007380ff0a77ac */ /* 0x000ea20008000800 */
[----:B------:R-:W-:-:S04]  /*11350*/  IADD3 R8, P5, PT, R9, R2, RZ ;  /* 0x0000000209087210 */ /* 0x000fc80007fbe0ff */
[-C--:B------:R-:W-:Y:S02]  /*11360*/  LEA.HI.X.SX32 R9, R9, R3.reuse, 0x1, P5 ;  /* 0x0000000309097211 */ /* 0x080fe400028f0eff */
[C---:B------:R-:W-:Y:S01]  /*11370*/  IADD3 R4, P5, PT, R10.reuse, R2, RZ ;  /* 0x000000020a047210 */ /* 0x040fe20007fbe0ff */
[----:B------:R3:W-:Y:S03]  /*11380*/  @P1 STG.E.U8 desc[UR8][R6.64], R11 ;  /* 0x0000000b06001986 */ /* 0x0007e6000c101108 */
[C---:B------:R-:W-:Y:S01]  /*11390*/  LEA.HI.X.SX32 R5, R10.reuse, R3, 0x1, P5 ;  /* 0x000000030a057211 */ /* 0x040fe200028f0eff */
[----:B------:R-:W-:Y:S04]  /*113a0*/  @P2 STG.E.U8 desc[UR8][R8.64], R12 ;  /* 0x0000000c08002986 */ /* 0x000fe8000c101108 */
[----:B------:R4:W-:Y:S01]  /*113b0*/  @P3 STG.E.U8 desc[UR8][R4.64], R13 ;  /* 0x0000000d04003986 */ /* 0x0009e2000c101108 */
[----:B---3--:R-:W-:-:S05]  /*113c0*/  VIADD R11, R10, UR4 ;  /* 0x000000040a0b7c36 */ /* 0x008fca0008000000 */
[----:B------:R-:W-:Y:S01]  /*113d0*/  IADD3 R6, P3, PT, R11, R2, RZ ;  /* 0x000000020b067210 */ /* 0x000fe20007f7e0ff */
[----:B------:R-:W-:-:S03]  /*113e0*/  VIADD R0, R28, 0x37 ;  /* 0x000000371c007836 */ /* 0x000fc60000000000 */
[C---:B------:R-:W-:Y:S01]  /*113f0*/  LEA.HI.X.SX32 R7, R11.reuse, R3, 0x1, P3 ;  /* 0x000000030b077211 */ /* 0x040fe200018f0eff */
[----:B------:R-:W-:Y:S01]  /*11400*/  VIADD R11, R11, UR4 ;  /* 0x000000040b0b7c36 */ /* 0x000fe20008000000 */
[----:B0-----:R-:W-:Y:S01]  /*11410*/  ISETP.LT.AND P1, PT, R0, UR6, !P0 ;  /* 0x0000000600007c0c */ /* 0x001fe2000c721270 */
[C---:B------:R-:W-:Y:S01]  /*11420*/  VIADD R10, R28.reuse, 0x39 ;  /* 0x000000391c0a7836 */ /* 0x040fe20000000000 */
[----:B------:R-:W0:Y:S01]  /*11430*/  LDCU UR6, c[0x0][0x39c] ;  /* 0x00007380ff0677ac */ /* 0x000e220008000800 */
[----:B------:R3:W-:Y:S01]  /*11440*/  @P4 STG.E.U8 desc[UR8][R6.64], R29 ;  /* 0x0000001d06004986 */ /* 0x0007e2000c101108 */
[C---:B----4-:R-:W-:Y:S01]  /*11450*/  IADD3 R4, P4, PT, R11.reuse, R2, RZ ;  /* 0x000000020b047210 */ /* 0x050fe20007f9e0ff */
[----:B------:R-:W-:Y:S02]  /*11460*/  VIADD R0, R28, 0x38 ;  /* 0x000000381c007836 */ /* 0x000fe40000000000 */
[----:B------:R-:W-:Y:S01]  /*11470*/  VIADD R9, R11, UR4 ;  /* 0x000000040b097c36 */ /* 0x000fe20008000000 */
[----:B------:R-:W-:-:S02]  /*11480*/  PRMT R13, R15, 0x7773, RZ ;  /* 0x000077730f0d7816 */ /* 0x000fc400000000ff */
[----:B--2---:R-:W-:Y:S01]  /*11490*/  ISETP.LT.AND P5, PT, R10, UR10, !P0 ;  /* 0x0000000a0a007c0c */ /* 0x004fe2000c7a1270 */
[----:B------:R-:W-:Y:S01]  /*114a0*/  VIADD R10, R9, UR4 ;  /* 0x00000004090a7c36 */ /* 0x000fe20008000000 */
[-C--:B------:R-:W-:Y:S01]  /*114b0*/  LEA.HI.X.SX32 R5, R11, R3.reuse, 0x1, P4 ;  /* 0x000000030b057211 */ /* 0x080fe200020f0eff */
[----:B------:R-:W2:Y:S01]  /*114c0*/  LDCU UR10, c[0x0][0x39c] ;  /* 0x00007380ff0a77ac */ /* 0x000ea20008000800 */
[----:B------:R-:W-:Y:S02]  /*114d0*/  PRMT R15, R15, 0x7772, RZ ;  /* 0x000077720f0f7816 */ /* 0x000fe400000000ff */
[----:B-1----:R-:W-:Y:S01]  /*114e0*/  ISETP.LT.AND P2, PT, R0, UR5, !P0 ;  /* 0x0000000500007c0c */ /* 0x002fe2000c741270 */
[----:B------:R-:W1:Y:S01]  /*114f0*/  LDCU UR5, c[0x0][0x39c] ;  /* 0x00007380ff0577ac */ /* 0x000e620008000800 */
[CC--:B------:R-:W-:Y:S01]  /*11500*/  IADD3 R8, P4, PT, R9.reuse, R2.reuse, RZ ;  /* 0x0000000209087210 */ /* 0x0c0fe20007f9e0ff */
[----:B------:R-:W-:Y:S01]  /*11510*/  @P6 STG.E.U8 desc[UR8][R4.64], R15 ;  /* 0x0000000f04006986 */ /* 0x000fe2000c101108 */
[----:B---3--:R-:W-:Y:S01]  /*11520*/  IADD3 R6, P6, PT, R10, R2, RZ ;  /* 0x000000020a067210 */ /* 0x008fe20007fde0ff */
[----:B------:R-:W-:Y:S01]  /*11530*/  VIADD R0, R28, 0x3a ;  /* 0x0000003a1c007836 */ /* 0x000fe20000000000 */
[----:B------:R-:W-:-:S02]  /*11540*/  LEA.HI.X.SX32 R9, R9, R3, 0x1, P4 ;  /* 0x0000000309097211 */ /* 0x000fc400020f0eff */
[----:B------:R-:W-:Y:S02]  /*11550*/  LEA.HI.X.SX32 R7, R10, R3, 0x1, P6 ;  /* 0x000000030a077211 */ /* 0x000fe400030f0eff */
[----:B------:R-:W-:Y:S01]  /*11560*/  PRMT R29, R16, 0x7772, RZ ;  /* 0x00007772101d7816 */ /* 0x000fe200000000ff */
[----:B------:R-:W-:Y:S01]  /*11570*/  @P1 STG.E.U8 desc[UR8][R8.64], R13 ;  /* 0x0000000d08001986 */ /* 0x000fe2000c101108 */
[----:B0-----:R-:W-:Y:S01]  /*11580*/  ISETP.LT.AND P3, PT, R0, UR6, !P0 ;  /* 0x0000000600007c0c */ /* 0x001fe2000c761270 */
[----:B------:R-:W0:Y:S02]  /*11590*/  LDCU UR6, c[0x0][0x39c] ;  /* 0x00007380ff0677ac */ /* 0x000e240008000800 */
[----:B------:R3:W-:Y:S01]  /*115a0*/  @P2 STG.E.U8 desc[UR8][R6.64], R29 ;  /* 0x0000001d06002986 */ /* 0x0007e2000c101108 */
[----:B------:R-:W-:Y:S02]  /*115b0*/  VIADD R0, R28, 0x3b ;  /* 0x0000003b1c007836 */ /* 0x000fe40000000000 */
[----:B------:R-:W-:-:S03]  /*115c0*/  VIADD R10, R10, UR4 ;  /* 0x000000040a0a7c36 */ /* 0x000fc60008000000 */
[----:B-1----:R-:W-:Y:S01]  /*115d0*/  ISETP.LT.AND P4, PT, R0, UR5, !P0 ;  /* 0x0000000500007c0c */ /* 0x002fe2000c781270 */
[----:B------:R-:W1:Y:S01]  /*115e0*/  LDCU UR5, c[0x0][0x39c] ;  /* 0x00007380ff0577ac */ /* 0x000e620008000800 */
[----:B---3--:R-:W3:Y:S01]  /*115f0*/  LDL.LU R29, [R1+0x40] ;  /* 0x00004000011d7983 */ /* 0x008ee20000300800 */
[----:B------:R-:W-:Y:S02]  /*11600*/  VIADD R0, R28, 0x3c ;  /* 0x0000003c1c007836 */ /* 0x000fe40000000000 */
[C---:B------:R-:W-:Y:S01]  /*11610*/  VIADD R11, R10.reuse, UR4 ;  /* 0x000000040a0b7c36 */ /* 0x040fe20008000000 */
[-C--:B------:R-:W-:Y:S02]  /*11620*/  IADD3 R4, P2, PT, R10, R2.reuse, RZ ;  /* 0x000000020a047210 */ /* 0x080fe40007f5e0ff */
[----:B0-----:R-:W-:Y:S01]  /*11630*/  ISETP.LT.AND P1, PT, R0, UR6, !P0 ;  /* 0x0000000600007c0c */ /* 0x001fe2000c721270 */
[----:B------:R-:W0:Y:S01]  /*11640*/  LDCU UR6, c[0x0][0x39c] ;  /* 0x00007380ff0677ac */ /* 0x000e220008000800 */
[----:B------:R-:W-:Y:S01]  /*11650*/  IADD3 R8, P6, PT, R11, R2, RZ ;  /* 0x000000020b087210 */ /* 0x000fe20007fde0ff */
[----:B------:R-:W-:Y:S01]  /*11660*/  VIADD R0, R28, 0x3d ;  /* 0x0000003d1c007836 */ /* 0x000fe20000000000 */
[----:B------:R-:W-:-:S02]  /*11670*/  LEA.HI.X.SX32 R5, R10, R3, 0x1, P2 ;  /* 0x000000030a057211 */ /* 0x000fc400010f0eff */
[----:B------:R-:W-:Y:S02]  /*11680*/  PRMT R15, R16, 0x7773, RZ ;  /* 0x00007773100f7816 */ /* 0x000fe400000000ff */
[C---:B------:R-:W-:Y:S01]  /*11690*/  LEA.HI.X.SX32 R9, R11.reuse, R3, 0x1, P6 ;  /* 0x000000030b097211 */ /* 0x040fe200030f0eff */
[----:B------:R-:W-:Y:S01]  /*116a0*/  VIADD R11, R11, UR4 ;  /* 0x000000040b0b7c36 */ /* 0x000fe20008000000 */
[----:B-1----:R-:W-:Y:S01]  /*116b0*/  ISETP.LT.AND P2, PT, R0, UR5, !P0 ;  /* 0x0000000500007c0c */ /* 0x002fe2000c741270 */
[----:B------:R-:W-:Y:S01]  /*116c0*/  VIADD R0, R28, 0x3e ;  /* 0x0000003e1c007836 */ /* 0x000fe20000000000 */
[----:B------:R-:W1:Y:S01]  /*116d0*/  LDCU UR5, c[0x0][0x39c] ;  /* 0x00007380ff0577ac */ /* 0x000e620008000800 */
[----:B------:R4:W-:Y:S01]  /*116e0*/  @P5 STG.E.U8 desc[UR8][R4.64], R15 ;  /* 0x0000000f04005986 */ /* 0x0009e2000c101108 */
[C---:B------:R-:W-:Y:S01]  /*116f0*/  IADD3 R6, P5, PT, R11.reuse, R2, RZ ;  /* 0x000000020b067210 */ /* 0x040fe20007fbe0ff */
[----:B------:R-:W-:Y:S01]  /*11700*/  VIADD R10, R11, UR4 ;  /* 0x000000040b0a7c36 */ /* 0x000fe20008000000 */
[----:B------:R-:W-:-:S02]  /*11710*/  PRMT R13, R17, 0x7772, RZ ;  /* 0x00007772110d7816 */ /* 0x000fc400000000ff */
[----:B--2---:R-:W-:Y:S01]  /*11720*/  ISETP.LT.AND P6, PT, R0, UR10, !P0 ;  /* 0x0000000a00007c0c */ /* 0x004fe2000c7c1270 */
[----:B------:R-:W-:Y:S01]  /*11730*/  VIADD R0, R28, 0x3f ;  /* 0x0000003f1c007836 */ /* 0x000fe20000000000 */
[-C--:B------:R-:W-:Y:S01]  /*11740*/  LEA.HI.X.SX32 R7, R11, R3.reuse, 0x1, P5 ;  /* 0x000000030b077211 */ /* 0x080fe200028f0eff */
[----:B------:R2:W-:Y:S01]  /*11750*/  @P3 STG.E.U8 desc[UR8][R8.64], R13 ;  /* 0x0000000d08003986 */ /* 0x0005e2000c101108 */
[----:B------:R-:W-:Y:S01]  /*11760*/  PRMT R17, R17, 0x7773, RZ ;  /* 0x0000777311117816 */ /* 0x000fe200000000ff */
[----:B------:R-:W1:Y:S01]  /*11770*/  LDCU UR10, c[0x0][0x39c] ;  /* 0x00007380ff0a77ac */ /* 0x000e620008000800 */
[CC--:B----4-:R-:W-:Y:S01]  /*11780*/  IADD3 R4, P5, PT, R10.reuse, R2.reuse, RZ ;  /* 0x000000020a047210 */ /* 0x0d0fe20007fbe0ff */
[----:B------:R-:W-:Y:S01]  /*11790*/  VIADD R11, R10, UR4 ;  /* 0x000000040a0b7c36 */ /* 0x000fe20008000000 */
[----:B0-----:R-:W-:Y:S01]  /*117a0*/  ISETP.LT.AND P3, PT, R0, UR6, !P0 ;  /* 0x0000000600007c0c */ /* 0x001fe2000c761270 */
[----:B------:R-:W0:Y:S01]  /*117b0*/  LDCU UR6, c[0x0][0x39c] ;  /* 0x00007380ff0677ac */ /* 0x000e220008000800 */
[----:B------:R-:W-:Y:S01]  /*117c0*/  LEA.HI.X.SX32 R5, R10, R3, 0x1, P5 ;  /* 0x000000030a057211 */ /* 0x000fe200028f0eff */
[----:B------:R-:W-:Y:S01]  /*117d0*/  VIADD R0, R28, 0x40 ;  /* 0x000000401c007836 */ /* 0x000fe20000000000 */
[----:B--2---:R-:W-:Y:S01]  /*117e0*/  PRMT R13, R18, 0x7772, RZ ;  /* 0x00007772120d7816 */ /* 0x004fe200000000ff */
[----:B------:R2:W-:Y:S03]  /*117f0*/  @P4 STG.E.U8 desc[UR8][R6.64], R17 ;  /* 0x0000001106004986 */ /* 0x0005e6000c101108 */
[----:B-1----:R-:W-:Y:S01]  /*11800*/  ISETP.LT.AND P5, PT, R0, UR5, !P0 ;  /* 0x0000000500007c0c */ /* 0x002fe2000c7a1270 */
[----:B------:R-:W1:Y:S01]  /*11810*/  LDCU UR5, c[0x0][0x39c] ;  /* 0x00007380ff0577ac */ /* 0x000e620008000800 */
[----:B------:R4:W-:Y:S01]  /*11820*/  @P1 STG.E.U8 desc[UR8][R4.64], R13 ;  /* 0x0000000d04001986 */ /* 0x0009e2000c101108 */
[----:B------:R-:W-:-:S02]  /*11830*/  IADD3 R8, P1, PT, R11, R2, RZ ;  /* 0x000000020b087210 */ /* 0x000fc40007f3e0ff */
[----:B------:R-:W-:Y:S02]  /*11840*/  PRMT R15, R18, 0x7773, RZ ;  /* 0x00007773120f7816 */ /* 0x000fe400000000ff */
[CC--:B------:R-:W-:Y:S01]  /*11850*/  LEA.HI.X.SX32 R9, R11.reuse, R3.reuse, 0x1, P1 ;  /* 0x000000030b097211 */ /* 0x0c0fe200008f0eff */
[----:B------:R-:W-:Y:S02]  /*11860*/  VIADD R11, R11, UR4 ;  /* 0x000000040b0b7c36 */ /* 0x000fe40008000000 */
[----:B------:R-:W-:Y:S02]  /*11870*/  VIADD R0, R28, 0x42 ;  /* 0x000000421c007836 */ /* 0x000fe40000000000 */
[----:B------:R1:W-:Y:S01]  /*11880*/  @P2 STG.E.U8 desc[UR8][R8.64], R15 ;  /* 0x0000000f08002986 */ /* 0x0003e2000c101108 */
[C---:B--2---:R-:W-:Y:S01]  /*11890*/  VIADD R7, R11.reuse, UR4 ;  /* 0x000000040b077c36 */ /* 0x044fe20008000000 */
[CC--:B----4-:R-:W-:Y:S02]  /*118a0*/  IADD3 R4, P2, PT, R11.reuse, R2.reuse, RZ ;  /* 0x000000020b047210 */ /* 0x0d0fe40007f5e0ff */
[----:B0-----:R-:W-:Y:S01]  /*118b0*/  ISETP.LT.AND P4, PT, R0, UR6, !P0 ;  /* 0x0000000600007c0c */ /* 0x001fe2000c781270 */
[----:B------:R-:W0:Y:S01]  /*118c0*/  LDCU UR6, c[0x0][0x39c] ;  /* 0x00007380ff0677ac */ /* 0x000e220008000800 */
[----:B------:R-:W-:Y:S01]  /*118d0*/  LEA.HI.X.SX32 R5, R11, R3, 0x1, P2 ;  /* 0x000000030b057211 */ /* 0x000fe200010f0eff */
[C---:B------:R-:W-:Y:S01]  /*118e0*/  VIADD R0, R28.reuse, 0x43 ;  /* 0x000000431c007836 */ /* 0x040fe20000000000 */
[----:B------:R-:W-:Y:S01]  /*118f0*/  IADD3 R6, P2, PT, R7, R2, RZ ;  /* 0x0000000207067210 */ /* 0x000fe20007f5e0ff */
[----:B------:R-:W-:Y:S01]  /*11900*/  VIADD R10, R28, 0x41 ;  /* 0x000000411c0a7836 */ /* 0x000fe20000000000 */
[----:B------:R-:W-:Y:S01]  /*11910*/  PRMT R13, R19, 0x7773, RZ ;  /* 0x00007773130d7816 */ /* 0x000fe200000000ff */
[----:B------:R-:W-:Y:S01]  /*11920*/  VIADD R12, R7, UR4 ;  /* 0x00000004070c7c36 */ /* 0x000fe20008000000 */
[----:B------:R-:W-:-:S02]  /*11930*/  PRMT R19, R19, 0x7772, RZ ;  /* 0x0000777213137816 */ /* 0x000fc400000000ff */
[-C--:B------:R-:W-:Y:S02]  /*11940*/  LEA.HI.X.SX32 R7, R7, R3.reuse, 0x1, P2 ;  /* 0x0000000307077211 */ /* 0x080fe400010f0eff */
[----:B-1----:R-:W-:Y:S01]  /*11950*/  ISETP.LT.AND P2, PT, R0, UR5, !P0 ;  /* 0x0000000500007c0c */ /* 0x002fe2000c741270 */
[----:B------:R-:W1:Y:S01]  /*11960*/  LDCU UR5, c[0x0][0x39c] ;  /* 0x00007380ff0577ac */ /* 0x000e620008000800 */
[----:B------:R-:W-:Y:S01]  /*11970*/  ISETP.LT.AND P1, PT, R10, UR10, !P0 ;  /* 0x0000000a0a007c0c */ /* 0x000fe2000c721270 */
[----:B------:R2:W-:Y:S01]  /*11980*/  @P6 STG.E.U8 desc[UR8][R4.64], R19 ;  /* 0x0000001304006986 */ /* 0x0005e2000c101108 */
[-C--:B------:R-:W-:Y:S01]  /*11990*/  IADD3 R10, P6, PT, R12, R2.reuse, RZ ;  /* 0x000000020c0a7210 */ /* 0x080fe20007fde0ff */
[----:B------:R-:W-:Y:S01]  /*119a0*/  VIADD R0, R28, 0x44 ;  /* 0x000000441c007836 */ /* 0x000fe20000000000 */
[----:B------:R-:W4:Y:S01]  /*119b0*/  LDCU UR10, c[0x0][0x39c] ;  /* 0x00007380ff0a77ac */ /* 0x000f220008000800 */
[----:B------:R-:W-:Y:S02]  /*119c0*/  PRMT R17, R20, 0x7770, RZ ;  /* 0x0000777014117816 */ /* 0x000fe400000000ff */
[C---:B------:R-:W-:Y:S01]  /*119d0*/  LEA.HI.X.SX32 R11, R12.reuse, R3, 0x1, P6 ;  /* 0x000000030c0b7211 */ /* 0x040fe200030f0eff */
[----:B------:R-:W-:Y:S01]  /*119e0*/  VIADD R12, R12, UR4 ;  /* 0x000000040c0c7c36 */ /* 0x000fe20008000000 */
[----:B------:R4:W-:Y:S01]  /*119f0*/  @P3 STG.E.U8 desc[UR8][R6.64], R13 ;  /* 0x0000000d06003986 */ /* 0x0009e2000c101108 */
[----:B0-----:R-:W-:Y:S01]  /*11a00*/  ISETP.LT.AND P3, PT, R0, UR6, !P0 ;  /* 0x0000000600007c0c */ /* 0x001fe2000c761270 */
[----:B------:R-:W0:Y:S01]  /*11a10*/  LDCU UR6, c[0x0][0x39c] ;  /* 0x00007380ff0677ac */ /* 0x000e220008000800 */
[----:B------:R-:W-:Y:S01]  /*11a20*/  VIADD R0, R28, 0x45 ;  /* 0x000000451c007836 */ /* 0x000fe20000000000 */
[----:B------:R0:W-:Y:S01]  /*11a30*/  @P5 STG.E.U8 desc[UR8][R10.64], R17 ;  /* 0x000000110a005986 */ /* 0x0001e2000c101108 */
[C---:B------:R-:W-:Y:S01]  /*11a40*/  IADD3 R8, P5, PT, R12.reuse, R2, RZ ;  /* 0x000000020c087210 */ /* 0x040fe20007fbe0ff */
[----:B--2---:R-:W-:Y:S01]  /*11a50*/  VIADD R4, R12, UR4 ;  /* 0x000000040c047c36 */ /* 0x004fe20008000000 */
[----:B------:R-:W-:-:S02]  /*11a60*/  PRMT R15, R20, 0x7771, RZ ;  /* 0x00007771140f7816 */ /* 0x000fc400000000ff */
[-C--:B------:R-:W-:Y:S01]  /*11a70*/  LEA.HI.X.SX32 R9, R12, R3.reuse, 0x1, P5 ;  /* 0x000000030c097211 */ /* 0x080fe200028f0eff */
[----:B------:R-:W-:Y:S01]  /*11a80*/  VIADD R5, R4, UR4 ;  /* 0x0000000404057c36 */ /* 0x000fe20008000000 */
[----:B-1----:R-:W-:Y:S01]  /*11a90*/  ISETP.LT.AND P6, PT, R0, UR5, !P0 ;  /* 0x0000000500007c0c */ /* 0x002fe2000c7c1270 */
[----:B------:R-:W-:Y:S01]  /*11aa0*/  VIADD R0, R28, 0x46 ;  /* 0x000000461c007836 */ /* 0x000fe20000000000 */
[CC--:B----4-:R-:W-:Y:S01]  /*11ab0*/  IADD3 R6, P5, PT, R4.reuse, R2.reuse, RZ ;  /* 0x0000000204067210 */ /* 0x0d0fe20007fbe0ff */
[----:B------:R-:W1:Y:S01]  /*11ac0*/  LDCU UR5, c[0x0][0x39c] ;  /* 0x00007380ff0577ac */ /* 0x000e620008000800 */
[----:B------:R2:W-:Y:S01]  /*11ad0*/  @P1 STG.E.U8 desc[UR8][R8.64], R15 ;  /* 0x0000000f08001986 */ /* 0x0005e2000c101108 */
[C---:B------:R-:W-:Y:S01]  /*11ae0*/  VIADD R12, R5.reuse, UR4 ;  /* 0x00000004050c7c36 */ /* 0x040fe20008000000 */
[----:B------:R-:W-:Y:S02]  /*11af0*/  LEA.HI.X.SX32 R7, R4, R3, 0x1, P5 ;  /* 0x0000000304077211 */ /* 0x000fe400028f0eff */
[----:B------:R-:W-:-:S02]  /*11b00*/  IADD3 R4, P5, PT, R5, R2, RZ ;  /* 0x0000000205047210 */ /* 0x000fc40007fbe0ff */
[----:B------:R-:W-:Y:S02]  /*11b10*/  PRMT R13, R21, 0x7770, RZ ;  /* 0x00007770150d7816 */ /* 0x000fe400000000ff */
[----:B------:R-:W-:Y:S01]  /*11b20*/  ISETP.LT.AND P1, PT, R0, UR10, !P0 ;  /* 0x0000000a00007c0c */ /* 0x000fe2000c721270 */
[----:B------:R-:W-:Y:S01]  /*11b30*/  VIADD R0, R28, 0x47 ;  /* 0x000000471c007836 */ /* 0x000fe20000000000 */
[----:B------:R-:W4:Y:S01]  /*11b40*/  LDCU UR10, c[0x0][0x39c] ;  /* 0x00007380ff0a77ac */ /* 0x000f220008000800 */
[----:B------:R-:W-:Y:S01]  /*11b50*/  LEA.HI.X.SX32 R5, R5, R3, 0x1, P5 ;  /* 0x0000000305057211 */ /* 0x000fe200028f0eff */
[----:B------:R1:W-:Y:S01]  /*11b60*/  @P4 STG.E.U8 desc[UR8][R6.64], R13 ;  /* 0x0000000d06004986 */ /* 0x0003e2000c101108 */
[----:B0-----:R-:W-:Y:S02]  /*11b70*/  IADD3 R10, P5, PT, R12, R2, RZ ;  /* 0x000000020c0a7210 */ /* 0x001fe40007fbe0ff */
[----:B------:R-:W-:Y:S01]  /*11b80*/  ISETP.LT.AND P4, PT, R0, UR6, !P0 ;  /* 0x0000000600007c0c */ /* 0x000fe2000c781270 */
[----:B------:R-:W0:Y:S01]  /*11b90*/  LDCU UR6, c[0x0][0x39c] ;  /* 0x00007380ff0677ac */ /* 0x000e220008000800 */
[----:B--2---:R-:W-:Y:S01]  /*11ba0*/  PRMT R9, R21, 0x7771, RZ ;  /* 0x0000777115097816 */ /* 0x004fe200000000ff */
[----:B------:R-:W-:Y:S01]  /*11bb0*/  VIADD R0, R28, 0x48 ;  /* 0x000000481c007836 */ /* 0x000fe20000000000 */
[----:B------:R-:W-:-:S02]  /*11bc0*/  PRMT R15, R22, 0x7770, RZ ;  /* 0x00007770160f7816 */ /* 0x000fc400000000ff */
[CC--:B------:R-:W-:Y:S01]  /*11bd0*/  LEA.HI.X.SX32 R11, R12.reuse, R3.reuse, 0x1, P5 ;  /* 0x000000030c0b7211 */ /* 0x0c0fe200028f0eff */
[----:B------:R-:W-:Y:S01]  /*11be0*/  VIADD R12, R12, UR4 ;  /* 0x000000040c0c7c36 */ /* 0x000fe20008000000 */
[----:B------:R2:W-:Y:S01]  /*11bf0*/  @P2 STG.E.U8 desc[UR8][R4.64], R9 ;  /* 0x0000000904002986 */ /* 0x0005e2000c101108 */
[----:B-1----:R-:W-:Y:S01]  /*11c00*/  ISETP.LT.AND P2, PT, R0, UR5, !P0 ;  /* 0x0000000500007c0c */ /* 0x002fe2000c741270 */
[----:B------:R-:W-:Y:S01]  /*11c10*/  VIADD R0, R28, 0x49 ;  /* 0x000000491c007836 */ /* 0x000fe20000000000 */
[----:B------:R-:W1:Y:S01]  /*11c20*/  LDCU UR5, c[0x0][0x39c] ;  /* 0x00007380ff0577ac */ /* 0x000e620008000800 */
[----:B------:R0:W-:Y:S01]  /*11c30*/  @P3 STG.E.U8 desc[UR8][R10.64], R15 ;  /* 0x0000000f0a003986 */ /* 0x0001e2000c101108 */
[C---:B------:R-:W-:Y:S01]  /*11c40*/  IADD3 R6, P3, PT, R12.reuse, R2, RZ ;  /* 0x000000020c067210 */ /* 0x040fe20007f7e0ff */
[----:B------:R-:W-:Y:S01]  /*11c50*/  VIADD R13, R12, UR4 ;  /* 0x000000040c0d7c36 */ /* 0x000fe20008000000 */
[----:B------:R-:W-:Y:S02]  /*11c60*/  PRMT R17, R22, 0x7771, RZ ;  /* 0x0000777116117816 */ /* 0x000fe400000000ff */
[----:B------:R-:W-:-:S02]  /*11c70*/  LEA.HI.X.SX32 R7, R12, R3, 0x1, P3 ;  /* 0x000000030c077211 */ /* 0x000fc400018f0eff */
[----:B----4-:R-:W-:Y:S01]  /*11c80*/  ISETP.LT.AND P3, PT, R0, UR10, !P0 ;  /* 0x0000000a00007c0c */ /* 0x010fe2000c761270 */
[----:B------:R-:W-:Y:S01]  /*11c90*/  VIADD R0, R28, 0x4a ;  /* 0x0000004a1c007836 */ /* 0x000fe20000000000 */
[C---:B------:R-:W-:Y:S01]  /*11ca0*/  IADD3 R8, P5, PT, R13.reuse, R2, RZ ;  /* 0x000000020d087210 */ /* 0x040fe20007fbe0ff */
[----:B------:R4:W-:Y:S01]  /*11cb0*/  @P6 STG.E.U8 desc[UR8][R6.64], R17 ;  /* 0x0000001106006986 */ /* 0x0009e2000c101108 */
[----:B------:R-:W4:Y:S02]  /*11cc0*/  LDCU UR10, c[0x0][0x39c] ;  /* 0x00007380ff0a77ac */ /* 0x000f240008000800 */
[----:B0-----:R-:W-:Y:S01]  /*11cd0*/  ISETP.LT.AND P6, PT, R0, UR6, !P0 ;  /* 0x0000000600007c0c */ /* 0x001fe2000c7c1270 */
[----:B------:R-:W0:Y:S01]  /*11ce0*/  LDCU UR6, c[0x0][0x39c] ;  /* 0x00007380ff0677ac */ /* 0x000e220008000800 */
[C---:B--2---:R-:W-:Y:S01]  /*11cf0*/  LEA.HI.X.SX32 R9, R13.reuse, R3, 0x1, P5 ;  /* 0x000000030d097211 */ /* 0x044fe200028f0eff */
[----:B------:R-:W-:Y:S01]  /*11d00*/  VIADD R13, R13, UR4 ;  /* 0x000000040d0d7c36 */ /* 0x000fe20008000000 */
[----:B------:R-:W-:Y:S01]  /*11d10*/  PRMT R15, R23, 0x7770, RZ ;  /* 0x00007770170f7816 */ /* 0x000fe200000000ff */
[----:B------:R-:W-:-:S02]  /*11d20*/  VIADD R0, R28, 0x4b ;  /* 0x0000004b1c007836 */ /* 0x000fc40000000000 */
[C---:B------:R-:W-:Y:S01]  /*11d30*/  VIADD R10, R13.reuse, UR4 ;  /* 0x000000040d0a7c36 */ /* 0x040fe20008000000 */
[CC--:B------:R-:W-:Y:S01]  /*11d40*/  IADD3 R4, P5, PT, R13.reuse, R2.reuse, RZ ;  /* 0x000000020d047210 */ /* 0x0c0fe20007fbe0ff */
[----:B------:R2:W-:Y:S01]  /*11d50*/  @P1 STG.E.U8 desc[UR8][R8.64], R15 ;  /* 0x0000000f08001986 */ /* 0x0005e2000c101108 */
[----:B-1----:R-:W-:Y:S01]  /*11d60*/  ISETP.LT.AND P1, PT, R0, UR5, !P0 ;  /* 0x0000000500007c0c */ /* 0x002fe2000c721270 */
[----:B------:R-:W1:Y:S01]  /*11d70*/  LDCU UR5, c[0x0][0x39c] ;  /* 0x00007380ff0577ac */ /* 0x000e620008000800 */
[-C--:B------:R-:W-:Y:S01]  /*11d80*/  LEA.HI.X.SX32 R5, R13, R3.reuse, 0x1, P5 ;  /* 0x000000030d057211 */ /* 0x080fe200028f0eff */
[----:B------:R-:W-:Y:S01]  /*11d90*/  VIADD R0, R28, 0x4c ;  /* 0x0000004c1c007836 */ /* 0x000fe20000000000 */
[C---:B----4-:R-:W-:Y:S02]  /*11da0*/  IADD3 R6, P5, PT, R10.reuse, R2, RZ ;  /* 0x000000020a067210 */ /* 0x050fe40007fbe0ff */
[----:B------:R-:W-:Y:S02]  /*11db0*/  PRMT R11, R23, 0x7771, RZ ;  /* 0x00007771170b7816 */ /* 0x000fe400000000ff */
[C---:B------:R-:W-:Y:S01]  /*11dc0*/  LEA.HI.X.SX32 R7, R10.reuse, R3, 0x1, P5 ;  /* 0x000000030a077211 */ /* 0x040fe200028f0eff */
[----:B------:R-:W-:Y:S01]  /*11dd0*/  VIADD R10, R10, UR4 ;  /* 0x000000040a0a7c36 */ /* 0x000fe20008000000 */
[----:B0-----:R-:W-:-:S02]  /*11de0*/  ISETP.LT.AND P5, PT, R0, UR6, !P0 ;  /* 0x0000000600007c0c */ /* 0x001fc4000c7a1270 */
[----:B--2---:R-:W-:Y:S01]  /*11df0*/  PRMT R15, R24, 0x7770, RZ ;  /* 0x00007770180f7816 */ /* 0x004fe200000000ff */
[----:B------:R-:W-:Y:S01]  /*11e00*/  VIADD R0, R28, 0x4d ;  /* 0x0000004d1c007836 */ /* 0x000fe20000000000 */
[----:B------:R0:W-:Y:S01]  /*11e10*/  @P4 STG.E.U8 desc[UR8][R4.64], R11 ;  /* 0x0000000b04004986 */ /* 0x0001e2000c101108 */
[----:B------:R-:W2:Y:S03]  /*11e20*/  LDCU UR6, c[0x0][0x39c] ;  /* 0x00007380ff0677ac */ /* 0x000ea60008000800 */
[----:B------:R4:W-:Y:S01]  /*11e30*/  @P2 STG.E.U8 desc[UR8][R6.64], R15 ;  /* 0x0000000f06002986 */ /* 0x0009e2000c101108 */
[-C--:B------:R-:W-:Y:S02]  /*11e40*/  IADD3 R8, P2, PT, R10, R2.reuse, RZ ;  /* 0x000000020a087210 */ /* 0x080fe40007f5e0ff */
[----:B------:R-:W-:Y:S01]  /*11e50*/  ISETP.LT.AND P4, PT, R0, UR10, !P0 ;  /* 0x0000000a00007c0c */ /* 0x000fe2000c781270 */
[----:B------:R-:W-:Y:S01]  /*11e60*/  VIADD R0, R28, 0x4e ;  /* 0x0000004e1c007836 */ /* 0x000fe20000000000 */
[CC--:B------:R-:W-:Y:S01]  /*11e70*/  LEA.HI.X.SX32 R9, R10.reuse, R3.reuse, 0x1, P2 ;  /* 0x000000030a097211 */ /* 0x0c0fe200010f0eff */
[----:B------:R-:W-:Y:S01]  /*11e80*/  VIADD R10, R10, UR4 ;  /* 0x000000040a0a7c36 */ /* 0x000fe20008000000 */
[----:B------:R-:W-:Y:S01]  /*11e90*/  PRMT R13, R24, 0x7771, RZ ;  /* 0x00007771180d7816 */ /* 0x000fe200000000ff */
[----:B------:R-:W2:Y:S01]  /*11ea0*/  LDCU UR10, c[0x0][0x39c] ;  /* 0x00007380ff0a77ac */ /* 0x000ea20008000800 */
[----:B-1----:R-:W-:Y:S01]  /*11eb0*/  ISETP.LT.AND P2, PT, R0, UR5, !P0 ;  /* 0x0000000500007c0c */ /* 0x002fe2000c741270 */
[----:B------:R-:W1:Y:S02]  /*11ec0*/  LDCU UR5, c[0x0][0x39c] ;  /* 0x00007380ff0577ac */ /* 0x000e640008000800 */
[----:B------:R2:W-:Y:S01]  /*11ed0*/  @P3 STG.E.U8 desc[UR8][R8.64], R13 ;  /* 0x0000000d08003986 */ /* 0x0005e2000c101108 */
[CC--:B0-----:R-:W-:Y:S01]  /*11ee0*/  IADD3 R4, P3, PT, R10.reuse, R2.reuse, RZ ;  /* 0x000000020a047210 */ /* 0x0c1fe20007f7e0ff */
[----:B----4-:R-:W-:Y:S01]  /*11ef0*/  VIADD R7, R10, UR4 ;  /* 0x000000040a077c36 */ /* 0x010fe20008000000 */
[----:B------:R-:W-:Y:S01]  /*11f00*/  PRMT R15, R25, 0x7770, RZ ;  /* 0x00007770190f7816 */ /* 0x000fe200000000ff */
[----:B------:R-:W-:Y:S01]  /*11f10*/  VIADD R0, R28, 0x4f ;  /* 0x0000004f1c007836 */ /* 0x000fe20000000000 */
[----:B------:R-:W-:Y:S01]  /*11f20*/  LEA.HI.X.SX32 R5, R10, R3, 0x1, P3 ;  /* 0x000000030a057211 */ /* 0x000fe200018f0eff */
[C---:B------:R-:W-:Y:S01]  /*11f30*/  VIADD R10, R7.reuse, UR4 ;  /* 0x00000004070a7c36 */ /* 0x040fe20008000000 */
[----:B------:R-:W-:-:S02]  /*11f40*/  IADD3 R6, P3, PT, R7, R2, RZ ;  /* 0x0000000207067210 */ /* 0x000fc40007f7e0ff */
[----:B------:R-:W-:Y:S01]  /*11f50*/  PRMT R11, R25, 0x7771, RZ ;  /* 0x00007771190b7816 */ /* 0x000fe200000000ff */
[----:B------:R0:W-:Y:S01]  /*11f60*/  @P6 STG.E.U8 desc[UR8][R4.64], R15 ;  /* 0x0000000f04006986 */ /* 0x0001e2000c101108 */
[-C--:B------:R-:W-:Y:S02]  /*11f70*/  LEA.HI.X.SX32 R7, R7, R3.reuse, 0x1, P3 ;  /* 0x0000000307077211 */ /* 0x080fe400018f0eff */
[----:B--2---:R-:W-:Y:S01]  /*11f80*/  ISETP.LT.AND P3, PT, R0, UR6, !P0 ;  /* 0x0000000600007c0c */ /* 0x004fe2000c761270 */
[----:B------:R-:W-:Y:S01]  /*11f90*/  VIADD R0, R28, 0x50 ;  /* 0x000000501c007836 */ /* 0x000fe20000000000 */
[C---:B------:R-:W-:Y:S01]  /*11fa0*/  IADD3 R8, P6, PT, R10.reuse, R2, RZ ;  /* 0x000000020a087210 */ /* 0x040fe20007fde0ff */
[----:B------:R-:W2:Y:S01]  /*11fb0*/  LDCU UR6, c[0x0][0x39c] ;  /* 0x00007380ff0677ac */ /* 0x000ea20008000800 */
[----:B------:R4:W-:Y:S02]  /*11fc0*/  @P1 STG.E.U8 desc[UR8][R6.64], R11 ;  /* 0x0000000b06001986 */ /* 0x0009e4000c101108 */
[C---:B------:R-:W-:Y:S01]  /*11fd0*/  LEA.HI.X.SX32 R9, R10.reuse, R3, 0x1, P6 ;  /* 0x000000030a097211 */ /* 0x040fe200030f0eff */
[----:B------:R-:W-:Y:S01]  /*11fe0*/  VIADD R10, R10, UR4 ;  /* 0x000000040a0a7c36 */ /* 0x000fe20008000000 */
[----:B------:R-:W-:-:S02]  /*11ff0*/  PRMT R13, R26, 0x7770, RZ ;  /* 0x000077701a0d7816 */ /* 0x000fc400000000ff */
[----:B-1----:R-:W-:Y:S01]  /*12000*/  ISETP.LT.AND P1, PT, R0, UR5, !P0 ;  /* 0x0000000500007c0c */ /* 0x002fe2000c721270 */
[----:B------:R-:W-:Y:S01]  /*12010*/  VIADD R0, R28, 0x51 ;  /* 0x000000511c007836 */ /* 0x000fe20000000000 */
[-C--:B0-----:R-:W-:Y:S01]  /*12020*/  IADD3 R4, P6, PT, R10, R2.reuse, RZ ;  /* 0x000000020a047210 */ /* 0x081fe20007fde0ff */
[----:B------:R0:W-:Y:S01]  /*12030*/  @P5 STG.E.U8 desc[UR8][R8.64], R13 ;  /* 0x0000000d08005986 */ /* 0x0001e2000c101108 */
[----:B------:R-:W-:Y:S01]  /*12040*/  PRMT R15, R26, 0x7771, RZ ;  /* 0x000077711a0f7816 */ /* 0x000fe200000000ff */
[----:B------:R-:W1:Y:S01]  /*12050*/  LDCU UR5, c[0x0][0x3b8] ;  /* 0x00007700ff0577ac */ /* 0x000e620008000800 */
[----:B----4-:R-:W-:Y:S01]  /*12060*/  VIADD R11, R10, UR4 ;  /* 0x000000040a0b7c36 */ /* 0x010fe20008000000 */
[----:B------:R-:W-:Y:S01]  /*12070*/  ISETP.LT.AND P5, PT, R0, UR10, !P0 ;  /* 0x0000000a00007c0c */ /* 0x000fe2000c7a1270 */
[----:B------:R-:W4:Y:S01]  /*12080*/  LDCU UR10, c[0x0][0x39c] ;  /* 0x00007380ff0a77ac */ /* 0x000f220008000800 */
[----:B------:R-:W-:Y:S02]  /*12090*/  LEA.HI.X.SX32 R5, R10, R3, 0x1, P6 ;  /* 0x000000030a057211 */ /* 0x000fe400030f0eff */
[----:B------:R-:W-:Y:S01]  /*120a0*/  IADD3 R6, P6, PT, R11, R2, RZ ;  /* 0x000000020b067210 */ /* 0x000fe20007fde0ff */
[----:B------:R-:W-:-:S03]  /*120b0*/  VIADD R0, R28, 0x52 ;  /* 0x000000521c007836 */ /* 0x000fc60000000000 */
[CC--:B------:R-:W-:Y:S01]  /*120c0*/  LEA.HI.X.SX32 R7, R11.reuse, R3.reuse, 0x1, P6 ;  /* 0x000000030b077211 */ /* 0x0c0fe200030f0eff */
[----:B------:R-:W-:Y:S01]  /*120d0*/  VIADD R11, R11, UR4 ;  /* 0x000000040b0b7c36 */ /* 0x000fe20008000000 */
[----:B------:R1:W-:Y:S01]  /*120e0*/  @P4 STG.E.U8 desc[UR8][R4.64], R15 ;  /* 0x0000000f04004986 */ /* 0x0003e2000c101108 */
[----:B--2---:R-:W-:Y:S01]  /*120f0*/  ISETP.LT.AND P4, PT, R0, UR6, !P0 ;  /* 0x0000000600007c0c */ /* 0x004fe2000c781270 */
[----:B------:R-:W2:Y:S01]  /*12100*/  LDCU UR6, c[0x0][0x3b8] ;  /* 0x00007700ff0677ac */ /* 0x000ea20008000800 */
[----:B0-----:R-:W-:Y:S01]  /*12110*/  PRMT R13, R27, 0x7770, RZ ;  /* 0x000077701b0d7816 */ /* 0x001fe200000000ff */
[C---:B------:R-:W-:Y:S01]  /*12120*/  VIADD R10, R11.reuse, UR4 ;  /* 0x000000040b0a7c36 */ /* 0x040fe20008000000 */
[C---:B------:R-:W-:Y:S01]  /*12130*/  IADD3 R8, P6, PT, R11.reuse, R2, RZ ;  /* 0x000000020b087210 */ /* 0x040fe20007fde0ff */
[----:B------:R-:W-:Y:S01]  /*12140*/  VIADD R0, R28, 0x53 ;  /* 0x000000531c007836 */ /* 0x000fe20000000000 */
[----:B------:R-:W0:Y:S01]  /*12150*/  LDCU UR4, c[0x0][0x3b8] ;  /* 0x00007700ff0477ac */ /* 0x000e220008000800 */
[----:B------:R2:W-:Y:S01]  /*12160*/  @P2 STG.E.U8 desc[UR8][R6.64], R13 ;  /* 0x0000000d06002986 */ /* 0x0005e2000c101108 */
[----:B------:R-:W-:-:S02]  /*12170*/  LEA.HI.X.SX32 R9, R11, R3, 0x1, P6 ;  /* 0x000000030b097211 */ /* 0x000fc400030f0eff */
[----:B----4-:R-:W-:Y:S02]  /*12180*/  ISETP.LT.AND P2, PT, R0, UR10, !P0 ;  /* 0x0000000a00007c0c */ /* 0x010fe4000c741270 */
[-C--:B-1----:R-:W-:Y:S01]  /*12190*/  IADD3 R4, P6, PT, R10, R2.reuse, RZ ;  /* 0x000000020a047210 */ /* 0x082fe20007fde0ff */
[----:B------:R-:W-:Y:S01]  /*121a0*/  VIADD R0, R28, 0x54 ;  /* 0x000000541c007836 */ /* 0x000fe20000000000 */
[----:B------:R-:W-:Y:S01]  /*121b0*/  PRMT R11, R27, 0x7771, RZ ;  /* 0x000077711b0b7816 */ /* 0x000fe200000000ff */
[----:B------:R-:W1:Y:S01]  /*121c0*/  LDCU UR10, c[0x0][0x3b8] ;  /* 0x00007700ff0a77ac */ /* 0x000e620008000800 */
[CC--:B------:R-:W-:Y:S01]  /*121d0*/  LEA.HI.X.SX32 R5, R10.reuse, R3.reuse, 0x1, P6 ;  /* 0x000000030a057211 */ /* 0x0c0fe200030f0eff */
[----:B------:R-:W-:Y:S02]  /*121e0*/  VIADD R10, R10, UR5 ;  /* 0x000000050a0a7c36 */ /* 0x000fe40008000000 */
[----:B------:R4:W-:Y:S01]  /*121f0*/  @P3 STG.E.U8 desc[UR8][R8.64], R11 ;  /* 0x0000000b08003986 */ /* 0x0009e2000c101108 */
[----:B------:R-:W-:Y:S01]  /*12200*/  ISETP.LT.AND P3, PT, R0, UR11, !P0 ;  /* 0x0000000b00007c0c */ /* 0x000fe2000c761270 */
[----:B------:R-:W0:Y:S01]  /*12210*/  LDCU UR11, c[0x0][0x39c] ;  /* 0x00007380ff0b77ac */ /* 0x000e220008000800 */
[----:B--2---:R-:W-:Y:S01]  /*12220*/  PRMT R13, R20, 0x7772, RZ ;  /* 0x00007772140d7816 */ /* 0x004fe200000000ff */
[----:B------:R-:W-:Y:S01]  /*12230*/  VIADD R0, R28, 0x55 ;  /* 0x000000551c007836 */ /* 0x000fe20000000000 */
[-C--:B------:R-:W-:Y:S01]  /*12240*/  IADD3 R6, P6, PT, R10, R2.reuse, RZ ;  /* 0x000000020a067210 */ /* 0x080fe20007fde0ff */
[----:B------:R-:W2:Y:S01]  /*12250*/  LDCU UR5, c[0x0][0x3b8] ;  /* 0x00007700ff0577ac */ /* 0x000ea20008000800 */
[----:B------:R-:W-:Y:S01]  /*12260*/  PRMT R15, R20, 0x7773, RZ ;  /* 0x00007773140f7816 */ /* 0x000fe200000000ff */
[----:B------:R0:W-:Y:S01]  /*12270*/  @P1 STG.E.U8 desc[UR8][R4.64], R13 ;  /* 0x0000000d04001986 */ /* 0x0001e2000c101108 */
[----:B------:R-:W-:Y:S01]  /*12280*/  ISETP.LT.AND P1, PT, R0, UR12, !P0 ;  /* 0x0000000c00007c0c */ /* 0x000fe2000c721270 */
[C---:B----4-:R-:W-:Y:S01]  /*12290*/  VIADD R11, R10.reuse, UR6 ;  /* 0x000000060a0b7c36 */ /* 0x050fe20008000000 */
[-C--:B------:R-:W-:Y:S01]  /*122a0*/  LEA.HI.X.SX32 R7, R10, R3.reuse, 0x1, P6 ;  /* 0x000000030a077211 */ /* 0x080fe200030f0eff */
[----:B------:R-:W-:Y:S01]  /*122b0*/  VIADD R0, R28, 0x56 ;  /* 0x000000561c007836 */ /* 0x000fe20000000000 */
[----:B------:R-:W4:Y:S02]  /*122c0*/  LDCU UR12, c[0x0][0x39c] ;  /* 0x00007380ff0c77ac */ /* 0x000f240008000800 */
[C---:B------:R-:W-:Y:S01]  /*122d0*/  IADD3 R8, P6, PT, R11.reuse, R2, RZ ;  /* 0x000000020b087210 */ /* 0x040fe20007fde0ff */
[----:B------:R1:W-:Y:S01]  /*122e0*/  @P5 STG.E.U8 desc[UR8][R6.64], R15 ;  /* 0x0000000f06005986 */ /* 0x0003e2000c101108 */
[----:B------:R-:W-:Y:S01]  /*122f0*/  ISETP.LT.AND P5, PT, R0, UR13, !P0 ;  /* 0x0000000d00007c0c */ /* 0x000fe2000c7a1270 */
[----:B------:R-:W-:Y:S01]  /*12300*/  VIADD R0, R28, 0x57 ;  /* 0x000000571c007836 */ /* 0x000fe20000000000 */
[----:B------:R-:W-:-:S02]  /*12310*/  LEA.HI.X.SX32 R9, R11, R3, 0x1, P6 ;  /* 0x000000030b097211 */ /* 0x000fc400030f0eff */
[----:B0-----:R-:W-:Y:S01]  /*12320*/  PRMT R13, R21, 0x7772, RZ ;  /* 0x00007772150d7816 */ /* 0x001fe200000000ff */
[----:B------:R-:W-:Y:S01]  /*12330*/  VIADD R11, R11, UR4 ;  /* 0x000000040b0b7c36 */ /* 0x000fe20008000000 */
[----:B------:R-:W-:Y:S01]  /*12340*/  PRMT R21, R21, 0x7773, RZ ;  /* 0x0000777315157816 */ /* 0x000fe200000000ff */
[----:B------:R-:W0:Y:S02]  /*12350*/  LDCU UR6, c[0x0][0x3b8] ;  /* 0x00007700ff0677ac */ /* 0x000e240008000800 */
[----:B------:R0:W-:Y:S01]  /*12360*/  @P4 STG.E.U8 desc[UR8][R8.64], R13 ;  /* 0x0000000d08004986 */ /* 0x0001e2000c101108 */
[----:B------:R-:W-:Y:S01]  /*12370*/  ISETP.LT.AND P4, PT, R0, UR11, !P0 ;  /* 0x0000000b00007c0c */ /* 0x000fe2000c781270 */
[----:B------:R-:W2:Y:S01]  /*12380*/  LDCU UR11, c[0x0][0x39c] ;  /* 0x00007380ff0b77ac */ /* 0x000ea20008000800 */
[CC--:B------:R-:W-:Y:S01]  /*12390*/  IADD3 R4, P6, PT, R11.reuse, R2.reuse, RZ ;  /* 0x000000020b047210 */ /* 0x0c0fe20007fde0ff */
[C---:B-1----:R-:W-:Y:S02]  /*123a0*/  VIADD R10, R11.reuse, UR10 ;  /* 0x0000000a0b0a7c36 */ /* 0x042fe40008000000 */
[----:B------:R-:W-:Y:S01]  /*123b0*/  VIADD R0, R28, 0x58 ;  /* 0x000000581c007836 */ /* 0x000fe20000000000 */
[----:B------:R-:W-:Y:S01]  /*123c0*/  LEA.HI.X.SX32 R5, R11, R3, 0x1, P6 ;  /* 0x000000030b057211 */ /* 0x000fe200030f0eff */
[----:B------:R-:W1:Y:S01]  /*123d0*/  LDCU UR13, c[0x0][0x39c] ;  /* 0x00007380ff0d77ac */ /* 0x000e620008000800 */
[----:B------:R-:W-:-:S03]  /*123e0*/  IADD3 R6, P6, PT, R10, R2, RZ ;  /* 0x000000020a067210 */ /* 0x000fc60007fde0ff */
[----:B------:R1:W-:Y:S01]  /*123f0*/  @P2 STG.E.U8 desc[UR8][R4.64], R21 ;  /* 0x0000001504002986 */ /* 0x0003e2000c101108 */
[----:B----4-:R-:W-:Y:S01]  /*12400*/  ISETP.LT.AND P2, PT, R0, UR12, !P0 ;  /* 0x0000000c00007c0c */ /* 0x010fe2000c741270 */
[----:B------:R-:W-:Y:S01]  /*12410*/  VIADD R0, R28, 0x59 ;  /* 0x000000591c007836 */ /* 0x000fe20000000000 */
[----:B------:R-:W-:Y:S01]  /*12420*/  LEA.HI.X.SX32 R7, R10, R3, 0x1, P6 ;  /* 0x000000030a077211 */ /* 0x000fe200030f0eff */
[----:B------:R-:W4:Y:S01]  /*12430*/  LDCU UR4, c[0x0][0x3b8] ;  /* 0x00007700ff0477ac */ /* 0x000f220008000800 */
[----:B0-----:R-:W-:Y:S01]  /*12440*/  PRMT R13, R22, 0x7772, RZ ;  /* 0x00007772160d7816 */ /* 0x001fe200000000ff */
[----:B--2---:R-:W-:Y:S01]  /*12450*/  VIADD R10, R10, UR5 ;  /* 0x000000050a0a7c36 */ /* 0x004fe20008000000 */
[----:B------:R-:W-:Y:S01]  /*12460*/  PRMT R15, R22, 0x7773, RZ ;  /* 0x00007773160f7816 */ /* 0x000fe200000000ff */
[----:B------:R-:W0:Y:S02]  /*12470*/  LDCU UR10, c[0x0][0x3b8] ;  /* 0x00007700ff0a77ac */ /* 0x000e240008000800 */
[----:B------:R2:W-:Y:S01]  /*12480*/  @P3 STG.E.U8 desc[UR8][R6.64], R13 ;  /* 0x0000000d06003986 */ /* 0x0005e2000c101108 */
[----:B------:R-:W-:Y:S01]  /*12490*/  ISETP.LT.AND P3, PT, R0, UR11, !P0 ;  /* 0x0000000b00007c0c */ /* 0x000fe2000c761270 */
[----:B------:R-:W0:Y:S01]  /*124a0*/  LDCU UR11, c[0x0][0x39c] ;  /* 0x00007380ff0b77ac */ /* 0x000e220008000800 */
[C---:B------:R-:W-:Y:S01]  /*124b0*/  IADD3 R8, P6, PT, R10.reuse, R2, RZ ;  /* 0x000000020a087210 */ /* 0x040fe20007fde0ff */
[----:B------:R-:W-:-:S02]  /*124c0*/  VIADD R11, R10, UR6 ;  /* 0x000000060a0b7c36 */ /* 0x000fc40008000000 */
[----:B------:R-:W-:Y:S01]  /*124d0*/  VIADD R0, R28, 0x5a ;  /* 0x0000005a1c007836 */ /* 0x000fe20000000000 */
[----:B------:R-:W-:Y:S01]  /*124e0*/  LEA.HI.X.SX32 R9, R10, R3, 0x1, P6 ;  /* 0x000000030a097211 */ /* 0x000fe200030f0eff */
[----:B------:R-:W3:Y:S01]  /*124f0*/  LDCU UR12, c[0x0][0x39c] ;  /* 0x00007380ff0c77ac */ /* 0x000ee20008000800 */
[----:B-1----:R-:W-:-:S03]  /*12500*/  IADD3 R4, P6, PT, R11, R2, RZ ;  /* 0x000000020b047210 */ /* 0x002fc60007fde0ff */
[----:B------:R1:W-:Y:S01]  /*12510*/  @P1 STG.E.U8 desc[UR8][R8.64], R15 ;  /* 0x0000000f08001986 */ /* 0x0003e2000c101108 */
[----:B------:R-:W-:Y:S01]  /*12520*/  ISETP.LT.AND P1, PT, R0, UR13, !P0 ;  /* 0x0000000d00007c0c */ /* 0x000fe2000c721270 */
[----:B------:R-:W-:Y:S01]  /*12530*/  VIADD R0, R28, 0x5b ;  /* 0x0000005b1c007836 */ /* 0x000fe20000000000 */
[C---:B------:R-:W-:Y:S01]  /*12540*/  LEA.HI.X.SX32 R5, R11.reuse, R3, 0x1, P6 ;  /* 0x000000030b057211 */ /* 0x040fe200030f0eff */
[----:B----4-:R-:W-:Y:S01]  /*12550*/  VIADD R11, R11, UR4 ;  /* 0x000000040b0b7c36 */ /* 0x010fe20008000000 */
[----:B--2---:R-:W-:Y:S01]  /*12560*/  PRMT R13, R23, 0x7772, RZ ;  /* 0x00007772170d7816 */ /* 0x004fe200000000ff */
[----:B------:R-:W2:Y:S01]  /*12570*/  LDCU UR5, c[0x0][0x3b8] ;  /* 0x00007700ff0577ac */ /* 0x000ea20008000800 */
[----:B0-----:R-:W-:Y:S01]  /*12580*/  ISETP.LT.AND P6, PT, R0, UR11, !P0 ;  /* 0x0000000b00007c0c */ /* 0x001fe2000c7c1270 */
[----:B------:R-:W0:Y:S02]  /*12590*/  LDCU UR11, c[0x0][0x39c] ;  /* 0x00007380ff0b77ac */ /* 0x000e240008000800 */
[----:B------:R4:W-:Y:S01]  /*125a0*/  @P5 STG.E.U8 desc[UR8][R4.64], R13 ;  /* 0x0000000d04005986 */ /* 0x0009e2000c101108 */
[C---:B------:R-:W-:Y:S01]  /*125b0*/  IADD3 R6, P5, PT, R11.reuse, R2, RZ ;  /* 0x000000020b067210 */ /* 0x040fe20007fbe0ff */
[----:B------:R-:W0:Y:S01]  /*125c0*/  LDCU UR6, c[0x0][0x3b8] ;  /* 0x00007700ff0677ac */ /* 0x000e220008000800 */
[----:B------:R-:W-:-:S02]  /*125d0*/  VIADD R10, R11, UR10 ;  /* 0x0000000a0b0a7c36 */ /* 0x000fc40008000000 */
[----:B------:R-:W-:Y:S01]  /*125e0*/  LEA.HI.X.SX32 R7, R11, R3, 0x1, P5 ;  /* 0x000000030b077211 */ /* 0x000fe200028f0eff */
[----:B------:R-:W-:Y:S01]  /*125f0*/  VIADD R0, R28, 0x5c ;  /* 0x0000005c1c007836 */ /* 0x000fe20000000000 */
[----:B------:R-:W-:Y:S01]  /*12600*/  PRMT R23, R23, 0x7773, RZ ;  /* 0x0000777317177816 */ /* 0x000fe200000000ff */
[----:B------:R-:W0:Y:S01]  /*12610*/  LDCU UR4, c[0x0][0x3b8] ;  /* 0x00007700ff0477ac */ /* 0x000e220008000800 */
[----:B-1----:R-:W-:-:S03]  /*12620*/  IADD3 R8, P5, PT, R10, R2, RZ ;  /* 0x000000020a087210 */ /* 0x002fc60007fbe0ff */
[----:B------:R1:W-:Y:S01]  /*12630*/  @P4 STG.E.U8 desc[UR8][R6.64], R23 ;  /* 0x0000001706004986 */ /* 0x0003e2000c101108 */
[----:B---3--:R-:W-:Y:S01]  /*12640*/  ISETP.LT.AND P4, PT, R0, UR12, !P0 ;  /* 0x0000000c00007c0c */ /* 0x008fe2000c781270 */
[----:B------:R-:W3:Y:S01]  /*12650*/  LDCU UR13, c[0x0][0x39c] ;  /* 0x00007380ff0d77ac */ /* 0x000ee20008000800 */
[----:B------:R-:W-:Y:S01]  /*12660*/  VIADD R0, R28, 0x5d ;  /* 0x0000005d1c007836 */ /* 0x000fe20000000000 */
[CC--:B------:R-:W-:Y:S01]  /*12670*/  LEA.HI.X.SX32 R9, R10.reuse, R3.reuse, 0x1, P5 ;  /* 0x000000030a097211 */ /* 0x0c0fe200028f0eff */
[----:B--2---:R-:W-:Y:S01]  /*12680*/  VIADD R10, R10, UR5 ;  /* 0x000000050a0a7c36 */ /* 0x004fe20008000000 */
[----:B----4-:R-:W-:Y:S01]  /*12690*/  PRMT R13, R24, 0x7772, RZ ;  /* 0x00007772180d7816 */ /* 0x010fe200000000ff */
[----:B------:R-:W2:Y:S01]  /*126a0*/  LDCU UR10, c[0x0][0x3b8] ;  /* 0x00007700ff0a77ac */ /* 0x000ea20008000800 */
[----:B0-----:R-:W-:Y:S01]  /*126b0*/  ISETP.LT.AND P5, PT, R0, UR11, !P0 ;  /* 0x0000000b00007c0c */ /* 0x001fe2000c7a1270 */
[C---:B------:R-:W-:Y:S01]  /*126c0*/  VIADD R11, R10.reuse, UR6 ;  /* 0x000000060a0b7c36 */ /* 0x040fe20008000000 */
[----:B------:R-:W0:Y:S01]  /*126d0*/  LDCU UR11, c[0x0][0x39c] ;  /* 0x00007380ff0b77ac */ /* 0x000e220008000800 */
[----:B------:R4:W-:Y:S01]  /*126e0*/  @P2 STG.E.U8 desc[UR8][R8.64], R13 ;  /* 0x0000000d08002986 */ /* 0x0009e2000c101108 */
[----:B------:R-:W-:Y:S01]  /*126f0*/  IADD3 R4, P2, PT, R10, R2, RZ ;  /* 0x000000020a047210 */ /* 0x000fe20007f5e0ff */
[----:B------:R-:W-:Y:S01]  /*12700*/  VIADD R0, R28, 0x5e ;  /* 0x0000005e1c007836 */ /* 0x000fe20000000000 */
[----:B------:R-:W-:Y:S01]  /*12710*/  PRMT R15, R24, 0x7773, RZ ;  /* 0x00007773180f7816 */ /* 0x000fe200000000ff */
[----:B------:R-:W2:Y:S01]  /*12720*/  LDCU UR12, c[0x0][0x39c] ;  /* 0x00007380ff0c77ac */ /* 0x000ea20008000800 */
[----:B------:R-:W-:-:S02]  /*12730*/  LEA.HI.X.SX32 R5, R10, R3, 0x1, P2 ;  /* 0x000000030a057211 */ /* 0x000fc400010f0eff */
[CC--:B-1----:R-:W-:Y:S01]  /*12740*/  IADD3 R6, P2, PT, R11.reuse, R2.reuse, RZ ;  /* 0x000000020b067210 */ /* 0x0c2fe20007f5e0ff */
[----:B------:R-:W1:Y:S02]  /*12750*/  LDCU UR5, c[0x0][0x3b8] ;  /* 0x00007700ff0577ac */ /* 0x000e640008000800 */
[----:B------:R-:W-:Y:S01]  /*12760*/  @P3 STG.E.U8 desc[UR8][R4.64], R15 ;  /* 0x0000000f04003986 */ /* 0x000fe2000c101108 */
[CC--:B------:R-:W-:Y:S01]  /*12770*/  LEA.HI.X.SX32 R7, R11.reuse, R3.reuse, 0x1, P2 ;  /* 0x000000030b077211 */ /* 0x0c0fe200010f0eff */
[----:B------:R-:W-:Y:S01]  /*12780*/  VIADD R11, R11, UR4 ;  /* 0x000000040b0b7c36 */ /* 0x000fe20008000000 */
[----:B----4-:R-:W-:Y:S01]  /*12790*/  PRMT R13, R25, 0x7772, RZ ;  /* 0x00007772190d7816 */ /* 0x010fe200000000ff */
[----:B------:R-:W4:Y:S01]  /*127a0*/  LDCU UR6, c[0x0][0x3b8] ;  /* 0x00007700ff0677ac */ /* 0x000f220008000800 */
[----:B---3--:R-:W-:Y:S01]  /*127b0*/  ISETP.LT.AND P3, PT, R0, UR13, !P0 ;  /* 0x0000000d00007c0c */ /* 0x008fe2000c761270 */
[----:B------:R-:W-:Y:S02]  /*127c0*/  VIADD R0, R28, 0x5f ;  /* 0x0000005f1c007836 */ /* 0x000fe40000000000 */
[----:B------:R3:W-:Y:S01]  /*127d0*/  @P1 STG.E.U8 desc[UR8][R6.64], R13 ;  /* 0x0000000d06001986 */ /* 0x0007e2000c101108 */
[-C--:B------:R-:W-:Y:S01]  /*127e0*/  IADD3 R8, P1, PT, R11, R2.reuse, RZ ;  /* 0x000000020b087210 */ /* 0x080fe20007f3e0ff */
[----:B------:R-:W3:Y:S01]  /*127f0*/  LDCU UR4, c[0x0][0x3b8] ;  /* 0x00007700ff0477ac */ /* 0x000ee20008000800 */
[----:B0-----:R-:W-:Y:S01]  /*12800*/  ISETP.LT.AND P2, PT, R0, UR11, !P0 ;  /* 0x0000000b00007c0c */ /* 0x001fe2000c741270 */
[----:B------:R-:W-:Y:S01]  /*12810*/  VIADD R0, R28, 0x60 ;  /* 0x000000601c007836 */ /* 0x000fe20000000000 */
[----:B------:R-:W-:Y:S01]  /*12820*/  PRMT R25, R25, 0x7773, RZ ;  /* 0x0000777319197816 */ /* 0x000fe200000000ff */
[----:B------:R-:W0:Y:S01]  /*12830*/  LDCU UR11, c[0x0][0x39c] ;  /* 0x00007380ff0b77ac */ /* 0x000e220008000800 */
[CC--:B------:R-:W-:Y:S01]  /*12840*/  LEA.HI.X.SX32 R9, R11.reuse, R3.reuse, 0x1, P1 ;  /* 0x000000030b097211 */ /* 0x0c0fe200008f0eff */
[----:B--2---:R-:W-:Y:S01]  /*12850*/  VIADD R11, R11, UR10 ;  /* 0x0000000a0b0b7c36 */ /* 0x004fe20008000000 */
[----:B------:R-:W-:Y:S01]  /*12860*/  ISETP.LT.AND P1, PT, R0, UR12, !P0 ;  /* 0x0000000c00007c0c */ /* 0x000fe2000c721270 */
[----:B------:R-:W2:Y:S01]  /*12870*/  LDCU UR12, c[0x0][0x39c] ;  /* 0x00007380ff0c77ac */ /* 0x000ea20008000800 */
[----:B------:R-:W2:Y:S01]  /*12880*/  LDS.128 R4, [R29] ;  /* 0x000000001d047984 */ /* 0x000ea20000000c00 */
[C---:B-1----:R-:W-:Y:S01]  /*12890*/  VIADD R14, R11.reuse, UR5 ;  /* 0x000000050b0e7c36 */ /* 0x042fe20008000000 */
[----:B------:R-:W-:Y:S01]  /*128a0*/  PRMT R19, R26, 0x7772, RZ ;  /* 0x000077721a137816 */ /* 0x000fe200000000ff */
[----:B------:R-:W1:Y:S01]  /*128b0*/  LDCU UR13, c[0x0][0x39c] ;  /* 0x00007380ff0d77ac */ /* 0x000e620008000800 */
[----:B------:R4:W-:Y:S01]  /*128c0*/  @P6 STG.E.U8 desc[UR8][R8.64], R25 ;  /* 0x0000001908006986 */ /* 0x0009e2000c101108 */
[C---:B------:R-:W-:Y:S01]  /*128d0*/  IADD3 R12, P6, PT, R11.reuse, R2, RZ ;  /* 0x000000020b0c7210 */ /* 0x040fe20007fde0ff */
[----:B------:R-:W-:Y:S01]  /*128e0*/  VIADD R0, R28, 0x61 ;  /* 0x000000611c007836 */ /* 0x000fe20000000000 */
[----:B------:R-:W-:Y:S01]  /*128f0*/  PRMT R17, R26, 0x7773, RZ ;  /* 0x000077731a117816 */ /* 0x000fe200000000ff */
[----:B------:R-:W1:Y:S01]  /*12900*/  LDCU UR10, c[0x0][0x3b8] ;  /* 0x00007700ff0a77ac */ /* 0x000e620008000800 */
[----:B---3--:R-:W-:-:S02]  /*12910*/  LEA.HI.X.SX32 R13, R11, R3, 0x1, P6 ;  /* 0x000000030b0d7211 */ /* 0x008fc400030f0eff */
[-C--:B------:R-:W-:Y:S01]  /*12920*/  IADD3 R10, P6, PT, R14, R2.reuse, RZ ;  /* 0x000000020e0a7210 */ /* 0x080fe20007fde0ff */
[----:B------:R-:W3:Y:S02]  /*12930*/  LDCU UR5, c[0x0][0x3b8] ;  /* 0x00007700ff0577ac */ /* 0x000ee40008000800 */
[----:B------:R1:W-:Y:S01]  /*12940*/  @P4 STG.E.U8 desc[UR8][R12.64], R19 ;  /* 0x000000130c004986 */ /* 0x0003e2000c101108 */
[----:B0-----:R-:W-:Y:S01]  /*12950*/  ISETP.LT.AND P4, PT, R0, UR11, !P0 ;  /* 0x0000000b00007c0c */ /* 0x001fe2000c781270 */
[----:B------:R-:W-:Y:S01]  /*12960*/  VIADD R0, R28, 0x62 ;  /* 0x000000621c007836 */ /* 0x000fe20000000000 */
[CC--:B------:R-:W-:Y:S01]  /*12970*/  LEA.HI.X.SX32 R11, R14.reuse, R3.reuse, 0x1, P6 ;  /* 0x000000030e0b7211 */ /* 0x0c0fe200030f0eff */
[----:B----4-:R-:W-:Y:S01]  /*12980*/  VIADD R8, R14, UR6 ;  /* 0x000000060e087c36 */ /* 0x010fe20008000000 */
[----:B------:R-:W0:Y:S03]  /*12990*/  LDCU UR11, c[0x0][0x3b8] ;  /* 0x00007700ff0b77ac */ /* 0x000e260008000800 */
[----:B------:R4:W-:Y:S01]  /*129a0*/  @P5 STG.E.U8 desc[UR8][R10.64], R17 ;  /* 0x000000110a005986 */ /* 0x0009e2000c101108 */
[----:B--2---:R-:W-:Y:S01]  /*129b0*/  ISETP.LT.AND P5, PT, R0, UR12, !P0 ;  /* 0x0000000c00007c0c */ /* 0x004fe2000c7a1270 */
[----:B------:R-:W2:Y:S01]  /*129c0*/  LDCU UR12, c[0x0][0x39c] ;  /* 0x00007380ff0c77ac */ /* 0x000ea20008000800 */
[CC--:B------:R-:W-:Y:S01]  /*129d0*/  IADD3 R14, P6, PT, R8.reuse, R2.reuse, RZ ;  /* 0x00000002080e7210 */ /* 0x0c0fe20007fde0ff */
[----:B-1----:R-:W-:Y:S01]  /*129e0*/  VIADD R12, R8, UR4 ;  /* 0x00000004080c7c36 */ /* 0x002fe20008000000 */
[----:B------:R-:W-:Y:S01]  /*129f0*/  PRMT R13, R27, 0x7772, RZ ;  /* 0x000077721b0d7816 */ /* 0x000fe200000000ff */
[----:B------:R-:W-:Y:S01]  /*12a00*/  VIADD R0, R28, 0x63 ;  /* 0x000000631c007836 */ /* 0x000fe20000000000 */
[----:B------:R-:W-:Y:S01]  /*12a10*/  LEA.HI.X.SX32 R15, R8, R3, 0x1, P6 ;  /* 0x00000003080f7211 */ /* 0x000fe200030f0eff */
[----:B------:R-:W1:Y:S01]  /*12a20*/  LDCU UR4, c[0x0][0x3b8] ;  /* 0x00007700ff0477ac */ /* 0x000e620008000800 */
[----:B------:R-:W-:-:S02]  /*12a30*/  IADD3 R8, P6, PT, R12, R2, RZ ;  /* 0x000000020c087210 */ /* 0x000fc40007fde0ff */
[----:B------:R-:W-:Y:S01]  /*12a40*/  PRMT R27, R27, 0x7773, RZ ;  /* 0x000077731b1b7816 */ /* 0x000fe200000000ff */
[----:B------:R3:W-:Y:S01]  /*12a50*/  @P3 STG.E.U8 desc[UR8][R14.64], R13 ;  /* 0x0000000d0e003986 */ /* 0x0007e2000c101108 */
[----:B------:R-:W-:Y:S01]  /*12a60*/  ISETP.LT.AND P3, PT, R0, UR13, !P0 ;  /* 0x0000000d00007c0c */ /* 0x000fe2000c761270 */
[----:B------:R-:W-:Y:S01]  /*12a70*/  VIADD R0, R28, 0x64 ;  /* 0x000000641c007836 */ /* 0x000fe20000000000 */
[CC--:B------:R-:W-:Y:S01]  /*12a80*/  LEA.HI.X.SX32 R9, R12.reuse, R3.reuse, 0x1, P6 ;  /* 0x000000030c097211 */ /* 0x0c0fe200030f0eff */
[----:B------:R-:W-:Y:S01]  /*12a90*/  VIADD R12, R12, UR10 ;  /* 0x0000000a0c0c7c36 */ /* 0x000fe20008000000 */
[----:B------:R-:W0:Y:S03]  /*12aa0*/  LDCU UR6, c[0x0][0x3b8] ;  /* 0x00007700ff0677ac */ /* 0x000e260008000800 */
[----:B------:R0:W-:Y:S01]  /*12ab0*/  @P2 STG.E.U8 desc[UR8][R8.64], R27 ;  /* 0x0000001b08002986 */ /* 0x0001e2000c101108 */
[----:B--2---:R-:W-:Y:S01]  /*12ac0*/  ISETP.LT.AND P2, PT, R0, UR12, !P0 ;  /* 0x0000000c00007c0c */ /* 0x004fe2000c741270 */
[----:B------:R-:W2:Y:S01]  /*12ad0*/  LDCU UR12, c[0x0][0x39c] ;  /* 0x00007380ff0c77ac */ /* 0x000ea20008000800 */
[CC--:B----4-:R-:W-:Y:S01]  /*12ae0*/  IADD3 R10, P6, PT, R12.reuse, R2.reuse, RZ ;  /* 0x000000020c0a7210 */ /* 0x0d0fe20007fde0ff */
[----:B---3--:R-:W-:Y:S01]  /*12af0*/  VIADD R14, R12, UR5 ;  /* 0x000000050c0e7c36 */ /* 0x008fe20008000000 */
[----:B------:R-:W-:Y:S01]  /*12b00*/  PRMT R15, R4, 0x7770, RZ ;  /* 0x00007770040f7816 */ /* 0x000fe200000000ff */
[----:B------:R-:W-:Y:S01]  /*12b10*/  VIADD R0, R28, 0x65 ;  /* 0x000000651c007836 */ /* 0x000fe20000000000 */
[----:B------:R-:W-:Y:S01]  /*12b20*/  LEA.HI.X.SX32 R11, R12, R3, 0x1, P6 ;  /* 0x000000030c0b7211 */ /* 0x000fe200030f0eff */
[----:B------:R-:W3:Y:S01]  /*12b30*/  LDCU UR13, c[0x0][0x39c] ;  /* 0x00007380ff0d77ac */ /* 0x000ee20008000800 */
[----:B------:R-:W-:-:S02]  /*12b40*/  IADD3 R12, P6, PT, R14, R2, RZ ;  /* 0x000000020e0c7210 */ /* 0x000fc40007fde0ff */
[----:B------:R-:W-:Y:S01]  /*12b50*/  PRMT R17, R4, 0x7771, RZ ;  /* 0x0000777104117816 */ /* 0x000fe200000000ff */
[----:B------:R1:W-:Y:S01]  /*12b60*/  @P1 STG.E.U8 desc[UR8][R10.64], R15 ;  /* 0x0000000f0a001986 */ /* 0x0003e2000c101108 */
[----:B------:R-:W-:Y:S01]  /*12b70*/  ISETP.LT.AND P1, PT, R0, UR14, !P0 ;  /* 0x0000000e00007c0c */ /* 0x000fe2000c721270 */
[----:B------:R-:W-:Y:S01]  /*12b80*/  VIADD R0, R28, 0x66 ;  /* 0x000000661c007836 */ /* 0x000fe20000000000 */
[CC--:B------:R-:W-:Y:S01]  /*12b90*/  LEA.HI.X.SX32 R13, R14.reuse, R3.reuse, 0x1, P6 ;  /* 0x000000030e0d7211 */ /* 0x0c0fe200030f0eff */
[----:B0-----:R-:W-:Y:S01]  /*12ba0*/  VIADD R14, R14, UR11 ;  /* 0x0000000b0e0e7c36 */ /* 0x001fe20008000000 */
[----:B------:R-:W0:Y:S03]  /*12bb0*/  LDCU UR5, c[0x0][0x3b8] ;  /* 0x00007700ff0577ac */ /* 0x000e260008000800 */
[----:B------:R4:W-:Y:S01]  /*12bc0*/  @P4 STG.E.U8 desc[UR8][R12.64], R17 ;  /* 0x000000110c004986 */ /* 0x0009e2000c101108 */
[----:B--2---:R-:W-:Y:S01]  /*12bd0*/  ISETP.LT.AND P4, PT, R0, UR12, !P0 ;  /* 0x0000000c00007c0c */ /* 0x004fe2000c781270 */
[----:B------:R-:W2:Y:S01]  /*12be0*/  LDCU UR12, c[0x0][0x39c] ;  /* 0x00007380ff0c77ac */ /* 0x000ea20008000800 */
[C---:B------:R-:W-:Y:S01]  /*12bf0*/  IADD3 R8, P6, PT, R14.reuse, R2, RZ ;  /* 0x000000020e087210 */ /* 0x040fe20007fde0ff */
[C---:B-1----:R-:W-:Y:S01]  /*12c00*/  VIADD R10, R14.reuse, UR4 ;  /* 0x000000040e0a7c36 */ /* 0x042fe20008000000 */
[----:B------:R-:W-:Y:S01]  /*12c10*/  PRMT R11, R5, 0x7770, RZ ;  /* 0x00007770050b7816 */ /* 0x000fe200000000ff */
[----:B------:R-:W1:Y:S01]  /*12c20*/  LDCU UR10, c[0x0][0x3b8] ;  /* 0x00007700ff0a77ac */ /* 0x000e620008000800 */
[----:B------:R-:W-:-:S02]  /*12c30*/  LEA.HI.X.SX32 R9, R14, R3, 0x1, P6 ;  /* 0x000000030e097211 */ /* 0x000fc400030f0eff */
[-C--:B------:R-:W-:Y:S01]  /*12c40*/  IADD3 R14, P6, PT, R10, R2.reuse, RZ ;  /* 0x000000020a0e7210 */ /* 0x080fe20007fde0ff */
[----:B------:R-:W-:Y:S01]  /*12c50*/  VIADD R0, R28, 0x67 ;  /* 0x000000671c007836 */ /* 0x000fe20000000000 */
[----:B------:R-:W1:Y:S01]  /*12c60*/  LDCU UR14, c[0x0][0x39c] ;  /* 0x00007380ff0e77ac */ /* 0x000e620008000800 */
[----:B------:R-:W-:Y:S01]  /*12c70*/  @P5 STG.E.U8 desc[UR8][R8.64], R11 ;  /* 0x0000000b08005986 */ /* 0x000fe2000c101108 */
[CC--:B------:R-:W-:Y:S01]  /*12c80*/  LEA.HI.X.SX32 R15, R10.reuse, R3.reuse, 0x1, P6 ;  /* 0x000000030a0f7211 */ /* 0x0c0fe200030f0eff */
[----:B----4-:R-:W-:Y:S01]  /*12c90*/  VIADD R12, R10, UR6 ;  /* 0x000000060a0c7c36 */ /* 0x010fe20008000000 */
[----:B---3--:R-:W-:Y:S01]  /*12ca0*/  ISETP.LT.AND P5, PT, R0, UR13, !P0 ;  /* 0x0000000d00007c0c */ /* 0x008fe2000c7a1270 */
[----:B------:R-:W3:Y:S01]  /*12cb0*/  LDS.128 R8, [R29+0x2000] ;  /* 0x002000001d087984 */ /* 0x000ee20000000c00 */
[----:B------:R-:W-:Y:S01]  /*12cc0*/  PRMT R13, R5, 0x7771, RZ ;  /* 0x00007771050d7816 */ /* 0x000fe200000000ff */
[----:B------:R-:W-:Y:S01]  /*12cd0*/  VIADD R0, R28, 0x68 ;  /* 0x000000681c007836 */ /* 0x000fe20000000000 */
[----:B------:R-:W-:Y:S01]  /*12ce0*/  IADD3 R16, P6, PT, R12, R2, RZ ;  /* 0x000000020c107210 */ /* 0x000fe20007fde0ff */
[----:B------:R-:W4:Y:S02]  /*12cf0*/  LDCU UR4, c[0x0][0x3b8] ;  /* 0x00007700ff0477ac */ /* 0x000f240008000800 */
[----:B------:R1:W-:Y:S01]  /*12d00*/  @P3 STG.E.U8 desc[UR8][R14.64], R13 ;  /* 0x0000000d0e003986 */ /* 0x0003e2000c101108 */
[----:B--2---:R-:W-:Y:S01]  /*12d10*/  ISETP.LT.AND P3, PT, R0, UR12, !P0 ;  /* 0x0000000c00007c0c */ /* 0x004fe2000c761270 */
[----:B------:R-:W2:Y:S01]  /*12d20*/  LDCU UR12, c[0x0][0x39c] ;  /* 0x00007380ff0c77ac */ /* 0x000ea20008000800 */
[C---:B------:R-:W-:Y:S01]  /*12d30*/  LEA.HI.X.SX32 R17, R12.reuse, R3, 0x1, P6 ;  /* 0x000000030c117211 */ /* 0x040fe200030f0eff */
[----:B0-----:R-:W-:Y:S01]  /*12d40*/  VIADD R12, R12, UR5 ;  /* 0x000000050c0c7c36 */ /* 0x001fe20008000000 */
[----:B------:R-:W0:Y:S01]  /*12d50*/  LDCU UR11, c[0x0][0x3b8] ;  /* 0x00007700ff0b77ac */ /* 0x000e220008000800 */
[----:B------:R-:W-:-:S02]  /*12d60*/  PRMT R21, R6, 0x7770, RZ ;  /* 0x0000777006157816 */ /* 0x000fc400000000ff */
[----:B-1----:R-:W-:Y:S02]  /*12d70*/  VIADD R18, R12, UR10 ;  /* 0x0000000a0c127c36 */ /* 0x002fe40008000000 */
[----:B------:R-:W-:Y:S01]  /*12d80*/  VIADD R0, R28, 0x69 ;  /* 0x000000691c007836 */ /* 0x000fe20000000000 */
[----:B------:R-:W1:Y:S01]  /*12d90*/  LDCU UR13, c[0x0][0x39c] ;  /* 0x00007380ff0d77ac */ /* 0x000e620008000800 */
[-C--:B------:R-:W-:Y:S01]  /*12da0*/  IADD3 R14, P6, PT, R12, R2.reuse, RZ ;  /* 0x000000020c0e7210 */ /* 0x080fe20007fde0ff */
[----:B------:R0:W-:Y:S01]  /*12db0*/  @P2 STG.E.U8 desc[UR8][R16.64], R21 ;  /* 0x0000001510002986 */ /* 0x0001e2000c101108 */
[----:B------:R-:W-:Y:S01]  /*12dc0*/  PRMT R19, R6, 0x7771, RZ ;  /* 0x0000777106137816 */ /* 0x000fe200000000ff */
[----:B------:R-:W1:Y:S01]  /*12dd0*/  LDCU UR6, c[0x0][0x3b8] ;  /* 0x00007700ff0677ac */ /* 0x000e620008000800 */
[-C--:B------:R-:W-:Y:S02]  /*12de0*/  LEA.HI.X.SX32 R15, R12, R3.reuse, 0x1, P6 ;  /* 0x000000030c0f7211 */ /* 0x080fe400030f0eff */
[-C--:B------:R-:W-:Y:S01]  /*12df0*/  IADD3 R12, P6, PT, R18, R2.reuse, RZ ;  /* 0x00000002120c7210 */ /* 0x080fe20007fde0ff */
[----:B------:R-:W3:Y:S01]  /*12e00*/  LDCU UR5, c[0x0][0x3b8] ;  /* 0x00007700ff0577ac */ /* 0x000ee20008000800 */
[----:B------:R-:W-:Y:S01]  /*12e10*/  ISETP.LT.AND P2, PT, R0, UR14, !P0 ;  /* 0x0000000e00007c0c */ /* 0x000fe2000c741270 */
[----:B------:R-:W-:Y:S01]  /*12e20*/  VIADD R0, R28, 0x6a ;  /* 0x0000006a1c007836 */ /* 0x000fe20000000000 */
[----:B------:R-:W3:Y:S01]  /*12e30*/  LDCU UR14, c[0x0][0x39c] ;  /* 0x00007380ff0e77ac */ /* 0x000ee20008000800 */
[CC--:B------:R-:W-:Y:S01]  /*12e40*/  LEA.HI.X.SX32 R13, R18.reuse, R3.reuse, 0x1, P6 ;  /* 0x00000003120d7211 */ /* 0x0c0fe200030f0eff */
[----:B----4-:R-:W-:Y:S01]  /*12e50*/  VIADD R18, R18, UR4 ;  /* 0x0000000412127c36 */ /* 0x010fe20008000000 */
[----:B------:R4:W-:Y:S01]  /*12e60*/  @P1 STG.E.U8 desc[UR8][R14.64], R19 ;  /* 0x000000130e001986 */ /* 0x0009e2000c101108 */
[----:B--2---:R-:W-:Y:S01]  /*12e70*/  ISETP.LT.AND P1, PT, R0, UR12, !P0 ;  /* 0x0000000c00007c0c */ /* 0x004fe2000c721270 */
[----:B------:R-:W2:Y:S01]  /*12e80*/  LDCU UR12, c[0x0][0x39c] ;  /* 0x00007380ff0c77ac */ /* 0x000ea20008000800 */
[C---:B------:R-:W-:Y:S01]  /*12e90*/  PRMT R23, R7.reuse, 0x7770, RZ ;  /* 0x0000777007177816 */ /* 0x040fe200000000ff */
[----:B------:R-:W-:Y:S01]  /*12ea0*/  VIADD R0, R28, 0x6b ;  /* 0x0000006b1c007836 */ /* 0x000fe20000000000 */
[-C--:B0-----:R-:W-:Y:S01]  /*12eb0*/  IADD3 R16, P6, PT, R18, R2.reuse, RZ ;  /* 0x0000000212107210 */ /* 0x081fe20007fde0ff */
[----:B------:R-:W0:Y:S01]  /*12ec0*/  LDCU UR10, c[0x0][0x3b8] ;  /* 0x00007700ff0a77ac */ /* 0x000e220008000800 */
[----:B------:R-:W-:Y:S01]  /*12ed0*/  PRMT R21, R7, 0x7771, RZ ;  /* 0x0000777107157816 */ /* 0x000fe200000000ff */
[----:B------:R2:W-:Y:S01]  /*12ee0*/  @P4 STG.E.U8 desc[UR8][R12.64], R23 ;  /* 0x000000170c004986 */ /* 0x0005e2000c101108 */
[----:B-1----:R-:W-:Y:S01]  /*12ef0*/  ISETP.LT.AND P4, PT, R0, UR13, !P0 ;  /* 0x0000000d00007c0c */ /* 0x002fe2000c781270 */
[----:B------:R-:W1:Y:S01]  /*12f00*/  LDCU UR4, c[0x0][0x3b8] ;  /* 0x00007700ff0477ac */ /* 0x000e620008000800 */
[C---:B----4-:R-:W-:Y:S01]  /*12f10*/  VIADD R19, R18.reuse, UR11 ;  /* 0x0000000b12137c36 */ /* 0x050fe20008000000 */
[-C--:B------:R-:W-:Y:S01]  /*12f20*/  LEA.HI.X.SX32 R17, R18, R3.reuse, 0x1, P6 ;  /* 0x0000000312117211 */ /* 0x080fe200030f0eff */
[----:B------:R-:W-:Y:S01]  /*12f30*/  VIADD R0, R28, 0x6c ;  /* 0x0000006c1c007836 */ /* 0x000fe20000000000 */
[----:B---3--:R-:W-:Y:S01]  /*12f40*/  PRMT R25, R8, 0x7770, RZ ;  /* 0x0000777008197816 */ /* 0x008fe200000000ff */
[----:B------:R-:W3:Y:S01]  /*12f50*/  LDCU UR13, c[0x0][0x39c] ;  /* 0x00007380ff0d77ac */ /* 0x000ee20008000800 */
[CC--:B------:R-:W-:Y:S01]  /*12f60*/  IADD3 R14, P6, PT, R19.reuse, R2.reuse, RZ ;  /* 0x00000002130e7210 */ /* 0x0c0fe20007fde0ff */
[----:B------:R4:W-:Y:S01]  /*12f70*/  @P5 STG.E.U8 desc[UR8][R16.64], R21 ;  /* 0x0000001510005986 */ /* 0x0009e2000c101108 */
[----:B------:R-:W-:Y:S01]  /*12f80*/  ISETP.LT.AND P5, PT, R0, UR14, !P0 ;  /* 0x0000000e00007c0c */ /* 0x000fe2000c7a1270 */
[----:B------:R-:W-:Y:S01]  /*12f90*/  VIADD R0, R28, 0x6d ;  /* 0x0000006d1c007836 */ /* 0x000fe20000000000 */
[C---:B------:R-:W-:Y:S01]  /*12fa0*/  LEA.HI.X.SX32 R15, R19.reuse, R3, 0x1, P6 ;  /* 0x00000003130f7211 */ /* 0x040fe200030f0eff */
[----:B------:R-:W-:Y:S01]  /*12fb0*/  VIADD R19, R19, UR6 ;  /* 0x0000000613137c36 */ /* 0x000fe20008000000 */
[----:B--2---:R-:W-:Y:S01]  /*12fc0*/  PRMT R23, R8, 0x7771, RZ ;  /* 0x0000777108177816 */ /* 0x004fe200000000ff */
[----:B------:R-:W2:Y:S02]  /*12fd0*/  LDCU UR14, c[0x0][0x39c] ;  /* 0x00007380ff0e77ac */ /* 0x000ea40008000800 */
[----:B------:R0:W-:Y:S01]  /*12fe0*/  @P3 STG.E.U8 desc[UR8][R14.64], R25 ;  /* 0x000000190e003986 */ /* 0x0001e2000c101108 */
[----:B------:R-:W-:Y:S01]  /*12ff0*/  ISETP.LT.AND P3, PT, R0, UR12, !P0 ;  /* 0x0000000c00007c0c */ /* 0x000fe2000c761270 */
[----:B------:R-:W1:Y:S01]  /*13000*/  LDCU UR12, c[0x0][0x39c] ;  /* 0x00007380ff0c77ac */ /* 0x000e620008000800 */
[C---:B------:R-:W-:Y:S01]  /*13010*/  IADD3 R18, P6, PT, R19.reuse, R2, RZ ;  /* 0x0000000213127210 */ /* 0x040fe20007fde0ff */
[----:B----4-:R-:W-:-:S02]  /*13020*/  VIADD R16, R19, UR5 ;  /* 0x0000000513107c36 */ /* 0x010fc40008000000 */
[----:B------:R-:W-:Y:S01]  /*13030*/  VIADD R0, R28, 0x6e ;  /* 0x0000006e1c007836 */ /* 0x000fe20000000000 */
[-C--:B------:R-:W-:Y:S01]  /*13040*/  LEA.HI.X.SX32 R19, R19, R3.reuse, 0x1, P6 ;  /* 0x0000000313137211 */ /* 0x080fe200030f0eff */
[----:B------:R-:W4:Y:S01]  /*13050*/  LDCU UR11, c[0x0][0x3b8] ;  /* 0x00007700ff0b77ac */ /* 0x000f220008000800 */
[-C--:B------:R-:W-:Y:S02]  /*13060*/  IADD3 R12, P6, PT, R16, R2.reuse, RZ ;  /* 0x00000002100c7210 */ /* 0x080fe40007fde0ff */
[C---:B------:R-:W-:Y:S01]  /*13070*/  PRMT R21, R9.reuse, 0x7770, RZ ;  /* 0x0000777009157816 */ /* 0x040fe200000000ff */
[----:B------:R2:W-:Y:S01]  /*13080*/  @P2 STG.E.U8 desc[UR8][R18.64], R23 ;  /* 0x0000001712002986 */ /* 0x0005e2000c101108 */
[----:B---3--:R-:W-:Y:S01]  /*13090*/  ISETP.LT.AND P2, PT, R0, UR13, !P0 ;  /* 0x0000000d00007c0c */ /* 0x008fe2000c741270 */
[----:B------:R-:W-:Y:S01]  /*130a0*/  VIADD R0, R28, 0x6f ;  /* 0x0000006f1c007836 */ /* 0x000fe20000000000 */
[CC--:B------:R-:W-:Y:S01]  /*130b0*/  LEA.HI.X.SX32 R13, R16.reuse, R3.reuse, 0x1, P6 ;  /* 0x00000003100d7211 */ /* 0x0c0fe200030f0eff */
[----:B0-----:R-:W-:Y:S01]  /*130c0*/  VIADD R14, R16, UR10 ;  /* 0x0000000a100e7c36 */ /* 0x001fe20008000000 */
[----:B------:R-:W0:Y:S03]  /*130d0*/  LDCU UR5, c[0x0][0x3b8] ;  /* 0x00007700ff0577ac */ /* 0x000e260008000800 */
[----:B------:R4:W-:Y:S01]  /*130e0*/  @P1 STG.E.U8 desc[UR8][R12.64], R21 ;  /* 0x000000150c001986 */ /* 0x0009e2000c101108 */
[----:B-1----:R-:W-:Y:S01]  /*130f0*/  ISETP.LT.AND P1, PT, R0, UR12, !P0 ;  /* 0x0000000c00007c0c */ /* 0x002fe2000c721270 */
[----:B------:R-:W1:Y:S01]  /*13100*/  LDCU UR12, c[0x0][0x39c] ;  /* 0x00007380ff0c77ac */ /* 0x000e620008000800 */
[CC--:B------:R-:W-:Y:S01]  /*13110*/  IADD3 R16, P6, PT, R14.reuse, R2.reuse, RZ ;  /* 0x000000020e107210 */ /* 0x0c0fe20007fde0ff */
[----:B--2---:R-:W-:Y:S01]  /*13120*/  VIADD R18, R14, UR4 ;  /* 0x000000040e127c36 */ /* 0x004fe20008000000 */
[----:B------:R-:W-:Y:S01]  /*13130*/  PRMT R23, R9, 0x7771, RZ ;  /* 0x0000777109177816 */ /* 0x000fe200000000ff */
[----:B------:R-:W-:Y:S01]  /*13140*/  VIADD R0, R28, 0x70 ;  /* 0x000000701c007836 */ /* 0x000fe20000000000 */
[----:B------:R-:W-:Y:S01]  /*13150*/  LEA.HI.X.SX32 R17, R14, R3, 0x1, P6 ;  /* 0x000000030e117211 */ /* 0x000fe200030f0eff */
[----:B------:R-:W2:Y:S01]  /*13160*/  LDCU UR13, c[0x0][0x39c] ;  /* 0x00007380ff0d77ac */ /* 0x000ea20008000800 */
[----:B------:R-:W-:-:S03]  /*13170*/  IADD3 R14, P6, PT, R18, R2, RZ ;  /* 0x00000002120e7210 */ /* 0x000fc60007fde0ff */
[----:B------:R0:W-:Y:S01]  /*13180*/  @P4 STG.E.U8 desc[UR8][R16.64], R23 ;  /* 0x0000001710004986 */ /* 0x0001e2000c101108 */
[----:B------:R-:W-:Y:S01]  /*13190*/  ISETP.LT.AND P4, PT, R0, UR14, !P0 ;  /* 0x0000000e00007c0c */ /* 0x000fe2000c781270 */
[----:B------:R-:W-:Y:S01]  /*131a0*/  VIADD R0, R28, 0x71 ;  /* 0x000000711c007836 */ /* 0x000fe20000000000 */
[CC--:B------:R-:W-:Y:S01]  /*131b0*/  LEA.HI.X.SX32 R15, R18.reuse, R3.reuse, 0x1, P6 ;  /* 0x00000003120f7211 */ /* 0x0c0fe200030f0eff */
[----:B----4-:R-:W-:Y:S01]  /*131c0*/  VIADD R12, R18, UR11 ;  /* 0x0000000b120c7c36 */ /* 0x010fe20008000000 */
[----:B------:R-:W-:Y:S01]  /*131d0*/  PRMT R21, R10, 0x7770, RZ ;  /* 0x000077700a157816 */ /* 0x000fe200000000ff */
[----:B------:R-:W3:Y:S01]  /*131e0*/  LDCU UR6, c[0x0][0x3b8] ;  /* 0x00007700ff0677ac */ /* 0x000ee20008000800 */
[----:B-1----:R-:W-:Y:S01]  /*131f0*/  ISETP.LT.AND P6, PT, R0, UR12, !P0 ;  /* 0x0000000c00007c0c */ /* 0x002fe2000c7c1270 */
[----:B------:R-:W1:Y:S02]  /*13200*/  LDCU UR12, c[0x0][0x39c] ;  /* 0x00007380ff0c77ac */ /* 0x000e640008000800 */
[----:B------:R4:W-:Y:S01]  /*13210*/  @P5 STG.E.U8 desc[UR8][R14.64], R21 ;  /* 0x000000150e005986 */ /* 0x0009e2000c101108 */
[CC--:B------:R-:W-:Y:S01]  /*13220*/  IADD3 R18, P5, PT, R12.reuse, R2.reuse, RZ ;  /* 0x000000020c127210 */ /* 0x0c0fe20007fbe0ff */
[----:B0-----:R-:W-:Y:S01]  /*13230*/  VIADD R16, R12, UR5 ;  /* 0x000000050c107c36 */ /* 0x001fe20008000000 */
[----:B------:R-:W0:Y:S01]  /*13240*/  LDCU UR4, c[0x0][0x3b8] ;  /* 0x00007700ff0477ac */ /* 0x000e220008000800 */
[----:B------:R-:W-:Y:S01]  /*13250*/  PRMT R23, R10, 0x7771, RZ ;  /* 0x000077710a177816 */ /* 0x000fe200000000ff */
[----:B------:R-:W-:Y:S01]  /*13260*/  VIADD R0, R28, 0x72 ;  /* 0x000000721c007836 */ /* 0x000fe20000000000 */
[----:B------:R-:W-:Y:S01]  /*13270*/  LEA.HI.X.SX32 R19, R12, R3, 0x1, P5 ;  /* 0x000000030c137211 */ /* 0x000fe200028f0eff */
[----:B------:R-:W0:Y:S01]  /*13280*/  LDCU UR14, c[0x0][0x39c] ;  /* 0x00007380ff0e77ac */ /* 0x000e220008000800 */
[----:B------:R-:W-:-:S03]  /*13290*/  IADD3 R12, P5, PT, R16, R2, RZ ;  /* 0x00000002100c7210 */ /* 0x000fc60007fbe0ff */
[----:B------:R0:W-:Y:S01]  /*132a0*/  @P3 STG.E.U8 desc[UR8][R18.64], R23 ;  /* 0x0000001712003986 */ /* 0x0001e2000c101108 */
[----:B--2---:R-:W-:Y:S01]  /*132b0*/  ISETP.LT.AND P3, PT, R0, UR13, !P0 ;  /* 0x0000000d00007c0c */ /* 0x004fe2000c761270 */
[----:B------:R-:W-:Y:S01]  /*132c0*/  VIADD R0, R28, 0x73 ;  /* 0x000000731c007836 */ /* 0x000fe20000000000 */
[CC--:B------:R-:W-:Y:S01]  /*132d0*/  LEA.HI.X.SX32 R13, R16.reuse, R3.reuse, 0x1, P5 ;  /* 0x00000003100d7211 */ /* 0x0c0fe200028f0eff */
[----:B------:R-:W2:Y:S01]  /*132e0*/  LDCU UR10, c[0x0][0x3b8] ;  /* 0x00007700ff0a77ac */ /* 0x000ea20008000800 */
[C---:B----4-:R-:W-:Y:S01]  /*132f0*/  PRMT R21, R11.reuse, 0x7770, RZ ;  /* 0x000077700b157816 */ /* 0x050fe200000000ff */
[----:B---3--:R-:W-:Y:S01]  /*13300*/  VIADD R14, R16, UR6 ;  /* 0x00000006100e7c36 */ /* 0x008fe20008000000 */
[----:B------:R-:W3:Y:S03]  /*13310*/  LDCU UR5, c[0x0][0x3b8] ;  /* 0x00007700ff0577ac */ /* 0x000ee60008000800 */
[----:B------:R4:W-:Y:S01]  /*13320*/  @P2 STG.E.U8 desc[UR8][R12.64], R21 ;  /* 0x000000150c002986 */ /* 0x0009e2000c101108 */
[----:B-1----:R-:W-:Y:S01]  /*13330*/  ISETP.LT.AND P2, PT, R0, UR12, !P0 ;  /* 0x0000000c00007c0c */ /* 0x002fe2000c741270 */
[----:B------:R-:W1:Y:S01]  /*13340*/  LDCU UR12, c[0x0][0x39c] ;  /* 0x00007380ff0c77ac */ /* 0x000e620008000800 */
[CC--:B------:R-:W-:Y:S01]  /*13350*/  IADD3 R16, P5, PT, R14.reuse, R2.reuse, RZ ;  /* 0x000000020e107210 */ /* 0x0c0fe20007fbe0ff */
[----:B0-----:R-:W-:Y:S01]  /*13360*/  VIADD R18, R14, UR4 ;  /* 0x000000040e127c36 */ /* 0x001fe20008000000 */
[----:B------:R-:W-:Y:S01]  /*13370*/  PRMT R23, R11, 0x7771, RZ ;  /* 0x000077710b177816 */ /* 0x000fe200000000ff */
[----:B------:R-:W-:Y:S01]  /*13380*/  VIADD R0, R28, 0x74 ;  /* 0x000000741c007836 */ /* 0x000fe20000000000 */
[----:B------:R-:W-:Y:S01]  /*13390*/  LEA.HI.X.SX32 R17, R14, R3, 0x1, P5 ;  /* 0x000000030e117211 */ /* 0x000fe200028f0eff */
[----:B------:R-:W0:Y:S01]  /*133a0*/  LDCU UR13, c[0x0][0x39c] ;  /* 0x00007380ff0d77ac */ /* 0x000e220008000800 */
[----:B------:R-:W-:-:S03]  /*133b0*/  IADD3 R14, P5, PT, R18, R2, RZ ;  /* 0x00000002120e7210 */ /* 0x000fc60007fbe0ff */
[----:B------:R3:W-:Y:S01]  /*133c0*/  @P1 STG.E.U8 desc[UR8][R16.64], R23 ;  /* 0x0000001710001986 */ /* 0x0007e2000c101108 */
[----:B------:R-:W-:Y:S01]  /*133d0*/  ISETP.LT.AND P1, PT, R0, UR14, !P0 ;  /* 0x0000000e00007c0c */ /* 0x000fe2000c721270 */
[----:B------:R-:W-:Y:S01]  /*133e0*/  VIADD R0, R28, 0x75 ;  /* 0x000000751c007836 */ /* 0x000fe20000000000 */
[-C--:B------:R-:W-:Y:S01]  /*133f0*/  LEA.HI.X.SX32 R15, R18, R3.reuse, 0x1, P5 ;  /* 0x00000003120f7211 */ /* 0x080fe200028f0eff */
[----:B------:R-:W0:Y:S01]  /*13400*/  LDCU UR11, c[0x0][0x3b8] ;  /* 0x00007700ff0b77ac */ /* 0x000e220008000800 */
[----:B----4-:R-:W-:Y:S01]  /*13410*/  PRMT R21, R4, 0x7772, RZ ;  /* 0x0000777204157816 */ /* 0x010fe200000000ff */
[----:B--2---:R-:W-:Y:S01]  /*13420*/  VIADD R12, R18, UR10 ;  /* 0x0000000a120c7c36 */ /* 0x004fe20008000000 */
[----:B------:R-:W2:Y:S03]  /*13430*/  LDCU UR4, c[0x0][0x3b8] ;  /* 0x00007700ff0477ac */ /* 0x000ea60008000800 */
[----:B------:R4:W-:Y:S01]  /*13440*/  @P4 STG.E.U8 desc[UR8][R14.64], R21 ;  /* 0x000000150e004986 */ /* 0x0009e2000c101108 */
[----:B-1----:R-:W-:Y:S01]  /*13450*/  ISETP.LT.AND P4, PT, R0, UR12, !P0 ;  /* 0x0000000c00007c0c */ /* 0x002fe2000c781270 */
[----:B------:R-:W1:Y:S01]  /*13460*/  LDCU UR12, c[0x0][0x39c] ;  /* 0x00007380ff0c77ac */ /* 0x000e620008000800 */
[CC--:B------:R-:W-:Y:S01]  /*13470*/  IADD3 R18, P5, PT, R12.reuse, R2.reuse, RZ ;  /* 0x000000020c127210 */ /* 0x0c0fe20007fbe0ff */
[----:B---3--:R-:W-:Y:S01]  /*13480*/  VIADD R16, R12, UR5 ;  /* 0x000000050c107c36 */ /* 0x008fe20008000000 */
[----:B------:R-:W-:Y:S01]  /*13490*/  PRMT R17, R4, 0x7773, RZ ;  /* 0x0000777304117816 */ /* 0x000fe200000000ff */
[----:B------:R-:W-:Y:S01]  /*134a0*/  VIADD R0, R28, 0x76 ;  /* 0x000000761c007836 */ /* 0x000fe20000000000 */
[----:B------:R-:W-:Y:S01]  /*134b0*/  LEA.HI.X.SX32 R19, R12, R3, 0x1, P5 ;  /* 0x000000030c137211 */ /* 0x000fe200028f0eff */
[----:B------:R-:W3:Y:S01]  /*134c0*/  LDCU UR6, c[0x0][0x3b8] ;  /* 0x00007700ff0677ac */ /* 0x000ee20008000800 */
[----:B------:R-:W-:-:S02]  /*134d0*/  IADD3 R12, P5, PT, R16, R2, RZ ;  /* 0x00000002100c7210 */ /* 0x000fc40007fbe0ff */
[C---:B------:R-:W-:Y:S01]  /*134e0*/  PRMT R23, R5.reuse, 0x7772, RZ ;  /* 0x0000777205177816 */ /* 0x040fe200000000ff */
[----:B------:R2:W-:Y:S01]  /*134f0*/  @P6 STG.E.U8 desc[UR8][R18.64], R17 ;  /* 0x0000001112006986 */ /* 0x0005e2000c101108 */
[----:B0-----:R-:W-:Y:S01]  /*13500*/  ISETP.LT.AND P6, PT, R0, UR13, !P0 ;  /* 0x0000000d00007c0c */ /* 0x001fe2000c7c1270 */
[----:B------:R-:W0:Y:S01]  /*13510*/  LDCU UR14, c[0x0][0x39c] ;  /* 0x00007380ff0e77ac */ /* 0x000e220008000800 */
[-C--:B------:R-:W-:Y:S01]  /*13520*/  LEA.HI.X.SX32 R13, R16, R3.reuse, 0x1, P5 ;  /* 0x00000003100d7211 */ /* 0x080fe200028f0eff */
[----:B------:R-:W-:Y:S02]  /*13530*/  VIADD R0, R28, 0x77 ;  /* 0x000000771c007836 */ /* 0x000fe40000000000 */
[----:B------:R-:W-:Y:S01]  /*13540*/  VIADD R16, R16, UR11 ;  /* 0x0000000b10107c36 */ /* 0x000fe20008000000 */
[----:B------:R-:W0:Y:S01]  /*13550*/  LDCU UR5, c[0x0][0x3b8] ;  /* 0x00007700ff0577ac */ /* 0x000e220008000800 */
[----:B------:R0:W-:Y:S01]  /*13560*/  @P3 STG.E.U8 desc[UR8][R12.64], R23 ;  /* 0x000000170c003986 */ /* 0x0001e2000c101108 */
[----:B-1----:R-:W-:Y:S01]  /*13570*/  ISETP.LT.AND P3, PT, R0, UR12, !P0 ;  /* 0x0000000c00007c0c */ /* 0x002fe2000c761270 */
[----:B------:R-:W1:Y:S01]  /*13580*/  LDCU UR12, c[0x0][0x39c] ;  /* 0x00007380ff0c77ac */ /* 0x000e620008000800 */
[CC--:B----4-:R-:W-:Y:S01]  /*13590*/  IADD3 R14, P5, PT, R16.reuse, R2.reuse, RZ ;  /* 0x00000002100e7210 */ /* 0x0d0fe20007fbe0ff */
[C---:B--2---:R-:W-:Y:S01]  /*135a0*/  VIADD R17, R16.reuse, UR4 ;  /* 0x0000000410117c36 */ /* 0x044fe20008000000 */
[----:B------:R-:W-:Y:S01]  /*135b0*/  PRMT R21, R5, 0x7773, RZ ;  /* 0x0000777305157816 */ /* 0x000fe200000000ff */
[----:B------:R-:W2:Y:S01]  /*135c0*/  LDCU UR13, c[0x0][0x39c] ;  /* 0x00007380ff0d77ac */ /* 0x000ea20008000800 */
[-C--:B------:R-:W-:Y:S01]  /*135d0*/  LEA.HI.X.SX32 R15, R16, R3.reuse, 0x1, P5 ;  /* 0x00000003100f7211 */ /* 0x080fe200028f0eff */
[----:B------:R-:W-:Y:S01]  /*135e0*/  VIADD R0, R28, 0x78 ;  /* 0x000000781c007836 */ /* 0x000fe20000000000 */
[CC--:B------:R-:W-:Y:S01]  /*135f0*/  IADD3 R4, P5, PT, R17.reuse, R2.reuse, RZ ;  /* 0x0000000211047210 */ /* 0x0c0fe20007fbe0ff */
[----:B------:R-:W4:Y:S01]  /*13600*/  LDCU UR10, c[0x0][0x3b8] ;  /* 0x00007700ff0a77ac */ /* 0x000f220008000800 */
[----:B------:R-:W-:Y:S01]  /*13610*/  PRMT R19, R6, 0x7772, RZ ;  /* 0x0000777206137816 */ /* 0x000fe200000000ff */
[----:B------:R4:W-:Y:S01]  /*13620*/  @P2 STG.E.U8 desc[UR8][R14.64], R21 ;  /* 0x000000150e002986 */ /* 0x0009e2000c101108 */
[C---:B------:R-:W-:Y:S01]  /*13630*/  LEA.HI.X.SX32 R5, R17.reuse, R3, 0x1, P5 ;  /* 0x0000000311057211 */ /* 0x040fe200028f0eff */
[----:B---3--:R-:W-:Y:S01]  /*13640*/  VIADD R17, R17, UR6 ;  /* 0x0000000611117c36 */ /* 0x008fe20008000000 */
[----:B0-----:R-:W-:Y:S01]  /*13650*/  ISETP.LT.AND P2, PT, R0, UR14, !P0 ;  /* 0x0000000e00007c0c */ /* 0x001fe2000c741270 */
[----:B------:R-:W-:Y:S01]  /*13660*/  VIADD R0, R28, 0x79 ;  /* 0x000000791c007836 */ /* 0x000fe20000000000 */
[----:B------:R-:W0:Y:S01]  /*13670*/  LDCU UR4, c[0x0][0x3b8] ;  /* 0x00007700ff0477ac */ /* 0x000e220008000800 */
[----:B------:R3:W-:Y:S01]  /*13680*/  @P1 STG.E.U8 desc[UR8][R4.64], R19 ;  /* 0x0000001304001986 */ /* 0x0007e2000c101108 */
[----:B------:R-:W-:-:S02]  /*13690*/  IADD3 R12, P5, PT, R17, R2, RZ ;  /* 0x00000002110c7210 */ /* 0x000fc40007fbe0ff */
[----:B-1----:R-:W-:Y:S01]  /*136a0*/  ISETP.LT.AND P1, PT, R0, UR12, !P0 ;  /* 0x0000000c00007c0c */ /* 0x002fe2000c721270 */
[----:B------:R-:W-:Y:S01]  /*136b0*/  VIADD R0, R28, 0x7a ;  /* 0x0000007a1c007836 */ /* 0x000fe20000000000 */
[----:B------:R-:W1:Y:S01]  /*136c0*/  LDCU UR14, c[0x0][0x39c] ;  /* 0x00007380ff0e77ac */ /* 0x000e620008000800 */
[CC--:B------:R-:W-:Y:S01]  /*136d0*/  LEA.HI.X.SX32 R13, R17.reuse, R3.reuse, 0x1, P5 ;  /* 0x00000003110d7211 */ /* 0x0c0fe200028f0eff */
[----:B------:R-:W-:Y:S01]  /*136e0*/  VIADD R17, R17, UR5 ;  /* 0x0000000511117c36 */ /* 0x000fe20008000000 */
[----:B------:R-:W-:Y:S01]  /*136f0*/  PRMT R23, R6, 0x7773, RZ ;  /* 0x0000777306177816 */ /* 0x000fe200000000ff */
[----:B------:R-:W1:Y:S01]  /*13700*/  LDCU UR11, c[0x0][0x3b8] ;  /* 0x00007700ff0b77ac */ /* 0x000e620008000800 */
[----:B--2---:R-:W-:Y:S01]  /*13710*/  ISETP.LT.AND P5, PT, R0, UR13, !P0 ;  /* 0x0000000d00007c0c */ /* 0x004fe2000c7a1270 */
[C---:B----4-:R-:W-:Y:S01]  /*13720*/  VIADD R14, R17.reuse, UR10 ;  /* 0x0000000a110e7c36 */ /* 0x050fe20008000000 */
[----:B------:R-:W2:Y:S01]  /*13730*/  LDCU UR13, c[0x0][0x39c] ;  /* 0x00007380ff0d77ac */ /* 0x000ea20008000800 */
[----:B------:R4:W-:Y:S01]  /*13740*/  @P4 STG.E.U8 desc[UR8][R12.64], R23 ;  /* 0x000000170c004986 */ /* 0x0009e2000c101108 */
[-C--:B---3--:R-:W-:Y:S01]  /*13750*/  IADD3 R4, P4, PT, R17, R2.reuse, RZ ;  /* 0x0000000211047210 */ /* 0x088fe20007f9e0ff */
[----:B------:R-:W3:Y:S01]  /*13760*/  LDCU UR6, c[0x0][0x3b8] ;  /* 0x00007700ff0677ac */ /* 0x000ee20008000800 */
[----:B------:R-:W-:Y:S01]  /*13770*/  PRMT R21, R7, 0x7772, RZ ;  /* 0x0000777207157816 */ /* 0x000fe200000000ff */
[----:B------:R-:W-:Y:S01]  /*13780*/  VIADD R0, R28, 0x7b ;  /* 0x0000007b1c007836 */ /* 0x000fe20000000000 */
[-C--:B------:R-:W-:Y:S01]  /*13790*/  LEA.HI.X.SX32 R5, R17, R3.reuse, 0x1, P4 ;  /* 0x0000000311057211 */ /* 0x080fe200020f0eff */
[----:B------:R-:W3:Y:S01]  /*137a0*/  LDCU UR12, c[0x0][0x3b8] ;  /* 0x00007700ff0c77ac */ /* 0x000ee20008000800 */
[CC--:B------:R-:W-:Y:S01]  /*137b0*/  IADD3 R6, P4, PT, R14.reuse, R2.reuse, RZ ;  /* 0x000000020e067210 */ /* 0x0c0fe20007f9e0ff */
[C---:B0-----:R-:W-:Y:S01]  /*137c0*/  VIADD R15, R14.reuse, UR4 ;  /* 0x000000040e0f7c36 */ /* 0x041fe20008000000 */
[----:B------:R-:W-:Y:S01]  /*137d0*/  PRMT R19, R7, 0x7773, RZ ;  /* 0x0000777307137816 */ /* 0x000fe200000000ff */
[----:B------:R3:W-:Y:S01]  /*137e0*/  @P6 STG.E.U8 desc[UR8][R4.64], R21 ;  /* 0x0000001504006986 */ /* 0x0007e2000c101108 */
[-C--:B------:R-:W-:Y:S01]  /*137f0*/  LEA.HI.X.SX32 R7, R14, R3.reuse, 0x1, P4 ;  /* 0x000000030e077211 */ /* 0x080fe200020f0eff */
[----:B------:R-:W0:Y:S01]  /*13800*/  LDCU UR4, c[0x0][0x3b8] ;  /* 0x00007700ff0477ac */ /* 0x000e220008000800 */
[----:B-1----:R-:W-:Y:S01]  /*13810*/  ISETP.LT.AND P4, PT, R0, UR14, !P0 ;  /* 0x0000000e00007c0c */ /* 0x002fe2000c781270 */
[----:B------:R-:W-:Y:S01]  /*13820*/  VIADD R0, R28, 0x7c ;  /* 0x0000007c1c007836 */ /* 0x000fe20000000000 */
[C---:B----4-:R-:W-:Y:S01]  /*13830*/  IADD3 R12, P6, PT, R15.reuse, R2, RZ ;  /* 0x000000020f0c7210 */ /* 0x050fe20007fde0ff */
[----:B------:R-:W1:Y:S01]  /*13840*/  LDCU UR5, c[0x0][0x3b8] ;  /* 0x00007700ff0577ac */ /* 0x000e620008000800 */
[----:B------:R-:W-:Y:S02]  /*13850*/  @P3 STG.E.U8 desc[UR8][R6.64], R19 ;  /* 0x0000001306003986 */ /* 0x000fe4000c101108 */
[C---:B------:R-:W-:Y:S01]  /*13860*/  LEA.HI.X.SX32 R13, R15.reuse, R3, 0x1, P6 ;  /* 0x000000030f0d7211 */ /* 0x040fe200030f0eff */
[----:B------:R-:W-:Y:S01]  /*13870*/  VIADD R15, R15, UR11 ;  /* 0x0000000b0f0f7c36 */ /* 0x000fe20008000000 */
[----:B------:R-:W-:Y:S01]  /*13880*/  PRMT R23, R8, 0x7772, RZ ;  /* 0x0000777208177816 */ /* 0x000fe200000000ff */
[----:B------:R-:W4:Y:S01]  /*13890*/  LDCU UR10, c[0x0][0x3b8] ;  /* 0x00007700ff0a77ac */ /* 0x000f220008000800 */
[----:B--2---:R-:W-:Y:S01]  /*138a0*/  ISETP.LT.AND P3, PT, R0, UR13, !P0 ;  /* 0x0000000d00007c0c */ /* 0x004fe2000c761270 */
[----:B------:R-:W-:-:S02]  /*138b0*/  VIADD R0, R28, 0x7d ;  /* 0x0000007d1c007836 */ /* 0x000fc40000000000 */
[----:B---3--:R-:W-:Y:S01]  /*138c0*/  VIADD R5, R15, UR6 ;  /* 0x000000060f057c36 */ /* 0x008fe20008000000 */
[----:B------:R0:W-:Y:S01]  /*138d0*/  @P2 STG.E.U8 desc[UR8][R12.64], R23 ;  /* 0x000000170c002986 */ /* 0x0001e2000c101108 */
[----:B------:R-:W2:Y:S01]  /*138e0*/  LDCU UR6, c[0x0][0x3b8] ;  /* 0x00007700ff0677ac */ /* 0x000ea20008000800 */
[----:B------:R-:W-:Y:S01]  /*138f0*/  ISETP.LT.AND P2, PT, R0, UR15, !P0 ;  /* 0x0000000f00007c0c */ /* 0x000fe2000c741270 */
[----:B------:R-:W-:Y:S01]  /*13900*/  VIADD R0, R5, UR12 ;  /* 0x0000000c05007c36 */ /* 0x000fe20008000000 */
[CC--:B------:R-:W-:Y:S01]  /*13910*/  IADD3 R16, P6, PT, R15.reuse, R2.reuse, RZ ;  /* 0x000000020f107210 */ /* 0x0c0fe20007fde0ff */
[----:B------:R-:W3:Y:S01]  /*13920*/  LDCU UR11, c[0x0][0x39c] ;  /* 0x00007380ff0b77ac */ /* 0x000ee20008000800 */
[----:B------:R-:W-:Y:S02]  /*13930*/  PRMT R21, R8, 0x7773, RZ ;  /* 0x0000777308157816 */ /* 0x000fe400000000ff */
[----:B------:R-:W-:Y:S01]  /*13940*/  LEA.HI.X.SX32 R17, R15, R3, 0x1, P6 ;  /* 0x000000030f117211 */ /* 0x000fe200030f0eff */
[----:B------:R-:W2:Y:S01]  /*13950*/  LDCU UR12, c[0x0][0x39c] ;  /* 0x00007380ff0c77ac */ /* 0x000ea20008000800 */
[----:B0-----:R-:W-:Y:S01]  /*13960*/  VIADD R13, R0, UR4 ;  /* 0x00000004000d7c36 */ /* 0x001fe20008000000 */
[----:B------:R-:W-:-:S03]  /*13970*/  IADD3 R4, P6, PT, R5, R2, RZ ;  /* 0x0000000205047210 */ /* 0x000fc60007fde0ff */
[----:B-1----:R-:W-:Y:S01]  /*13980*/  VIADD R15, R13, UR5 ;  /* 0x000000050d0f7c36 */ /* 0x002fe20008000000 */
[----:B------:R0:W-:Y:S01]  /*13990*/  @P1 STG.E.U8 desc[UR8][R16.64], R21 ;  /* 0x0000001510001986 */ /* 0x0001e2000c101108 */
[-C--:B------:R-:W-:Y:S02]  /*139a0*/  IADD3 R6, P1, PT, R0, R2.reuse, RZ ;  /* 0x0000000200067210 */ /* 0x080fe40007f3e0ff */
[----:B----4-:R-:W-:Y:S01]  /*139b0*/  VIADD R18, R15, UR10 ;  /* 0x0000000a0f127c36 */ /* 0x010fe20008000000 */
[-C--:B------:R-:W-:Y:S02]  /*139c0*/  LEA.HI.X.SX32 R5, R5, R3.reuse, 0x1, P6 ;  /* 0x0000000305057211 */ /* 0x080fe400030f0eff */
[C---:B------:R-:W-:Y:S01]  /*139d0*/  IADD3 R12, P6, PT, R13.reuse, R2, RZ ;  /* 0x000000020d0c7210 */ /* 0x040fe20007fde0ff */
[----:B------:R-:W-:Y:S01]  /*139e0*/  VIADD R8, R28, 0x7e ;  /* 0x0000007e1c087836 */ /* 0x000fe20000000000 */
[-C--:B------:R-:W-:Y:S01]  /*139f0*/  LEA.HI.X.SX32 R7, R0, R3.reuse, 0x1, P1 ;  /* 0x0000000300077211 */ /* 0x080fe200008f0eff */
[----:B------:R-:W-:Y:S01]  /*13a00*/  VIADD R0, R28, 0x7f ;  /* 0x0000007f1c007836 */ /* 0x000fe20000000000 */
[----:B------:R-:W-:-:S02]  /*13a10*/  LEA.HI.X.SX32 R13, R13, R3, 0x1, P6 ;  /* 0x000000030d0d7211 */ /* 0x000fc400030f0eff */
[CC--:B0-----:R-:W-:Y:S01]  /*13a20*/  IADD3 R16, P1, PT, R18.reuse, R2.reuse, RZ ;  /* 0x0000000212107210 */ /* 0x0c1fe20007f3e0ff */
[C---:B--2---:R-:W-:Y:S01]  /*13a30*/  VIADD R19, R18.reuse, UR6 ;  /* 0x0000000612137c36 */ /* 0x044fe20008000000 */
[C---:B------:R-:W-:Y:S02]  /*13a40*/  IADD3 R14, P6, PT, R15.reuse, R2, RZ ;  /* 0x000000020f0e7210 */ /* 0x040fe40007fde0ff */
[-C--:B------:R-:W-:Y:S02]  /*13a50*/  LEA.HI.X.SX32 R17, R18, R3.reuse, 0x1, P1 ;  /* 0x0000000312117211 */ /* 0x080fe400008f0eff */
[----:B---3--:R-:W-:Y:S02]  /*13a60*/  ISETP.LT.AND P1, PT, R8, UR11, !P0 ;  /* 0x0000000b08007c0c */ /* 0x008fe4000c721270 */
[----:B------:R-:W-:Y:S02]  /*13a70*/  LEA.HI.X.SX32 R15, R15, R3, 0x1, P6 ;  /* 0x000000030f0f7211 */ /* 0x000fe400030f0eff */
[----:B------:R-:W-:-:S02]  /*13a80*/  ISETP.LT.AND P0, PT, R0, UR12, !P0 ;  /* 0x0000000c00007c0c */ /* 0x000fc4000c701270 */
[----:B------:R-:W-:Y:S02]  /*13a90*/  IADD3 R2, P6, PT, R19, R2, RZ ;  /* 0x0000000213027210 */ /* 0x000fe40007fde0ff */
[C---:B------:R-:W-:Y:S02]  /*13aa0*/  PRMT R25, R9.reuse, 0x7772, RZ ;  /* 0x0000777209197816 */ /* 0x040fe400000000ff */
[----:B------:R-:W-:Y:S02]  /*13ab0*/  PRMT R23, R9, 0x7773, RZ ;  /* 0x0000777309177816 */ /* 0x000fe400000000ff */
[----:B------:R-:W-:Y:S02]  /*13ac0*/  LEA.HI.X.SX32 R3, R19, R3, 0x1, P6 ;  /* 0x0000000313037211 */ /* 0x000fe400030f0eff */
[C---:B------:R-:W-:Y:S02]  /*13ad0*/  PRMT R21, R10.reuse, 0x7772, RZ ;  /* 0x000077720a157816 */ /* 0x040fe400000000ff */
[----:B------:R-:W-:-:S02]  /*13ae0*/  PRMT R19, R10, 0x7773, RZ ;  /* 0x000077730a137816 */ /* 0x000fc400000000ff */
[C---:B------:R-:W-:Y:S01]  /*13af0*/  PRMT R9, R11.reuse, 0x7773, RZ ;  /* 0x000077730b097816 */ /* 0x040fe200000000ff */
[----:B------:R0:W-:Y:S01]  /*13b00*/  @P5 STG.E.U8 desc[UR8][R4.64], R25 ;  /* 0x0000001904005986 */ /* 0x0001e2000c101108 */
[----:B------:R-:W-:-:S03]  /*13b10*/  PRMT R11, R11, 0x7772, RZ ;  /* 0x000077720b0b7816 */ /* 0x000fc600000000ff */
[----:B------:R0:W-:Y:S04]  /*13b20*/  @P4 STG.E.U8 desc[UR8][R6.64], R23 ;  /* 0x0000001706004986 */ /* 0x0001e8000c101108 */
[----:B------:R0:W-:Y:S04]  /*13b30*/  @P3 STG.E.U8 desc[UR8][R12.64], R21 ;  /* 0x000000150c003986 */ /* 0x0001e8000c101108 */
[----:B------:R0:W-:Y:S04]  /*13b40*/  @P2 STG.E.U8 desc[UR8][R14.64], R19 ;  /* 0x000000130e002986 */ /* 0x0001e8000c101108 */
[----:B------:R0:W-:Y:S01]  /*13b50*/  @P1 STG.E.U8 desc[UR8][R16.64], R11 ;  /* 0x0000000b10001986 */ /* 0x0001e2000c101108 */
[----:B------:R-:W-:Y:S05]  /*13b60*/  @!P0 EXIT ;  /* 0x000000000000894d */ /* 0x000fea0003800000 */
[----:B------:R-:W-:Y:S01]  /*13b70*/  STG.E.U8 desc[UR8][R2.64], R9 ;  /* 0x0000000902007986 */ /* 0x000fe2000c101108 */
[----:B------:R-:W-:Y:S05]  /*13b80*/  EXIT ;  /* 0x000000000000794d */ /* 0x000fea0003800000 */
.L_x_3:
[----:B------:R-:W-:-:S00]  /*13b90*/  BRA `(.L_x_3) ;  /* 0xfffffffc00fc7947 */ /* 0x000fc0000383ffff */
[----:B------:R-:W-:-:S00]  /*13ba0*/  NOP ;  /* 0x0000000000007918 */ /* 0x000fc00000000000 */
        /* <DEDUP_REMOVED lines=13> */
.L_x_4:


//--------------------- .nv.shared.matmul_kernel  --------------------------
	.section	.nv.shared.matmul_kernel,"aw",@nobits
	.sectionflags	@""
	.align	16
	.zero		1024


//--------------------- .nv.shared.reserved.0     --------------------------
	.section	.nv.shared.reserved.0,"aw",@nobits
	.weak		__nv_reservedSMEM_offset_0_alias
	.size		__nv_reservedSMEM_offset_0_alias, 0, 64
	.other		__nv_reservedSMEM_offset_0_alias,@"STO_CUDA_RESERVED_SHARED STV_DEFAULT"
__nv_reservedSMEM_offset_0_alias:
	.zero		0
	.zero		64


//--------------------- .nv.constant0.matmul_kernel --------------------------
	.section	.nv.constant0.matmul_kernel,"a",@progbits
	.sectionflags	@""
	.align	4
.nv.constant0.matmul_kernel:
	.zero		976


//--------------------- SYMBOLS --------------------------

	.type		.nv.reservedSmem.offset0,@object
	.size		.nv.reservedSmem.offset0,0x4
	.type		.nv.reservedSmem.cap,@object
	.size		.nv.reservedSmem.cap,0x4
